	.target	sm_100a

	.elftype	@"ET_EXEC"


//--------------------- .note.nv.tkinfo           --------------------------
	.section	.note.nv.tkinfo,"",@"SHT_NOTE"
	.sectionflags	@"SHF_NOTE_NV_TKINFO"
	.tkinfo
        /*0018*/ 	.word	0x00000002
        /*0030*/ 	.string	""
        /*0030*/ 	.string	"ptxas"
        /*0030*/ 	.string	"Cuda compilation tools, release 13.0, V13.0.88"
        /*0030*/ 	.string	"Build cuda_13.0.r13.0/compiler.36424714_0"
        /*0030*/ 	.string	"-arch sm_100a -m 64 "



//--------------------- .note.nv.cuinfo           --------------------------
	.section	.note.nv.cuinfo,"",@"SHT_NOTE"
	.sectionflags	@"SHF_NOTE_NV_CUINFO"
        /*0018*/ 	.short	0x0002
        /*001a*/ 	.short	0x0064
        /*001c*/ 	.short	0x0082
	.zero		2


//--------------------- .nv.info                  --------------------------
	.section	.nv.info,"",@"SHT_CUDA_INFO"
	.align	4


	//----- nvinfo : EIATTR_REGCOUNT
	.align		4
        /*0000*/ 	.byte	0x04, 0x2f
        /*0002*/ 	.short	(.L_19 - .L_18)
	.align		4
.L_18:
        /*0004*/ 	.word	index@(_ZN7cutlass13device_kernelINS_4gemm6kernel13GemmUniversalIN4cute5tupleIJiiiiEEENS1_10collective13CollectiveMmaINS1_35MainloopSm100TmaUmmaWarpSpecializedILi10ELi2ELi2ENS5_IJNS4_1CILi4EEENSA_ILi1EEESC_EEEEENS5_IJNSA_ILi256EEESF_NSA_ILi32EEEEEENS_10bfloat16_tENS5_IJlSC_lEEESI_SJ_NS4_8TiledMMAINS4_8MMA_AtomIJNS4_26SM100_MMA_F16BF16_2x1SM_SSISI_SI_fLi256ELi256ELNS4_4UMMA5MajorE0ELSO_0ELNSN_7ScaleInE0ELSP_0EEEEEENS4_6LayoutINS5_IJSC_SC_SC_EEENS5_IJNSA_ILi0EEESU_SU_EEEEENS5_IJNS4_10UnderscoreESX_SX_EEEEENS4_18SM100_TMA_2SM_LOADENS4_14ComposedLayoutINS4_7SwizzleILi2ELi4ELi3EEENS4_18smem_ptr_flag_bitsILi16EEENSS_INS5_IJNSA_ILi8EEESG_EEENS5_IJSG_SC_EEEEEEEvNS4_8identityENS4_28SM100_TMA_2SM_LOAD_MULTICASTES1A_vS1B_EENS_8epilogue10collective18CollectiveEpilogueINS1E_23Sm100TmaWarpSpecializedILi4ELi2ELi64ELb1ELb0EEEJNS5_IJNSA_ILi128EEESF_SG_EEENS5_IJNSS_IS1J_SC_EENSS_INSA_ILi64EEESC_EEEEESI_SJ_SI_SJ_NS1E_6fusion15FusionCallbacksIS1I_NS1P_17LinearCombinationISI_fSI_fLNS_15FloatRoundStyleE2EEES1K_S1O_JEEENS4_5SM1004TMEM4LOAD26SM100_TMEM_LOAD_32dp32b64xENS4_13SM90_TMA_LOADENS11_INS12_ILi3ELi4ELi3EEES15_NSS_INS5_IJS16_S1M_EEENS5_IJS1M_SC_EEEEEEENS4_39AutoVectorizingCopyWithAssumedAlignmentILi128EEENS4_14SM90_TMA_STOREES24_S26_S26_EEEvvEEEEvNT_6ParamsE)
        /*0008*/ 	.word	0x000000ad


	//----- nvinfo : EIATTR_FRAME_SIZE
	.align		4
.L_19:
        /*000c*/ 	.byte	0x04, 0x11
        /*000e*/ 	.short	(.L_21 - .L_20)
	.align		4
.L_20:
        /*0010*/ 	.word	index@($__internal_2_$__cuda_sm10x_tcgen05_guardrail_trap_unallocated_columns_being_dealloced)
        /*0014*/ 	.word	0x00000000


	//----- nvinfo : EIATTR_FRAME_SIZE
	.align		4
.L_21:
        /*0018*/ 	.byte	0x04, 0x11
        /*001a*/ 	.short	(.L_23 - .L_22)
	.align		4
.L_22:
        /*001c*/ 	.word	index@($__internal_1_$__cuda_sm10x_tcgen05_guardrail_trap_phase_invalid_during_alloc)
        /*0020*/ 	.word	0x00000000


	//----- nvinfo : EIATTR_FRAME_SIZE
	.align		4
.L_23:
        /*0024*/ 	.byte	0x04, 0x11
        /*0026*/ 	.short	(.L_25 - .L_24)
	.align		4
.L_24:
        /*0028*/ 	.word	index@($__internal_0_$__cuda_sm10x_tcgen05_guardrail_trap_col_being_dealloced_not_returned_by_alloc)
        /*002c*/ 	.word	0x00000000


	//----- nvinfo : EIATTR_FRAME_SIZE
	.align		4
.L_25:
        /*0030*/ 	.byte	0x04, 0x11
        /*0032*/ 	.short	(.L_27 - .L_26)
	.align		4
.L_26:
        /*0034*/ 	.word	index@(_ZN7cutlass13device_kernelINS_4gemm6kernel13GemmUniversalIN4cute5tupleIJiiiiEEENS1_10collective13CollectiveMmaINS1_35MainloopSm100TmaUmmaWarpSpecializedILi10ELi2ELi2ENS5_IJNS4_1CILi4EEENSA_ILi1EEESC_EEEEENS5_IJNSA_ILi256EEESF_NSA_ILi32EEEEEENS_10bfloat16_tENS5_IJlSC_lEEESI_SJ_NS4_8TiledMMAINS4_8MMA_AtomIJNS4_26SM100_MMA_F16BF16_2x1SM_SSISI_SI_fLi256ELi256ELNS4_4UMMA5MajorE0ELSO_0ELNSN_7ScaleInE0ELSP_0EEEEEENS4_6LayoutINS5_IJSC_SC_SC_EEENS5_IJNSA_ILi0EEESU_SU_EEEEENS5_IJNS4_10UnderscoreESX_SX_EEEEENS4_18SM100_TMA_2SM_LOADENS4_14ComposedLayoutINS4_7SwizzleILi2ELi4ELi3EEENS4_18smem_ptr_flag_bitsILi16EEENSS_INS5_IJNSA_ILi8EEESG_EEENS5_IJSG_SC_EEEEEEEvNS4_8identityENS4_28SM100_TMA_2SM_LOAD_MULTICASTES1A_vS1B_EENS_8epilogue10collective18CollectiveEpilogueINS1E_23Sm100TmaWarpSpecializedILi4ELi2ELi64ELb1ELb0EEEJNS5_IJNSA_ILi128EEESF_SG_EEENS5_IJNSS_IS1J_SC_EENSS_INSA_ILi64EEESC_EEEEESI_SJ_SI_SJ_NS1E_6fusion15FusionCallbacksIS1I_NS1P_17LinearCombinationISI_fSI_fLNS_15FloatRoundStyleE2EEES1K_S1O_JEEENS4_5SM1004TMEM4LOAD26SM100_TMEM_LOAD_32dp32b64xENS4_13SM90_TMA_LOADENS11_INS12_ILi3ELi4ELi3EEES15_NSS_INS5_IJS16_S1M_EEENS5_IJS1M_SC_EEEEEEENS4_39AutoVectorizingCopyWithAssumedAlignmentILi128EEENS4_14SM90_TMA_STOREES24_S26_S26_EEEvvEEEEvNT_6ParamsE)
        /*0038*/ 	.word	0x00000000


	//----- nvinfo : EIATTR_MIN_STACK_SIZE
	.align		4
.L_27:
        /*003c*/ 	.byte	0x04, 0x12
        /*003e*/ 	.short	(.L_29 - .L_28)
	.align		4
.L_28:
        /*0040*/ 	.word	index@(_ZN7cutlass13device_kernelINS_4gemm6kernel13GemmUniversalIN4cute5tupleIJiiiiEEENS1_10collective13CollectiveMmaINS1_35MainloopSm100TmaUmmaWarpSpecializedILi10ELi2ELi2ENS5_IJNS4_1CILi4EEENSA_ILi1EEESC_EEEEENS5_IJNSA_ILi256EEESF_NSA_ILi32EEEEEENS_10bfloat16_tENS5_IJlSC_lEEESI_SJ_NS4_8TiledMMAINS4_8MMA_AtomIJNS4_26SM100_MMA_F16BF16_2x1SM_SSISI_SI_fLi256ELi256ELNS4_4UMMA5MajorE0ELSO_0ELNSN_7ScaleInE0ELSP_0EEEEEENS4_6LayoutINS5_IJSC_SC_SC_EEENS5_IJNSA_ILi0EEESU_SU_EEEEENS5_IJNS4_10UnderscoreESX_SX_EEEEENS4_18SM100_TMA_2SM_LOADENS4_14ComposedLayoutINS4_7SwizzleILi2ELi4ELi3EEENS4_18smem_ptr_flag_bitsILi16EEENSS_INS5_IJNSA_ILi8EEESG_EEENS5_IJSG_SC_EEEEEEEvNS4_8identityENS4_28SM100_TMA_2SM_LOAD_MULTICASTES1A_vS1B_EENS_8epilogue10collective18CollectiveEpilogueINS1E_23Sm100TmaWarpSpecializedILi4ELi2ELi64ELb1ELb0EEEJNS5_IJNSA_ILi128EEESF_SG_EEENS5_IJNSS_IS1J_SC_EENSS_INSA_ILi64EEESC_EEEEESI_SJ_SI_SJ_NS1E_6fusion15FusionCallbacksIS1I_NS1P_17LinearCombinationISI_fSI_fLNS_15FloatRoundStyleE2EEES1K_S1O_JEEENS4_5SM1004TMEM4LOAD26SM100_TMEM_LOAD_32dp32b64xENS4_13SM90_TMA_LOADENS11_INS12_ILi3ELi4ELi3EEES15_NSS_INS5_IJS16_S1M_EEENS5_IJS1M_SC_EEEEEEENS4_39AutoVectorizingCopyWithAssumedAlignmentILi128EEENS4_14SM90_TMA_STOREES24_S26_S26_EEEvvEEEEvNT_6ParamsE)
        /*0044*/ 	.word	0x00000000
.L_29:


//--------------------- .nv.compat                --------------------------
	.section	.nv.compat,"",@"SHT_CUDA_COMPAT_INFO"
	.align	4
        /*0000*/ 	.byte	0x02, 0x09, 0x01, 0x00, 0x02, 0x02, 0x02, 0x00, 0x02, 0x05, 0x05, 0x00, 0x03, 0x07, 0x01, 0x01
        /*0010*/ 	.byte	0x02, 0x03, 0x01, 0x00, 0x02, 0x06, 0x01, 0x00, 0x04, 0x0b, 0x08, 0x00, 0x09, 0x00, 0x00, 0x00
        /*0020*/ 	.byte	0x00, 0x00, 0x00, 0x00


//--------------------- .nv.info._ZN7cutlass13device_kernelINS_4gemm6kernel13GemmUniversalIN4cute5tupleIJiiiiEEENS1_10collective13CollectiveMmaINS1_35MainloopSm100TmaUmmaWarpSpecializedILi10ELi2ELi2ENS5_IJNS4_1CILi4EEENSA_ILi1EEESC_EEEEENS5_IJNSA_ILi256EEESF_NSA_ILi32EEEEEENS_10bfloat16_tENS5_IJlSC_lEEESI_SJ_NS4_8TiledMMAINS4_8MMA_AtomIJNS4_26SM100_MMA_F16BF16_2x1SM_SSISI_SI_fLi256ELi256ELNS4_4UMMA5MajorE0ELSO_0ELNSN_7ScaleInE0ELSP_0EEEEEENS4_6LayoutINS5_IJSC_SC_SC_EEENS5_IJNSA_ILi0EEESU_SU_EEEEENS5_IJNS4_10UnderscoreESX_SX_EEEEENS4_18SM100_TMA_2SM_LOADENS4_14ComposedLayoutINS4_7SwizzleILi2ELi4ELi3EEENS4_18smem_ptr_flag_bitsILi16EEENSS_INS5_IJNSA_ILi8EEESG_EEENS5_IJSG_SC_EEEEEEEvNS4_8identityENS4_28SM100_TMA_2SM_LOAD_MULTICASTES1A_vS1B_EENS_8epilogue10collective18CollectiveEpilogueINS1E_23Sm100TmaWarpSpecializedILi4ELi2ELi64ELb1ELb0EEEJNS5_IJNSA_ILi128EEESF_SG_EEENS5_IJNSS_IS1J_SC_EENSS_INSA_ILi64EEESC_EEEEESI_SJ_SI_SJ_NS1E_6fusion15FusionCallbacksIS1I_NS1P_17LinearCombinationISI_fSI_fLNS_15FloatRoundStyleE2EEES1K_S1O_JEEENS4_5SM1004TMEM4LOAD26SM100_TMEM_LOAD_32dp32b64xENS4_13SM90_TMA_LOADENS11_INS12_ILi3ELi4ELi3EEES15_NSS_INS5_IJS16_S1M_EEENS5_IJS1M_SC_EEEEEEENS4_39AutoVectorizingCopyWithAssumedAlignmentILi128EEENS4_14SM90_TMA_STOREES24_S26_S26_EEEvvEEEEvNT_6ParamsE --------------------------
	.section	.nv.info._ZN7cutlass13device_kernelINS_4gemm6kernel13GemmUniversalIN4cute5tupleIJiiiiEEENS1_10collective13CollectiveMmaINS1_35MainloopSm100TmaUmmaWarpSpecializedILi10ELi2ELi2ENS5_IJNS4_1CILi4EEENSA_ILi1EEESC_EEEEENS5_IJNSA_ILi256EEESF_NSA_ILi32EEEEEENS_10bfloat16_tENS5_IJlSC_lEEESI_SJ_NS4_8TiledMMAINS4_8MMA_AtomIJNS4_26SM100_MMA_F16BF16_2x1SM_SSISI_SI_fLi256ELi256ELNS4_4UMMA5MajorE0ELSO_0ELNSN_7ScaleInE0ELSP_0EEEEEENS4_6LayoutINS5_IJSC_SC_SC_EEENS5_IJNSA_ILi0EEESU_SU_EEEEENS5_IJNS4_10UnderscoreESX_SX_EEEEENS4_18SM100_TMA_2SM_LOADENS4_14ComposedLayoutINS4_7SwizzleILi2ELi4ELi3EEENS4_18smem_ptr_flag_bitsILi16EEENSS_INS5_IJNSA_ILi8EEESG_EEENS5_IJSG_SC_EEEEEEEvNS4_8identityENS4_28SM100_TMA_2SM_LOAD_MULTICASTES1A_vS1B_EENS_8epilogue10collective18CollectiveEpilogueINS1E_23Sm100TmaWarpSpecializedILi4ELi2ELi64ELb1ELb0EEEJNS5_IJNSA_ILi128EEESF_SG_EEENS5_IJNSS_IS1J_SC_EENSS_INSA_ILi64EEESC_EEEEESI_SJ_SI_SJ_NS1E_6fusion15FusionCallbacksIS1I_NS1P_17LinearCombinationISI_fSI_fLNS_15FloatRoundStyleE2EEES1K_S1O_JEEENS4_5SM1004TMEM4LOAD26SM100_TMEM_LOAD_32dp32b64xENS4_13SM90_TMA_LOADENS11_INS12_ILi3ELi4ELi3EEES15_NSS_INS5_IJS16_S1M_EEENS5_IJS1M_SC_EEEEEEENS4_39AutoVectorizingCopyWithAssumedAlignmentILi128EEENS4_14SM90_TMA_STOREES24_S26_S26_EEEvvEEEEvNT_6ParamsE,"",@"SHT_CUDA_INFO"
	.sectionflags	@""
	.align	4


	//----- nvinfo : EIATTR_CUDA_API_VERSION
	.align		4
        /*0000*/ 	.byte	0x04, 0x37
        /*0002*/ 	.short	(.L_31 - .L_30)
.L_30:
        /*0004*/ 	.word	0x00000082


	//----- nvinfo : EIATTR_KPARAM_INFO
	.align		4
.L_31:
        /*0008*/ 	.byte	0x04, 0x17
        /*000a*/ 	.short	(.L_33 - .L_32)
.L_32:
        /*000c*/ 	.word	0x00000000
        /*0010*/ 	.short	0x0000
        /*0012*/ 	.short	0x0000
        /*0014*/ 	.byte	0x00, 0xf0, 0x01, 0x20


	//----- nvinfo : EIATTR_AT_ENTRY_FRAGMENTS
	.align		4
.L_33:
        /*0018*/ 	.byte	0x04, 0x4f
        /*001a*/ 	.short	(.L_35 - .L_34)


	//   ....[0]....
.L_34:
        /*001c*/ 	.word	0x00000007


	//----- nvinfo : EIATTR_RESERVED_SMEM_USED
	.align		4
.L_35:
        /*0020*/ 	.byte	0x01, 0x41
	.zero		2


	//----- nvinfo : EIATTR_SPARSE_MMA_MASK
	.align		4
        /*0024*/ 	.byte	0x03, 0x50
        /*0026*/ 	.short	0x0000


	//----- nvinfo : EIATTR_TCGEN05_2CTA_USED
	.align		4
        /*0028*/ 	.byte	0x01, 0x52
	.zero		2


	//----- nvinfo : EIATTR_MAXREG_COUNT
	.align		4
        /*002c*/ 	.byte	0x03, 0x1b
        /*002e*/ 	.short	0x00ff


	//----- nvinfo : EIATTR_NUM_BARRIERS
	.align		4
        /*0030*/ 	.byte	0x02, 0x4c
        /*0032*/ 	.byte	0x07
	.zero		1


	//----- nvinfo : EIATTR_EXTERNS
	.align		4
        /*0034*/ 	.byte	0x04, 0x0f
        /*0036*/ 	.short	(.L_37 - .L_36)


	//   ....[0]....
	.align		4
.L_36:
        /*0038*/ 	.word	index@(__assertfail)


	//----- nvinfo : EIATTR_MERCURY_ISA_VERSION
	.align		4
.L_37:
        /*003c*/ 	.byte	0x03, 0x5f
        /*003e*/ 	.short	0x0101


	//----- nvinfo : EIATTR_INT_WARP_WIDE_INSTR_OFFSETS
	.align		4
        /*0040*/ 	.byte	0x04, 0x31
        /*0042*/ 	.short	(.L_39 - .L_38)


	//   ....[0]....
.L_38:
        /*0044*/ 	.word	0x00000e20


	//   ....[1]....
        /*0048*/ 	.word	0x00000ec0


	//   ....[2]....
        /*004c*/ 	.word	0x000044a0


	//   ....[3]....
        /*0050*/ 	.word	0x000044c0


	//   ....[4]....
        /*0054*/ 	.word	0x000044f0


	//   ....[5]....
        /*0058*/ 	.word	0x000050b0


	//   ....[6]....
        /*005c*/ 	.word	0x00005110


	//   ....[7]....
        /*0060*/ 	.word	0x00005200


	//   ....[8]....
        /*0064*/ 	.word	0x00005280


	//   ....[9]....
        /*0068*/ 	.word	0x00005380


	//   ....[10]....
        /*006c*/ 	.word	0x00005410


	//   ....[11]....
        /*0070*/ 	.word	0x00005510


	//   ....[12]....
        /*0074*/ 	.word	0x000055c0


	//----- nvinfo : EIATTR_COOP_GROUP_MASK_REGIDS
	.align		4
.L_39:
        /*0078*/ 	.byte	0x04, 0x29
        /*007a*/ 	.short	(.L_41 - .L_40)


	//   ....[0]....
.L_40:
        /*007c*/ 	.word	0xffffffff


	//   ....[1]....
        /*0080*/ 	.word	0xffffffff


	//   ....[2]....
        /*0084*/ 	.word	0xffffffff


	//   ....[3]....
        /*0088*/ 	.word	0xffffffff


	//   ....[4]....
        /*008c*/ 	.word	0xffffffff


	//   ....[5]....
        /*0090*/ 	.word	0xffffffff


	//   ....[6]....
        /*0094*/ 	.word	0xffffffff


	//   ....[7]....
        /*0098*/ 	.word	0xffffffff


	//   ....[8]....
        /*009c*/ 	.word	0xffffffff


	//   ....[9]....
        /*00a0*/ 	.word	0xffffffff


	//   ....[10]....
        /*00a4*/ 	.word	0xffffffff


	//   ....[11]....
        /*00a8*/ 	.word	0xffffffff


	//   ....[12]....
        /*00ac*/ 	.word	0xffffffff


	//   ....[13]....
        /*00b0*/ 	.word	0xffffffff


	//----- nvinfo : EIATTR_COOP_GROUP_INSTR_OFFSETS
	.align		4
.L_41:
        /*00b4*/ 	.byte	0x04, 0x28
        /*00b6*/ 	.short	(.L_43 - .L_42)


	//   ....[0]....
.L_42:
        /*00b8*/ 	.word	0x000000b0


	//   ....[1]....
        /*00bc*/ 	.word	0x00000520


	//   ....[2]....
        /*00c0*/ 	.word	0x000007d0


	//   ....[3]....
        /*00c4*/ 	.word	0x00000960


	//   ....[4]....
        /*00c8*/ 	.word	0x00000a50


	//   ....[5]....
        /*00cc*/ 	.word	0x00000bb0


	//   ....[6]....
        /*00d0*/ 	.word	0x00000d00


	//   ....[7]....
        /*00d4*/ 	.word	0x00000f40


	//   ....[8]....
        /*00d8*/ 	.word	0x00002270


	//   ....[9]....
        /*00dc*/ 	.word	0x00003480


	//   ....[10]....
        /*00e0*/ 	.word	0x00003950


	//   ....[11]....
        /*00e4*/ 	.word	0x00003980


	//   ....[12]....
        /*00e8*/ 	.word	0x000043a0


	//   ....[13]....
        /*00ec*/ 	.word	0x000045b0


	//----- nvinfo : EIATTR_VRC_CTA_INIT_COUNT
	.align		4
.L_43:
        /*00f0*/ 	.byte	0x02, 0x4a
        /*00f2*/ 	.byte	0x80
	.zero		1


	//----- nvinfo : EIATTR_SYSCALL_OFFSETS
	.align		4
        /*00f4*/ 	.byte	0x04, 0x46
        /*00f6*/ 	.short	(.L_45 - .L_44)


	//   ....[0]....
.L_44:
        /*00f8*/ 	.word	0x00006240


	//   ....[1]....
        /*00fc*/ 	.word	0x00006330


	//   ....[2]....
        /*0100*/ 	.word	0x00006d10


	//   ....[3]....
        /*0104*/ 	.word	0x00008160


	//   ....[4]....
        /*0108*/ 	.word	0x00009590


	//   ....[5]....
        /*010c*/ 	.word	0x0000a9b0


	//----- nvinfo : EIATTR_MBARRIER_INSTR_OFFSETS
	.align		4
.L_45:
        /*0110*/ 	.byte	0x04, 0x39
        /*0112*/ 	.short	(.L_47 - .L_46)


	//   ....[0]....
.L_46:
        /*0114*/ 	.word	0x00000670
        /*0118*/ 	.word	0x000000ff
        /*011c*/ 	.word	0x00000000
        /*0120*/ 	.short	0x0100
        /*0122*/ 	.byte	0x04
	.zero		1


	//   ....[1]....
        /*0124*/ 	.word	0x00000680
        /*0128*/ 	.word	0x000000ff
        /*012c*/ 	.word	0x00000050
        /*0130*/ 	.short	0x0100
        /*0132*/ 	.byte	0x04
	.zero		1


	//   ....[2]....
        /*0134*/ 	.word	0x00000690
        /*0138*/ 	.word	0x000000ff
        /*013c*/ 	.word	0x00000008
        /*0140*/ 	.short	0x0100
        /*0142*/ 	.byte	0x04
	.zero		1


	//   ....[3]....
        /*0144*/ 	.word	0x000006a0
        /*0148*/ 	.word	0x000000ff
        /*014c*/ 	.word	0x00000058
        /*0150*/ 	.short	0x0100
        /*0152*/ 	.byte	0x04
	.zero		1


	//   ....[4]....
        /*0154*/ 	.word	0x000006b0
        /*0158*/ 	.word	0x000000ff
        /*015c*/ 	.word	0x00000010
        /*0160*/ 	.short	0x0100
        /*0162*/ 	.byte	0x04
	.zero		1


	//   ....[5]....
        /*0164*/ 	.word	0x000006c0
        /*0168*/ 	.word	0x000000ff
        /*016c*/ 	.word	0x00000060
        /*0170*/ 	.short	0x0100
        /*0172*/ 	.byte	0x04
	.zero		1


	//   ....[6]....
        /*0174*/ 	.word	0x000006d0
        /*0178*/ 	.word	0x000000ff
        /*017c*/ 	.word	0x00000018
        /*0180*/ 	.short	0x0100
        /*0182*/ 	.byte	0x04
	.zero		1


	//   ....[7]....
        /*0184*/ 	.word	0x000006e0
        /*0188*/ 	.word	0x000000ff
        /*018c*/ 	.word	0x00000068
        /*0190*/ 	.short	0x0100
        /*0192*/ 	.byte	0x04
	.zero		1


	//   ....[8]....
        /*0194*/ 	.word	0x000006f0
        /*0198*/ 	.word	0x000000ff
        /*019c*/ 	.word	0x00000020
        /*01a0*/ 	.short	0x0100
        /*01a2*/ 	.byte	0x04
	.zero		1


	//   ....[9]....
        /*01a4*/ 	.word	0x00000700
        /*01a8*/ 	.word	0x000000ff
        /*01ac*/ 	.word	0x00000070
        /*01b0*/ 	.short	0x0100
        /*01b2*/ 	.byte	0x04
	.zero		1


	//   ....[10]....
        /*01b4*/ 	.word	0x00000710
        /*01b8*/ 	.word	0x000000ff
        /*01bc*/ 	.word	0x00000028
        /*01c0*/ 	.short	0x0100
        /*01c2*/ 	.byte	0x04
	.zero		1


	//   ....[11]....
        /*01c4*/ 	.word	0x00000720
        /*01c8*/ 	.word	0x000000ff
        /*01cc*/ 	.word	0x00000078
        /*01d0*/ 	.short	0x0100
        /*01d2*/ 	.byte	0x04
	.zero		1


	//   ....[12]....
        /*01d4*/ 	.word	0x00000730
        /*01d8*/ 	.word	0x000000ff
        /*01dc*/ 	.word	0x00000030
        /*01e0*/ 	.short	0x0100
        /*01e2*/ 	.byte	0x04
	.zero		1


	//   ....[13]....
        /*01e4*/ 	.word	0x00000740
        /*01e8*/ 	.word	0x000000ff
        /*01ec*/ 	.word	0x00000080
        /*01f0*/ 	.short	0x0100
        /*01f2*/ 	.byte	0x04
	.zero		1


	//   ....[14]....
        /*01f4*/ 	.word	0x00000750
        /*01f8*/ 	.word	0x000000ff
        /*01fc*/ 	.word	0x00000038
        /*0200*/ 	.short	0x0100
        /*0202*/ 	.byte	0x04
	.zero		1


	//   ....[15]....
        /*0204*/ 	.word	0x00000760
        /*0208*/ 	.word	0x000000ff
        /*020c*/ 	.word	0x00000088
        /*0210*/ 	.short	0x0100
        /*0212*/ 	.byte	0x04
	.zero		1


	//   ....[16]....
        /*0214*/ 	.word	0x00000770
        /*0218*/ 	.word	0x000000ff
        /*021c*/ 	.word	0x00000040
        /*0220*/ 	.short	0x0100
        /*0222*/ 	.byte	0x04
	.zero		1


	//   ....[17]....
        /*0224*/ 	.word	0x00000780
        /*0228*/ 	.word	0x000000ff
        /*022c*/ 	.word	0x00000090
        /*0230*/ 	.short	0x0100
        /*0232*/ 	.byte	0x04
	.zero		1


	//   ....[18]....
        /*0234*/ 	.word	0x00000790
        /*0238*/ 	.word	0x000000ff
        /*023c*/ 	.word	0x00000048
        /*0240*/ 	.short	0x0100
        /*0242*/ 	.byte	0x04
	.zero		1


	//   ....[19]....
        /*0244*/ 	.word	0x000007a0
        /*0248*/ 	.word	0x000000ff
        /*024c*/ 	.word	0x00000098
        /*0250*/ 	.short	0x0100
        /*0252*/ 	.byte	0x04
	.zero		1


	//   ....[20]....
        /*0254*/ 	.word	0x000008d0
        /*0258*/ 	.word	0x000000ff
        /*025c*/ 	.word	0x000000a0
        /*0260*/ 	.short	0x0100
        /*0262*/ 	.byte	0x04
	.zero		1


	//   ....[21]....
        /*0264*/ 	.word	0x000008e0
        /*0268*/ 	.word	0x000000ff
        /*026c*/ 	.word	0x000000c0
        /*0270*/ 	.short	0x0100
        /*0272*/ 	.byte	0x04
	.zero		1


	//   ....[22]....
        /*0274*/ 	.word	0x000008f0
        /*0278*/ 	.word	0x000000ff
        /*027c*/ 	.word	0x000000a8
        /*0280*/ 	.short	0x0100
        /*0282*/ 	.byte	0x04
	.zero		1


	//   ....[23]....
        /*0284*/ 	.word	0x00000900
        /*0288*/ 	.word	0x000000ff
        /*028c*/ 	.word	0x000000c8
        /*0290*/ 	.short	0x0100
        /*0292*/ 	.byte	0x04
	.zero		1


	//   ....[24]....
        /*0294*/ 	.word	0x00000910
        /*0298*/ 	.word	0x000000ff
        /*029c*/ 	.word	0x000000b0
        /*02a0*/ 	.short	0x0100
        /*02a2*/ 	.byte	0x04
	.zero		1


	//   ....[25]....
        /*02a4*/ 	.word	0x00000920
        /*02a8*/ 	.word	0x000000ff
        /*02ac*/ 	.word	0x000000d0
        /*02b0*/ 	.short	0x0100
        /*02b2*/ 	.byte	0x04
	.zero		1


	//   ....[26]....
        /*02b4*/ 	.word	0x00000930
        /*02b8*/ 	.word	0x000000ff
        /*02bc*/ 	.word	0x000000b8
        /*02c0*/ 	.short	0x0100
        /*02c2*/ 	.byte	0x04
	.zero		1


	//   ....[27]....
        /*02c4*/ 	.word	0x00000940
        /*02c8*/ 	.word	0x000000ff
        /*02cc*/ 	.word	0x000000d8
        /*02d0*/ 	.short	0x0100
        /*02d2*/ 	.byte	0x04
	.zero		1


	//   ....[28]....
        /*02d4*/ 	.word	0x00000a20
        /*02d8*/ 	.word	0x000000ff
        /*02dc*/ 	.word	0x000000e0
        /*02e0*/ 	.short	0x0100
        /*02e2*/ 	.byte	0x06
	.zero		1


	//   ....[29]....
        /*02e4*/ 	.word	0x00000a30
        /*02e8*/ 	.word	0x000000ff
        /*02ec*/ 	.word	0x000000e8
        /*02f0*/ 	.short	0x0100
        /*02f2*/ 	.byte	0x06
	.zero		1


	//   ....[30]....
        /*02f4*/ 	.word	0x00000b60
        /*02f8*/ 	.word	0x000000ff
        /*02fc*/ 	.word	0x000000f0
        /*0300*/ 	.short	0x0100
        /*0302*/ 	.byte	0x06
	.zero		1


	//   ....[31]....
        /*0304*/ 	.word	0x00000b70
        /*0308*/ 	.word	0x000000ff
        /*030c*/ 	.word	0x00000100
        /*0310*/ 	.short	0x0100
        /*0312*/ 	.byte	0x06
	.zero		1


	//   ....[32]....
        /*0314*/ 	.word	0x00000b80
        /*0318*/ 	.word	0x000000ff
        /*031c*/ 	.word	0x000000f8
        /*0320*/ 	.short	0x0100
        /*0322*/ 	.byte	0x06
	.zero		1


	//   ....[33]....
        /*0324*/ 	.word	0x00000b90
        /*0328*/ 	.word	0x000000ff
        /*032c*/ 	.word	0x00000108
        /*0330*/ 	.short	0x0100
        /*0332*/ 	.byte	0x06
	.zero		1


	//   ....[34]....
        /*0334*/ 	.word	0x00000cb0
        /*0338*/ 	.word	0x000000ff
        /*033c*/ 	.word	0x00000110
        /*0340*/ 	.short	0x0100
        /*0342*/ 	.byte	0x04
	.zero		1


	//   ....[35]....
        /*0344*/ 	.word	0x00000cc0
        /*0348*/ 	.word	0x000000ff
        /*034c*/ 	.word	0x00000120
        /*0350*/ 	.short	0x0100
        /*0352*/ 	.byte	0x04
	.zero		1


	//   ....[36]....
        /*0354*/ 	.word	0x00000cd0
        /*0358*/ 	.word	0x000000ff
        /*035c*/ 	.word	0x00000118
        /*0360*/ 	.short	0x0100
        /*0362*/ 	.byte	0x04
	.zero		1


	//   ....[37]....
        /*0364*/ 	.word	0x00000ce0
        /*0368*/ 	.word	0x000000ff
        /*036c*/ 	.word	0x00000128
        /*0370*/ 	.short	0x0100
        /*0372*/ 	.byte	0x04
	.zero		1


	//   ....[38]....
        /*0374*/ 	.word	0x00000dd0
        /*0378*/ 	.word	0x000000ff
        /*037c*/ 	.word	0x00000130
        /*0380*/ 	.short	0x0100
        /*0382*/ 	.byte	0x04
	.zero		1


	//   ....[39]....
        /*0384*/ 	.word	0x00000de0
        /*0388*/ 	.word	0x000000ff
        /*038c*/ 	.word	0x00000140
        /*0390*/ 	.short	0x0100
        /*0392*/ 	.byte	0x04
	.zero		1


	//   ....[40]....
        /*0394*/ 	.word	0x00000df0
        /*0398*/ 	.word	0x000000ff
        /*039c*/ 	.word	0x00000138
        /*03a0*/ 	.short	0x0100
        /*03a2*/ 	.byte	0x04
	.zero		1


	//   ....[41]....
        /*03a4*/ 	.word	0x00000e00
        /*03a8*/ 	.word	0x000000ff
        /*03ac*/ 	.word	0x00000148
        /*03b0*/ 	.short	0x0100
        /*03b2*/ 	.byte	0x04
	.zero		1


	//   ....[42]....
        /*03b4*/ 	.word	0x00000f00
        /*03b8*/ 	.word	0x000000ff
        /*03bc*/ 	.word	0x00000150
        /*03c0*/ 	.short	0x0100
        /*03c2*/ 	.byte	0x06
	.zero		1


	//   ....[43]....
        /*03c4*/ 	.word	0x00001a80
        /*03c8*/ 	.word	0x00000003
        /*03cc*/ 	.word	0x00000140
        /*03d0*/ 	.short	0x010a
        /*03d2*/ 	.byte	0xff
	.zero		1


	//   ....[44]....
        /*03d4*/ 	.word	0x00001ab0
        /*03d8*/ 	.word	0x00000003
        /*03dc*/ 	.word	0x00000130
        /*03e0*/ 	.short	0x0101
        /*03e2*/ 	.byte	0xff
	.zero		1


	//   ....[45]....
        /*03e4*/ 	.word	0x00001b70
        /*03e8*/ 	.word	0x000000ff
        /*03ec*/ 	.word	0x00000050
        /*03f0*/ 	.short	0x010a
        /*03f2*/ 	.byte	0x04
	.zero		1


	//   ....[46]....
        /*03f4*/ 	.word	0x00001c30
        /*03f8*/ 	.word	0x000000ff
        /*03fc*/ 	.word	0x00000050
        /*0400*/ 	.short	0x010a
        /*0402*/ 	.byte	0x21
	.zero		1


	//   ....[47]....
        /*0404*/ 	.word	0x00001e00
        /*0408*/ 	.word	0x000000ff
        /*040c*/ 	.word	0x00000050
        /*0410*/ 	.short	0x010a
        /*0412*/ 	.byte	0x07
	.zero		1


	//   ....[48]....
        /*0414*/ 	.word	0x00001f00
        /*0418*/ 	.word	0x000000ff
        /*041c*/ 	.word	0x000000e8
        /*0420*/ 	.short	0x0101
        /*0422*/ 	.byte	0x06
	.zero		1


	//   ....[49]....
        /*0424*/ 	.word	0x00001f20
        /*0428*/ 	.word	0x000000ff
        /*042c*/ 	.word	0x00000050
        /*0430*/ 	.short	0x010a
        /*0432*/ 	.byte	0x04
	.zero		1


	//   ....[50]....
        /*0434*/ 	.word	0x00001fa0
        /*0438*/ 	.word	0x000000ff
        /*043c*/ 	.word	0x00000050
        /*0440*/ 	.short	0x010a
        /*0442*/ 	.byte	0x11
	.zero		1


	//   ....[51]....
        /*0444*/ 	.word	0x00002130
        /*0448*/ 	.word	0x000000ff
        /*044c*/ 	.word	0x00000050
        /*0450*/ 	.short	0x010a
        /*0452*/ 	.byte	0x08
	.zero		1


	//   ....[52]....
        /*0454*/ 	.word	0x000022a0
        /*0458*/ 	.word	0x00000003
        /*045c*/ 	.word	0x000000f0
        /*0460*/ 	.short	0x010a
        /*0462*/ 	.byte	0xff
	.zero		1


	//   ....[53]....
        /*0464*/ 	.word	0x000023f0
        /*0468*/ 	.word	0x00000000
        /*046c*/ 	.word	0x00000000
        /*0470*/ 	.short	0x0101
        /*0472*/ 	.byte	0xff
	.zero		1


	//   ....[54]....
        /*0474*/ 	.word	0x000029a0
        /*0478*/ 	.word	0x000000ff
        /*047c*/ 	.word	0x00000000
        /*0480*/ 	.short	0x010a
        /*0482*/ 	.byte	0x04
	.zero		1


	//   ....[55]....
        /*0484*/ 	.word	0x00002a30
        /*0488*/ 	.word	0x000000ff
        /*048c*/ 	.word	0x00000000
        /*0490*/ 	.short	0x010a
        /*0492*/ 	.byte	0x05
	.zero		1


	//   ....[56]....
        /*0494*/ 	.word	0x00002ac0
        /*0498*/ 	.word	0x000000ff
        /*049c*/ 	.word	0x00000000
        /*04a0*/ 	.short	0x010a
        /*04a2*/ 	.byte	0x05
	.zero		1


	//   ....[57]....
        /*04a4*/ 	.word	0x00002b50
        /*04a8*/ 	.word	0x000000ff
        /*04ac*/ 	.word	0x00000000
        /*04b0*/ 	.short	0x010a
        /*04b2*/ 	.byte	0x05
	.zero		1


	//   ....[58]....
        /*04b4*/ 	.word	0x00002be0
        /*04b8*/ 	.word	0x000000ff
        /*04bc*/ 	.word	0x00000000
        /*04c0*/ 	.short	0x010a
        /*04c2*/ 	.byte	0x05
	.zero		1


	//   ....[59]....
        /*04c4*/ 	.word	0x00002c70
        /*04c8*/ 	.word	0x000000ff
        /*04cc*/ 	.word	0x00000000
        /*04d0*/ 	.short	0x010a
        /*04d2*/ 	.byte	0x05
	.zero		1


	//   ....[60]....
        /*04d4*/ 	.word	0x00002d00
        /*04d8*/ 	.word	0x000000ff
        /*04dc*/ 	.word	0x00000000
        /*04e0*/ 	.short	0x010a
        /*04e2*/ 	.byte	0x05
	.zero		1


	//   ....[61]....
        /*04e4*/ 	.word	0x00002d90
        /*04e8*/ 	.word	0x000000ff
        /*04ec*/ 	.word	0x00000000
        /*04f0*/ 	.short	0x010a
        /*04f2*/ 	.byte	0x05
	.zero		1


	//   ....[62]....
        /*04f4*/ 	.word	0x00002e20
        /*04f8*/ 	.word	0x000000ff
        /*04fc*/ 	.word	0x00000000
        /*0500*/ 	.short	0x010a
        /*0502*/ 	.byte	0x05
	.zero		1


	//   ....[63]....
        /*0504*/ 	.word	0x00002ec0
        /*0508*/ 	.word	0x00000000
        /*050c*/ 	.word	0x00000000
        /*0510*/ 	.short	0x010a
        /*0512*/ 	.byte	0xff
	.zero		1


	//   ....[64]....
        /*0514*/ 	.word	0x00002fe0
        /*0518*/ 	.word	0x00000002
        /*051c*/ 	.word	0x00000130
        /*0520*/ 	.short	0x010a
        /*0522*/ 	.byte	0xff
	.zero		1


	//   ....[65]....
        /*0524*/ 	.word	0x00003040
        /*0528*/ 	.word	0x00000004
        /*052c*/ 	.word	0x00000000
        /*0530*/ 	.short	0x0101
        /*0532*/ 	.byte	0xff
	.zero		1


	//   ....[66]....
        /*0534*/ 	.word	0x00003060
        /*0538*/ 	.word	0x000000ff
        /*053c*/ 	.word	0x00000100
        /*0540*/ 	.short	0x010a
        /*0542*/ 	.byte	0x04
	.zero		1


	//   ....[67]....
        /*0544*/ 	.word	0x00003180
        /*0548*/ 	.word	0x00000002
        /*054c*/ 	.word	0x000000f0
        /*0550*/ 	.short	0x010a
        /*0552*/ 	.byte	0xff
	.zero		1


	//   ....[68]....
        /*0554*/ 	.word	0x00003290
        /*0558*/ 	.word	0x00000002
        /*055c*/ 	.word	0x00000000
        /*0560*/ 	.short	0x0101
        /*0562*/ 	.byte	0xff
	.zero		1


	//   ....[69]....
        /*0564*/ 	.word	0x00003320
        /*0568*/ 	.word	0x000000ff
        /*056c*/ 	.word	0x00000100
        /*0570*/ 	.short	0x0106
        /*0572*/ 	.byte	0x04
	.zero		1


	//   ....[70]....
        /*0574*/ 	.word	0x00003340
        /*0578*/ 	.word	0x000000ff
        /*057c*/ 	.word	0x00000100
        /*0580*/ 	.short	0x010a
        /*0582*/ 	.byte	0x04
	.zero		1


	//   ....[71]....
        /*0584*/ 	.word	0x000033d0
        /*0588*/ 	.word	0x000000ff
        /*058c*/ 	.word	0x00000100
        /*0590*/ 	.short	0x0106
        /*0592*/ 	.byte	0x07
	.zero		1


	//   ....[72]....
        /*0594*/ 	.word	0x00003410
        /*0598*/ 	.word	0x00000000
        /*059c*/ 	.word	0x00000100
        /*05a0*/ 	.short	0x010a
        /*05a2*/ 	.byte	0xff
	.zero		1


	//   ....[73]....
        /*05a4*/ 	.word	0x00003650
        /*05a8*/ 	.word	0x000000ff
        /*05ac*/ 	.word	0x00000008
        /*05b0*/ 	.short	0x010a
        /*05b2*/ 	.byte	0x05
	.zero		1


	//   ....[74]....
        /*05b4*/ 	.word	0x00003670
        /*05b8*/ 	.word	0x000000ff
        /*05bc*/ 	.word	0x00000008
        /*05c0*/ 	.short	0x010a
        /*05c2*/ 	.byte	0x05
	.zero		1


	//   ....[75]....
        /*05c4*/ 	.word	0x00003800
        /*05c8*/ 	.word	0x000000ff
        /*05cc*/ 	.word	0x00000008
        /*05d0*/ 	.short	0x010a
        /*05d2*/ 	.byte	0x05
	.zero		1


	//   ....[76]....
        /*05d4*/ 	.word	0x00003820
        /*05d8*/ 	.word	0x000000ff
        /*05dc*/ 	.word	0x00000008
        /*05e0*/ 	.short	0x010a
        /*05e2*/ 	.byte	0x05
	.zero		1


	//   ....[77]....
        /*05e4*/ 	.word	0x000038e0
        /*05e8*/ 	.word	0x000000ff
        /*05ec*/ 	.word	0x00000000
        /*05f0*/ 	.short	0x0101
        /*05f2*/ 	.byte	0x04
	.zero		1


	//   ....[78]....
        /*05f4*/ 	.word	0x00003be0
        /*05f8*/ 	.word	0x00000000
        /*05fc*/ 	.word	0x000000f0
        /*0600*/ 	.short	0x010a
        /*0602*/ 	.byte	0xff
	.zero		1


	//   ....[79]....
        /*0604*/ 	.word	0x00003ca0
        /*0608*/ 	.word	0x00000000
        /*060c*/ 	.word	0x00000000
        /*0610*/ 	.short	0x0101
        /*0612*/ 	.byte	0xff
	.zero		1


	//   ....[80]....
        /*0614*/ 	.word	0x00003d60
        /*0618*/ 	.word	0x000000ff
        /*061c*/ 	.word	0x00000000
        /*0620*/ 	.short	0x010a
        /*0622*/ 	.byte	0x04
	.zero		1


	//   ....[81]....
        /*0624*/ 	.word	0x00003d70
        /*0628*/ 	.word	0x000000ff
        /*062c*/ 	.word	0x00000120
        /*0630*/ 	.short	0x010a
        /*0632*/ 	.byte	0x17
	.zero		1


	//   ....[82]....
        /*0634*/ 	.word	0x00003e20
        /*0638*/ 	.word	0x000000ff
        /*063c*/ 	.word	0x00000000
        /*0640*/ 	.short	0x010a
        /*0642*/ 	.byte	0x05
	.zero		1


	//   ....[83]....
        /*0644*/ 	.word	0x00003f60
        /*0648*/ 	.word	0x000000ff
        /*064c*/ 	.word	0x00000000
        /*0650*/ 	.short	0x010a
        /*0652*/ 	.byte	0x04
	.zero		1


	//   ....[84]....
        /*0654*/ 	.word	0x000041b0
        /*0658*/ 	.word	0x000000ff
        /*065c*/ 	.word	0x00000000
        /*0660*/ 	.short	0x010a
        /*0662*/ 	.byte	0x04
	.zero		1


	//   ....[85]....
        /*0664*/ 	.word	0x00004250
        /*0668*/ 	.word	0x00000000
        /*066c*/ 	.word	0x00000000
        /*0670*/ 	.short	0x010a
        /*0672*/ 	.byte	0xff
	.zero		1


	//   ....[86]....
        /*0674*/ 	.word	0x00004290
        /*0678*/ 	.word	0x00000000
        /*067c*/ 	.word	0x00000000
        /*0680*/ 	.short	0x010a
        /*0682*/ 	.byte	0xff
	.zero		1


	//   ....[87]....
        /*0684*/ 	.word	0x00004300
        /*0688*/ 	.word	0x000000ff
        /*068c*/ 	.word	0x00000000
        /*0690*/ 	.short	0x0101
        /*0692*/ 	.byte	0x04
	.zero		1


	//   ....[88]....
        /*0694*/ 	.word	0x00004340
        /*0698*/ 	.word	0x000000ff
        /*069c*/ 	.word	0x00000150
        /*06a0*/ 	.short	0x010a
        /*06a2*/ 	.byte	0x11
	.zero		1


	//   ....[89]....
        /*06a4*/ 	.word	0x00004390
        /*06a8*/ 	.word	0x000000ff
        /*06ac*/ 	.word	0x00000000
        /*06b0*/ 	.short	0x0101
        /*06b2*/ 	.byte	0x04
	.zero		1


	//   ....[90]....
        /*06b4*/ 	.word	0x00004870
        /*06b8*/ 	.word	0x00000008
        /*06bc*/ 	.word	0x000000f0
        /*06c0*/ 	.short	0x010a
        /*06c2*/ 	.byte	0xff
	.zero		1


	//   ....[91]....
        /*06c4*/ 	.word	0x000049e0
        /*06c8*/ 	.word	0x00000000
        /*06cc*/ 	.word	0x00000000
        /*06d0*/ 	.short	0x0101
        /*06d2*/ 	.byte	0xff
	.zero		1


	//   ....[92]....
        /*06d4*/ 	.word	0x00004ec0
        /*06d8*/ 	.word	0x000000ff
        /*06dc*/ 	.word	0x000000e8
        /*06e0*/ 	.short	0x010a
        /*06e2*/ 	.byte	0x15
	.zero		1


	//   ....[93]....
        /*06e4*/ 	.word	0x00005050
        /*06e8*/ 	.word	0x000000ff
        /*06ec*/ 	.word	0x000000c0
        /*06f0*/ 	.short	0x010a
        /*06f2*/ 	.byte	0x15
	.zero		1


	//   ....[94]....
        /*06f4*/ 	.word	0x000051a0
        /*06f8*/ 	.word	0x000000ff
        /*06fc*/ 	.word	0x000000a0
        /*0700*/ 	.short	0x010b
        /*0702*/ 	.byte	0x15
	.zero		1


	//   ....[95]....
        /*0704*/ 	.word	0x000051c0
        /*0708*/ 	.word	0x000000ff
        /*070c*/ 	.word	0x00000000
        /*0710*/ 	.short	0x0101
        /*0712*/ 	.byte	0x04
	.zero		1


	//   ....[96]....
        /*0714*/ 	.word	0x000051d0
        /*0718*/ 	.word	0x000000ff
        /*071c*/ 	.word	0x000000c8
        /*0720*/ 	.short	0x010a
        /*0722*/ 	.byte	0x15
	.zero		1


	//   ....[97]....
        /*0724*/ 	.word	0x00005320
        /*0728*/ 	.word	0x000000ff
        /*072c*/ 	.word	0x000000a8
        /*0730*/ 	.short	0x010b
        /*0732*/ 	.byte	0x15
	.zero		1


	//   ....[98]....
        /*0734*/ 	.word	0x00005340
        /*0738*/ 	.word	0x000000ff
        /*073c*/ 	.word	0x00000000
        /*0740*/ 	.short	0x0101
        /*0742*/ 	.byte	0x04
	.zero		1


	//   ....[99]....
        /*0744*/ 	.word	0x00005350
        /*0748*/ 	.word	0x000000ff
        /*074c*/ 	.word	0x000000d0
        /*0750*/ 	.short	0x010a
        /*0752*/ 	.byte	0x15
	.zero		1


	//   ....[100]....
        /*0754*/ 	.word	0x000054b0
        /*0758*/ 	.word	0x000000ff
        /*075c*/ 	.word	0x000000b0
        /*0760*/ 	.short	0x010b
        /*0762*/ 	.byte	0x15
	.zero		1


	//   ....[101]....
        /*0764*/ 	.word	0x000054d0
        /*0768*/ 	.word	0x000000ff
        /*076c*/ 	.word	0x00000000
        /*0770*/ 	.short	0x0101
        /*0772*/ 	.byte	0x04
	.zero		1


	//   ....[102]....
        /*0774*/ 	.word	0x000054e0
        /*0778*/ 	.word	0x000000ff
        /*077c*/ 	.word	0x000000d8
        /*0780*/ 	.short	0x010a
        /*0782*/ 	.byte	0x15
	.zero		1


	//   ....[103]....
        /*0784*/ 	.word	0x000056d0
        /*0788*/ 	.word	0x000000ff
        /*078c*/ 	.word	0x000000b8
        /*0790*/ 	.short	0x010b
        /*0792*/ 	.byte	0x15
	.zero		1


	//   ....[104]....
        /*0794*/ 	.word	0x000056e0
        /*0798*/ 	.word	0x000000ff
        /*079c*/ 	.word	0x00000000
        /*07a0*/ 	.short	0x0101
        /*07a2*/ 	.byte	0x29
	.zero		1


	//   ....[105]....
        /*07a4*/ 	.word	0x00005710
        /*07a8*/ 	.word	0x000000ff
        /*07ac*/ 	.word	0x000000c0
        /*07b0*/ 	.short	0x010a
        /*07b2*/ 	.byte	0x15
	.zero		1


	//   ....[106]....
        /*07b4*/ 	.word	0x00005730
        /*07b8*/ 	.word	0x000000ff
        /*07bc*/ 	.word	0x000000c8
        /*07c0*/ 	.short	0x010a
        /*07c2*/ 	.byte	0x15
	.zero		1


	//   ....[107]....
        /*07c4*/ 	.word	0x00005750
        /*07c8*/ 	.word	0x000000ff
        /*07cc*/ 	.word	0x000000d0
        /*07d0*/ 	.short	0x010a
        /*07d2*/ 	.byte	0x15
	.zero		1


	//   ....[108]....
        /*07d4*/ 	.word	0x00005790
        /*07d8*/ 	.word	0x00000000
        /*07dc*/ 	.word	0x000000d8
        /*07e0*/ 	.short	0x010a
        /*07e2*/ 	.byte	0xff
	.zero		1


	//   ....[109]....
        /*07e4*/ 	.word	0x00005ad0
        /*07e8*/ 	.word	0x00000003
        /*07ec*/ 	.word	0x000000f0
        /*07f0*/ 	.short	0x010a
        /*07f2*/ 	.byte	0xff
	.zero		1


	//   ....[110]....
        /*07f4*/ 	.word	0x00005c50
        /*07f8*/ 	.word	0x00000000
        /*07fc*/ 	.word	0x00000000
        /*0800*/ 	.short	0x0101
        /*0802*/ 	.byte	0xff
	.zero		1


	//   ....[111]....
        /*0804*/ 	.word	0x00006820
        /*0808*/ 	.word	0x000000ff
        /*080c*/ 	.word	0x000000a0
        /*0810*/ 	.short	0x010a
        /*0812*/ 	.byte	0x2c
	.zero		1


	//   ....[112]....
        /*0814*/ 	.word	0x00006900
        /*0818*/ 	.word	0x000000aa
        /*081c*/ 	.word	0x00000110
        /*0820*/ 	.short	0x010a
        /*0822*/ 	.byte	0xff
	.zero		1


	//   ....[113]....
        /*0824*/ 	.word	0x00006ac0
        /*0828*/ 	.word	0x000000ff
        /*082c*/ 	.word	0x000000a0
        /*0830*/ 	.short	0x010a
        /*0832*/ 	.byte	0x2c
	.zero		1


	//   ....[114]....
        /*0834*/ 	.word	0x00006bf0
        /*0838*/ 	.word	0x000000aa
        /*083c*/ 	.word	0x00000110
        /*0840*/ 	.short	0x010a
        /*0842*/ 	.byte	0xff
	.zero		1


	//   ....[115]....
        /*0844*/ 	.word	0x00007e00
        /*0848*/ 	.word	0x00000000
        /*084c*/ 	.word	0x00000000
        /*0850*/ 	.short	0x0101
        /*0852*/ 	.byte	0xff
	.zero		1


	//   ....[116]....
        /*0854*/ 	.word	0x00007e10
        /*0858*/ 	.word	0x00000003
        /*085c*/ 	.word	0x000000a0
        /*0860*/ 	.short	0x010a
        /*0862*/ 	.byte	0xff
	.zero		1


	//   ....[117]....
        /*0864*/ 	.word	0x00007ef0
        /*0868*/ 	.word	0x00000003
        /*086c*/ 	.word	0x000000a0
        /*0870*/ 	.short	0x010a
        /*0872*/ 	.byte	0xff
	.zero		1


	//   ....[118]....
        /*0874*/ 	.word	0x00009230
        /*0878*/ 	.word	0x0000004d
        /*087c*/ 	.word	0x00000000
        /*0880*/ 	.short	0x0101
        /*0882*/ 	.byte	0xff
	.zero		1


	//   ....[119]....
        /*0884*/ 	.word	0x00009250
        /*0888*/ 	.word	0x00000000
        /*088c*/ 	.word	0x000000a0
        /*0890*/ 	.short	0x010a
        /*0892*/ 	.byte	0xff
	.zero		1


	//   ....[120]....
        /*0894*/ 	.word	0x00009320
        /*0898*/ 	.word	0x00000000
        /*089c*/ 	.word	0x000000a0
        /*08a0*/ 	.short	0x010a
        /*08a2*/ 	.byte	0xff
	.zero		1


	//   ....[121]....
        /*08a4*/ 	.word	0x0000a660
        /*08a8*/ 	.word	0x0000004a
        /*08ac*/ 	.word	0x00000000
        /*08b0*/ 	.short	0x0101
        /*08b2*/ 	.byte	0xff
	.zero		1


	//   ....[122]....
        /*08b4*/ 	.word	0x0000a680
        /*08b8*/ 	.word	0x00000003
        /*08bc*/ 	.word	0x000000a0
        /*08c0*/ 	.short	0x010a
        /*08c2*/ 	.byte	0xff
	.zero		1


	//   ....[123]....
        /*08c4*/ 	.word	0x0000a750
        /*08c8*/ 	.word	0x00000003
        /*08cc*/ 	.word	0x000000a0
        /*08d0*/ 	.short	0x010a
        /*08d2*/ 	.byte	0xff
	.zero		1


	//   ....[124]....
        /*08d4*/ 	.word	0x0000abe0
        /*08d8*/ 	.word	0x000000aa
        /*08dc*/ 	.word	0x00000000
        /*08e0*/ 	.short	0x0101
        /*08e2*/ 	.byte	0xff
	.zero		1


	//   ....[125]....
        /*08e4*/ 	.word	0x0000bad0
        /*08e8*/ 	.word	0x00000000
        /*08ec*/ 	.word	0x00000000
        /*08f0*/ 	.short	0x0101
        /*08f2*/ 	.byte	0xff
	.zero		1


	//   ....[126]....
        /*08f4*/ 	.word	0x0000bd60
        /*08f8*/ 	.word	0x000000ff
        /*08fc*/ 	.word	0x00000000
        /*0900*/ 	.short	0x0101
        /*0902*/ 	.byte	0x04
	.zero		1


	//   ....[127]....
        /*0904*/ 	.word	0x0000bd80
        /*0908*/ 	.word	0x00000003
        /*090c*/ 	.word	0x00000140
        /*0910*/ 	.short	0x010a
        /*0912*/ 	.byte	0xff
	.zero		1


	//   ....[128]....
        /*0914*/ 	.word	0x0000bde0
        /*0918*/ 	.word	0x00000000
        /*091c*/ 	.word	0x00000050
        /*0920*/ 	.short	0x010a
        /*0922*/ 	.byte	0xff
	.zero		1


	//   ....[129]....
        /*0924*/ 	.word	0x0000be40
        /*0928*/ 	.word	0x00000000
        /*092c*/ 	.word	0x00000050
        /*0930*/ 	.short	0x010a
        /*0932*/ 	.byte	0xff
	.zero		1


	//   ....[130]....
        /*0934*/ 	.word	0x0000be90
        /*0938*/ 	.word	0x00000003
        /*093c*/ 	.word	0x000000f0
        /*0940*/ 	.short	0x010a
        /*0942*/ 	.byte	0xff
	.zero		1


	//   ....[131]....
        /*0944*/ 	.word	0x0000bef0
        /*0948*/ 	.word	0x00000000
        /*094c*/ 	.word	0x00000000
        /*0950*/ 	.short	0x010a
        /*0952*/ 	.byte	0xff
	.zero		1


	//   ....[132]....
        /*0954*/ 	.word	0x0000bf50
        /*0958*/ 	.word	0x00000000
        /*095c*/ 	.word	0x00000000
        /*0960*/ 	.short	0x010a
        /*0962*/ 	.byte	0xff
	.zero		1


	//   ....[133]....
        /*0964*/ 	.word	0x0000bfb0
        /*0968*/ 	.word	0x00000000
        /*096c*/ 	.word	0x00000000
        /*0970*/ 	.short	0x010a
        /*0972*/ 	.byte	0xff
	.zero		1


	//   ....[134]....
        /*0974*/ 	.word	0x0000c010
        /*0978*/ 	.word	0x00000000
        /*097c*/ 	.word	0x00000000
        /*0980*/ 	.short	0x010a
        /*0982*/ 	.byte	0xff
	.zero		1


	//   ....[135]....
        /*0984*/ 	.word	0x0000c070
        /*0988*/ 	.word	0x00000000
        /*098c*/ 	.word	0x00000000
        /*0990*/ 	.short	0x010a
        /*0992*/ 	.byte	0xff
	.zero		1


	//   ....[136]....
        /*0994*/ 	.word	0x0000c0d0
        /*0998*/ 	.word	0x00000000
        /*099c*/ 	.word	0x00000000
        /*09a0*/ 	.short	0x010a
        /*09a2*/ 	.byte	0xff
	.zero		1


	//   ....[137]....
        /*09a4*/ 	.word	0x0000c130
        /*09a8*/ 	.word	0x00000000
        /*09ac*/ 	.word	0x00000000
        /*09b0*/ 	.short	0x010a
        /*09b2*/ 	.byte	0xff
	.zero		1


	//   ....[138]....
        /*09b4*/ 	.word	0x0000c190
        /*09b8*/ 	.word	0x00000000
        /*09bc*/ 	.word	0x00000000
        /*09c0*/ 	.short	0x010a
        /*09c2*/ 	.byte	0xff
	.zero		1


	//   ....[139]....
        /*09c4*/ 	.word	0x0000c1f0
        /*09c8*/ 	.word	0x00000000
        /*09cc*/ 	.word	0x00000000
        /*09d0*/ 	.short	0x010a
        /*09d2*/ 	.byte	0xff
	.zero		1


	//   ....[140]....
        /*09d4*/ 	.word	0x0000c240
        /*09d8*/ 	.word	0x00000002
        /*09dc*/ 	.word	0x00000130
        /*09e0*/ 	.short	0x010a
        /*09e2*/ 	.byte	0xff
	.zero		1


	//   ....[141]....
        /*09e4*/ 	.word	0x0000c2a0
        /*09e8*/ 	.word	0x00000002
        /*09ec*/ 	.word	0x00000100
        /*09f0*/ 	.short	0x010a
        /*09f2*/ 	.byte	0xff
	.zero		1


	//   ....[142]....
        /*09f4*/ 	.word	0x0000c2f0
        /*09f8*/ 	.word	0x00000002
        /*09fc*/ 	.word	0x000000f0
        /*0a00*/ 	.short	0x010a
        /*0a02*/ 	.byte	0xff
	.zero		1


	//   ....[143]....
        /*0a04*/ 	.word	0x0000c350
        /*0a08*/ 	.word	0x00000000
        /*0a0c*/ 	.word	0x00000100
        /*0a10*/ 	.short	0x010a
        /*0a12*/ 	.byte	0xff
	.zero		1


	//   ....[144]....
        /*0a14*/ 	.word	0x0000c3b0
        /*0a18*/ 	.word	0x00000000
        /*0a1c*/ 	.word	0x00000008
        /*0a20*/ 	.short	0x010a
        /*0a22*/ 	.byte	0xff
	.zero		1


	//   ....[145]....
        /*0a24*/ 	.word	0x0000c490
        /*0a28*/ 	.word	0x00000000
        /*0a2c*/ 	.word	0x00000008
        /*0a30*/ 	.short	0x010a
        /*0a32*/ 	.byte	0xff
	.zero		1


	//   ....[146]....
        /*0a34*/ 	.word	0x0000c4e0
        /*0a38*/ 	.word	0x00000000
        /*0a3c*/ 	.word	0x000000f0
        /*0a40*/ 	.short	0x010a
        /*0a42*/ 	.byte	0xff
	.zero		1


	//   ....[147]....
        /*0a44*/ 	.word	0x0000c540
        /*0a48*/ 	.word	0x00000000
        /*0a4c*/ 	.word	0x00000120
        /*0a50*/ 	.short	0x010a
        /*0a52*/ 	.byte	0xff
	.zero		1


	//   ....[148]....
        /*0a54*/ 	.word	0x0000c5a0
        /*0a58*/ 	.word	0x00000000
        /*0a5c*/ 	.word	0x00000000
        /*0a60*/ 	.short	0x010a
        /*0a62*/ 	.byte	0xff
	.zero		1


	//   ....[149]....
        /*0a64*/ 	.word	0x0000c600
        /*0a68*/ 	.word	0x00000000
        /*0a6c*/ 	.word	0x00000000
        /*0a70*/ 	.short	0x010a
        /*0a72*/ 	.byte	0xff
	.zero		1


	//   ....[150]....
        /*0a74*/ 	.word	0x0000c660
        /*0a78*/ 	.word	0x00000000
        /*0a7c*/ 	.word	0x00000150
        /*0a80*/ 	.short	0x010a
        /*0a82*/ 	.byte	0xff
	.zero		1


	//   ....[151]....
        /*0a84*/ 	.word	0x0000c6b0
        /*0a88*/ 	.word	0x00000008
        /*0a8c*/ 	.word	0x000000f0
        /*0a90*/ 	.short	0x010a
        /*0a92*/ 	.byte	0xff
	.zero		1


	//   ....[152]....
        /*0a94*/ 	.word	0x0000c710
        /*0a98*/ 	.word	0x00000000
        /*0a9c*/ 	.word	0x000000e8
        /*0aa0*/ 	.short	0x010a
        /*0aa2*/ 	.byte	0xff
	.zero		1


	//   ....[153]....
        /*0aa4*/ 	.word	0x0000c770
        /*0aa8*/ 	.word	0x00000005
        /*0aac*/ 	.word	0x000000c0
        /*0ab0*/ 	.short	0x010a
        /*0ab2*/ 	.byte	0xff
	.zero		1


	//   ....[154]....
        /*0ab4*/ 	.word	0x0000c7d0
        /*0ab8*/ 	.word	0x00000005
        /*0abc*/ 	.word	0x000000c8
        /*0ac0*/ 	.short	0x010a
        /*0ac2*/ 	.byte	0xff
	.zero		1


	//   ....[155]....
        /*0ac4*/ 	.word	0x0000c830
        /*0ac8*/ 	.word	0x00000005
        /*0acc*/ 	.word	0x000000d0
        /*0ad0*/ 	.short	0x010a
        /*0ad2*/ 	.byte	0xff
	.zero		1


	//   ....[156]....
        /*0ad4*/ 	.word	0x0000c890
        /*0ad8*/ 	.word	0x00000005
        /*0adc*/ 	.word	0x000000d8
        /*0ae0*/ 	.short	0x010a
        /*0ae2*/ 	.byte	0xff
	.zero		1


	//   ....[157]....
        /*0ae4*/ 	.word	0x0000c8f0
        /*0ae8*/ 	.word	0x00000000
        /*0aec*/ 	.word	0x000000c0
        /*0af0*/ 	.short	0x010a
        /*0af2*/ 	.byte	0xff
	.zero		1


	//   ....[158]....
        /*0af4*/ 	.word	0x0000c950
        /*0af8*/ 	.word	0x00000000
        /*0afc*/ 	.word	0x000000c8
        /*0b00*/ 	.short	0x010a
        /*0b02*/ 	.byte	0xff
	.zero		1


	//   ....[159]....
        /*0b04*/ 	.word	0x0000c9b0
        /*0b08*/ 	.word	0x00000000
        /*0b0c*/ 	.word	0x000000d0
        /*0b10*/ 	.short	0x010a
        /*0b12*/ 	.byte	0xff
	.zero		1


	//   ....[160]....
        /*0b14*/ 	.word	0x0000ca00
        /*0b18*/ 	.word	0x00000003
        /*0b1c*/ 	.word	0x000000f0
        /*0b20*/ 	.short	0x010a
        /*0b22*/ 	.byte	0xff
	.zero		1


	//   ....[161]....
        /*0b24*/ 	.word	0x0000ca60
        /*0b28*/ 	.word	0x00000000
        /*0b2c*/ 	.word	0x000000a0
        /*0b30*/ 	.short	0x010a
        /*0b32*/ 	.byte	0xff
	.zero		1


	//   ....[162]....
        /*0b34*/ 	.word	0x0000cab0
        /*0b38*/ 	.word	0x000000aa
        /*0b3c*/ 	.word	0x00000110
        /*0b40*/ 	.short	0x010a
        /*0b42*/ 	.byte	0xff
	.zero		1


	//   ....[163]....
        /*0b44*/ 	.word	0x0000cb00
        /*0b48*/ 	.word	0x00000003
        /*0b4c*/ 	.word	0x000000a0
        /*0b50*/ 	.short	0x010a
        /*0b52*/ 	.byte	0xff
	.zero		1


	//   ....[164]....
        /*0b54*/ 	.word	0x0000cb50
        /*0b58*/ 	.word	0x00000000
        /*0b5c*/ 	.word	0x000000a0
        /*0b60*/ 	.short	0x010a
        /*0b62*/ 	.byte	0xff
	.zero		1


	//   ....[165]....
        /*0b64*/ 	.word	0x0000cba0
        /*0b68*/ 	.word	0x00000003
        /*0b6c*/ 	.word	0x000000a0
        /*0b70*/ 	.short	0x010a
        /*0b72*/ 	.byte	0xff
	.zero		1


	//----- nvinfo : EIATTR_NUM_MBARRIERS
	.align		4
.L_47:
        /*0b74*/ 	.byte	0x03, 0x38
        /*0b76*/ 	.short	0x002b


	//----- nvinfo : EIATTR_EXIT_INSTR_OFFSETS
	.align		4
        /*0b78*/ 	.byte	0x04, 0x1c
        /*0b7a*/ 	.short	(.L_49 - .L_48)


	//   ....[0]....
.L_48:
        /*0b7c*/ 	.word	0x00002ef0


	//   ....[1]....
        /*0b80*/ 	.word	0x000033e0


	//   ....[2]....
        /*0b84*/ 	.word	0x00003440


	//   ....[3]....
        /*0b88*/ 	.word	0x000045c0


	//   ....[4]....
        /*0b8c*/ 	.word	0x000057c0


	//   ....[5]....
        /*0b90*/ 	.word	0x00005800


	//   ....[6]....
        /*0b94*/ 	.word	0x0000bc50


	//   ....[7]....
        /*0b98*/ 	.word	0x0000bcd0


	//   ....[8]....
        /*0b9c*/ 	.word	0x0000bd00


	//   ....[9]....
        /*0ba0*/ 	.word	0x0000bd70


	//----- nvinfo : EIATTR_MAX_THREADS
	.align		4
.L_49:
        /*0ba4*/ 	.byte	0x04, 0x05
        /*0ba6*/ 	.short	(.L_51 - .L_50)
.L_50:
        /*0ba8*/ 	.word	0x00000100
        /*0bac*/ 	.word	0x00000001
        /*0bb0*/ 	.word	0x00000001


	//----- nvinfo : EIATTR_CRS_STACK_SIZE
	.align		4
.L_51:
        /*0bb4*/ 	.byte	0x04, 0x1e
        /*0bb6*/ 	.short	(.L_53 - .L_52)
.L_52:
        /*0bb8*/ 	.word	0x00000000


	//----- nvinfo : EIATTR_CBANK_PARAM_SIZE
	.align		4
.L_53:
        /*0bbc*/ 	.byte	0x03, 0x19
        /*0bbe*/ 	.short	0x0800


	//----- nvinfo : EIATTR_PARAM_CBANK
	.align		4
        /*0bc0*/ 	.byte	0x04, 0x0a
        /*0bc2*/ 	.short	(.L_55 - .L_54)
	.align		4
.L_54:
        /*0bc4*/ 	.word	index@(.nv.constant0._ZN7cutlass13device_kernelINS_4gemm6kernel13GemmUniversalIN4cute5tupleIJiiiiEEENS1_10collective13CollectiveMmaINS1_35MainloopSm100TmaUmmaWarpSpecializedILi10ELi2ELi2ENS5_IJNS4_1CILi4EEENSA_ILi1EEESC_EEEEENS5_IJNSA_ILi256EEESF_NSA_ILi32EEEEEENS_10bfloat16_tENS5_IJlSC_lEEESI_SJ_NS4_8TiledMMAINS4_8MMA_AtomIJNS4_26SM100_MMA_F16BF16_2x1SM_SSISI_SI_fLi256ELi256ELNS4_4UMMA5MajorE0ELSO_0ELNSN_7ScaleInE0ELSP_0EEEEEENS4_6LayoutINS5_IJSC_SC_SC_EEENS5_IJNSA_ILi0EEESU_SU_EEEEENS5_IJNS4_10UnderscoreESX_SX_EEEEENS4_18SM100_TMA_2SM_LOADENS4_14ComposedLayoutINS4_7SwizzleILi2ELi4ELi3EEENS4_18smem_ptr_flag_bitsILi16EEENSS_INS5_IJNSA_ILi8EEESG_EEENS5_IJSG_SC_EEEEEEEvNS4_8identityENS4_28SM100_TMA_2SM_LOAD_MULTICASTES1A_vS1B_EENS_8epilogue10collective18CollectiveEpilogueINS1E_23Sm100TmaWarpSpecializedILi4ELi2ELi64ELb1ELb0EEEJNS5_IJNSA_ILi128EEESF_SG_EEENS5_IJNSS_IS1J_SC_EENSS_INSA_ILi64EEESC_EEEEESI_SJ_SI_SJ_NS1E_6fusion15FusionCallbacksIS1I_NS1P_17LinearCombinationISI_fSI_fLNS_15FloatRoundStyleE2EEES1K_S1O_JEEENS4_5SM1004TMEM4LOAD26SM100_TMEM_LOAD_32dp32b64xENS4_13SM90_TMA_LOADENS11_INS12_ILi3ELi4ELi3EEES15_NSS_INS5_IJS16_S1M_EEENS5_IJS1M_SC_EEEEEEENS4_39AutoVectorizingCopyWithAssumedAlignmentILi128EEENS4_14SM90_TMA_STOREES24_S26_S26_EEEvvEEEEvNT_6ParamsE)
        /*0bc8*/ 	.short	0x0380
        /*0bca*/ 	.short	0x0800


	//----- nvinfo : EIATTR_SW_WAR
	.align		4
.L_55:
        /*0bcc*/ 	.byte	0x04, 0x36
        /*0bce*/ 	.short	(.L_57 - .L_56)
.L_56:
        /*0bd0*/ 	.word	0x00000008
.L_57:


//--------------------- .nv.callgraph             --------------------------
	.section	.nv.callgraph,"",@"SHT_CUDA_CALLGRAPH"
	.align	4
	.sectionentsize	8
	.align		4
        /*0000*/ 	.word	0x00000000
	.align		4
        /*0004*/ 	.word	0xffffffff
	.align		4
        /*0008*/ 	.word	index@(_ZN7cutlass13device_kernelINS_4gemm6kernel13GemmUniversalIN4cute5tupleIJiiiiEEENS1_10collective13CollectiveMmaINS1_35MainloopSm100TmaUmmaWarpSpecializedILi10ELi2ELi2ENS5_IJNS4_1CILi4EEENSA_ILi1EEESC_EEEEENS5_IJNSA_ILi256EEESF_NSA_ILi32EEEEEENS_10bfloat16_tENS5_IJlSC_lEEESI_SJ_NS4_8TiledMMAINS4_8MMA_AtomIJNS4_26SM100_MMA_F16BF16_2x1SM_SSISI_SI_fLi256ELi256ELNS4_4UMMA5MajorE0ELSO_0ELNSN_7ScaleInE0ELSP_0EEEEEENS4_6LayoutINS5_IJSC_SC_SC_EEENS5_IJNSA_ILi0EEESU_SU_EEEEENS5_IJNS4_10UnderscoreESX_SX_EEEEENS4_18SM100_TMA_2SM_LOADENS4_14ComposedLayoutINS4_7SwizzleILi2ELi4ELi3EEENS4_18smem_ptr_flag_bitsILi16EEENSS_INS5_IJNSA_ILi8EEESG_EEENS5_IJSG_SC_EEEEEEEvNS4_8identityENS4_28SM100_TMA_2SM_LOAD_MULTICASTES1A_vS1B_EENS_8epilogue10collective18CollectiveEpilogueINS1E_23Sm100TmaWarpSpecializedILi4ELi2ELi64ELb1ELb0EEEJNS5_IJNSA_ILi128EEESF_SG_EEENS5_IJNSS_IS1J_SC_EENSS_INSA_ILi64EEESC_EEEEESI_SJ_SI_SJ_NS1E_6fusion15FusionCallbacksIS1I_NS1P_17LinearCombinationISI_fSI_fLNS_15FloatRoundStyleE2EEES1K_S1O_JEEENS4_5SM1004TMEM4LOAD26SM100_TMEM_LOAD_32dp32b64xENS4_13SM90_TMA_LOADENS11_INS12_ILi3ELi4ELi3EEES15_NSS_INS5_IJS16_S1M_EEENS5_IJS1M_SC_EEEEEEENS4_39AutoVectorizingCopyWithAssumedAlignmentILi128EEENS4_14SM90_TMA_STOREES24_S26_S26_EEEvvEEEEvNT_6ParamsE)
	.align		4
        /*000c*/ 	.word	index@(__assertfail)
	.align		4
        /*0010*/ 	.word	0x00000000
	.align		4
        /*0014*/ 	.word	0xfffffffe
	.align		4
        /*0018*/ 	.word	0x00000000
	.align		4
        /*001c*/ 	.word	0xfffffffd
	.align		4
        /*0020*/ 	.word	0x00000000
	.align		4
        /*0024*/ 	.word	0xfffffffc


//--------------------- .nv.constant4             --------------------------
	.section	.nv.constant4,"a",@progbits
	.align	8
	.align		8
.nv.constant4:
        /*0000*/ 	.dword	__assertfail
	.align		8
        /*0008*/ 	.dword	__unnamed_1
	.align		8
        /*0010*/ 	.dword	__unnamed_2
	.align		8
        /*0018*/ 	.dword	_ZN40_INTERNAL_eeed11c1_4_k_cu_b8a612ff_227684cuda3std3__45__cpo5beginE
	.align		8
        /*0020*/ 	.dword	_ZN40_INTERNAL_eeed11c1_4_k_cu_b8a612ff_227684cuda3std3__45__cpo3endE
	.align		8
        /*0028*/ 	.dword	_ZN40_INTERNAL_eeed11c1_4_k_cu_b8a612ff_227684cuda3std3__45__cpo6cbeginE
	.align		8
        /*0030*/ 	.dword	_ZN40_INTERNAL_eeed11c1_4_k_cu_b8a612ff_227684cuda3std3__45__cpo4cendE
	.align		8
        /*0038*/ 	.dword	_ZN40_INTERNAL_eeed11c1_4_k_cu_b8a612ff_227684cuda3std3__442_GLOBAL__N__eeed11c1_4_k_cu_b8a612ff_227686ignoreE
	.align		8
        /*0040*/ 	.dword	_ZN40_INTERNAL_eeed11c1_4_k_cu_b8a612ff_227684cuda3std3__419piecewise_constructE
	.align		8
        /*0048*/ 	.dword	_ZN40_INTERNAL_eeed11c1_4_k_cu_b8a612ff_227684cuda3std3__48in_placeE
	.align		8
        /*0050*/ 	.dword	_ZN40_INTERNAL_eeed11c1_4_k_cu_b8a612ff_227684cuda3std6ranges3__45__cpo4swapE
	.align		8
        /*0058*/ 	.dword	_ZN40_INTERNAL_eeed11c1_4_k_cu_b8a612ff_227684cuda3std6ranges3__45__cpo9iter_moveE
	.align		8
        /*0060*/ 	.dword	_ZN40_INTERNAL_eeed11c1_4_k_cu_b8a612ff_227684cute7productE
	.align		8
        /*0068*/ 	.dword	_ZN40_INTERNAL_eeed11c1_4_k_cu_b8a612ff_227684cute1_E
	.align		8
        /*0070*/ 	.dword	$str$25
	.align		8
        /*0078*/ 	.dword	$str$26
	.align		8
        /*0080*/ 	.dword	$str$27
	.align		8
        /*0088*/ 	.dword	$str$28


//--------------------- .text._ZN7cutlass13device_kernelINS_4gemm6kernel13GemmUniversalIN4cute5tupleIJiiiiEEENS1_10collective13CollectiveMmaINS1_35MainloopSm100TmaUmmaWarpSpecializedILi10ELi2ELi2ENS5_IJNS4_1CILi4EEENSA_ILi1EEESC_EEEEENS5_IJNSA_ILi256EEESF_NSA_ILi32EEEEEENS_10bfloat16_tENS5_IJlSC_lEEESI_SJ_NS4_8TiledMMAINS4_8MMA_AtomIJNS4_26SM100_MMA_F16BF16_2x1SM_SSISI_SI_fLi256ELi256ELNS4_4UMMA5MajorE0ELSO_0ELNSN_7ScaleInE0ELSP_0EEEEEENS4_6LayoutINS5_IJSC_SC_SC_EEENS5_IJNSA_ILi0EEESU_SU_EEEEENS5_IJNS4_10UnderscoreESX_SX_EEEEENS4_18SM100_TMA_2SM_LOADENS4_14ComposedLayoutINS4_7SwizzleILi2ELi4ELi3EEENS4_18smem_ptr_flag_bitsILi16EEENSS_INS5_IJNSA_ILi8EEESG_EEENS5_IJSG_SC_EEEEEEEvNS4_8identityENS4_28SM100_TMA_2SM_LOAD_MULTICASTES1A_vS1B_EENS_8epilogue10collective18CollectiveEpilogueINS1E_23Sm100TmaWarpSpecializedILi4ELi2ELi64ELb1ELb0EEEJNS5_IJNSA_ILi128EEESF_SG_EEENS5_IJNSS_IS1J_SC_EENSS_INSA_ILi64EEESC_EEEEESI_SJ_SI_SJ_NS1E_6fusion15FusionCallbacksIS1I_NS1P_17LinearCombinationISI_fSI_fLNS_15FloatRoundStyleE2EEES1K_S1O_JEEENS4_5SM1004TMEM4LOAD26SM100_TMEM_LOAD_32dp32b64xENS4_13SM90_TMA_LOADENS11_INS12_ILi3ELi4ELi3EEES15_NSS_INS5_IJS16_S1M_EEENS5_IJS1M_SC_EEEEEEENS4_39AutoVectorizingCopyWithAssumedAlignmentILi128EEENS4_14SM90_TMA_STOREES24_S26_S26_EEEvvEEEEvNT_6ParamsE --------------------------
	.section	.text._ZN7cutlass13device_kernelINS_4gemm6kernel13GemmUniversalIN4cute5tupleIJiiiiEEENS1_10collective13CollectiveMmaINS1_35MainloopSm100TmaUmmaWarpSpecializedILi10ELi2ELi2ENS5_IJNS4_1CILi4EEENSA_ILi1EEESC_EEEEENS5_IJNSA_ILi256EEESF_NSA_ILi32EEEEEENS_10bfloat16_tENS5_IJlSC_lEEESI_SJ_NS4_8TiledMMAINS4_8MMA_AtomIJNS4_26SM100_MMA_F16BF16_2x1SM_SSISI_SI_fLi256ELi256ELNS4_4UMMA5MajorE0ELSO_0ELNSN_7ScaleInE0ELSP_0EEEEEENS4_6LayoutINS5_IJSC_SC_SC_EEENS5_IJNSA_ILi0EEESU_SU_EEEEENS5_IJNS4_10UnderscoreESX_SX_EEEEENS4_18SM100_TMA_2SM_LOADENS4_14ComposedLayoutINS4_7SwizzleILi2ELi4ELi3EEENS4_18smem_ptr_flag_bitsILi16EEENSS_INS5_IJNSA_ILi8EEESG_EEENS5_IJSG_SC_EEEEEEEvNS4_8identityENS4_28SM100_TMA_2SM_LOAD_MULTICASTES1A_vS1B_EENS_8epilogue10collective18CollectiveEpilogueINS1E_23Sm100TmaWarpSpecializedILi4ELi2ELi64ELb1ELb0EEEJNS5_IJNSA_ILi128EEESF_SG_EEENS5_IJNSS_IS1J_SC_EENSS_INSA_ILi64EEESC_EEEEESI_SJ_SI_SJ_NS1E_6fusion15FusionCallbacksIS1I_NS1P_17LinearCombinationISI_fSI_fLNS_15FloatRoundStyleE2EEES1K_S1O_JEEENS4_5SM1004TMEM4LOAD26SM100_TMEM_LOAD_32dp32b64xENS4_13SM90_TMA_LOADENS11_INS12_ILi3ELi4ELi3EEES15_NSS_INS5_IJS16_S1M_EEENS5_IJS1M_SC_EEEEEEENS4_39AutoVectorizingCopyWithAssumedAlignmentILi128EEENS4_14SM90_TMA_STOREES24_S26_S26_EEEvvEEEEvNT_6ParamsE,"ax",@progbits
	.align	128
.text._ZN7cutlass13device_kernelINS_4gemm6kernel13GemmUniversalIN4cute5tupleIJiiiiEEENS1_10collective13CollectiveMmaINS1_35MainloopSm100TmaUmmaWarpSpecializedILi10ELi2ELi2ENS5_IJNS4_1CILi4EEENSA_ILi1EEESC_EEEEENS5_IJNSA_ILi256EEESF_NSA_ILi32EEEEEENS_10bfloat16_tENS5_IJlSC_lEEESI_SJ_NS4_8TiledMMAINS4_8MMA_AtomIJNS4_26SM100_MMA_F16BF16_2x1SM_SSISI_SI_fLi256ELi256ELNS4_4UMMA5MajorE0ELSO_0ELNSN_7ScaleInE0ELSP_0EEEEEENS4_6LayoutINS5_IJSC_SC_SC_EEENS5_IJNSA_ILi0EEESU_SU_EEEEENS5_IJNS4_10UnderscoreESX_SX_EEEEENS4_18SM100_TMA_2SM_LOADENS4_14ComposedLayoutINS4_7SwizzleILi2ELi4ELi3EEENS4_18smem_ptr_flag_bitsILi16EEENSS_INS5_IJNSA_ILi8EEESG_EEENS5_IJSG_SC_EEEEEEEvNS4_8identityENS4_28SM100_TMA_2SM_LOAD_MULTICASTES1A_vS1B_EENS_8epilogue10collective18CollectiveEpilogueINS1E_23Sm100TmaWarpSpecializedILi4ELi2ELi64ELb1ELb0EEEJNS5_IJNSA_ILi128EEESF_SG_EEENS5_IJNSS_IS1J_SC_EENSS_INSA_ILi64EEESC_EEEEESI_SJ_SI_SJ_NS1E_6fusion15FusionCallbacksIS1I_NS1P_17LinearCombinationISI_fSI_fLNS_15FloatRoundStyleE2EEES1K_S1O_JEEENS4_5SM1004TMEM4LOAD26SM100_TMEM_LOAD_32dp32b64xENS4_13SM90_TMA_LOADENS11_INS12_ILi3ELi4ELi3EEES15_NSS_INS5_IJS16_S1M_EEENS5_IJS1M_SC_EEEEEEENS4_39AutoVectorizingCopyWithAssumedAlignmentILi128EEENS4_14SM90_TMA_STOREES24_S26_S26_EEEvvEEEEvNT_6ParamsE:
        .type           _ZN7cutlass13device_kernelINS_4gemm6kernel13GemmUniversalIN4cute5tupleIJiiiiEEENS1_10collective13CollectiveMmaINS1_35MainloopSm100TmaUmmaWarpSpecializedILi10ELi2ELi2ENS5_IJNS4_1CILi4EEENSA_ILi1EEESC_EEEEENS5_IJNSA_ILi256EEESF_NSA_ILi32EEEEEENS_10bfloat16_tENS5_IJlSC_lEEESI_SJ_NS4_8TiledMMAINS4_8MMA_AtomIJNS4_26SM100_MMA_F16BF16_2x1SM_SSISI_SI_fLi256ELi256ELNS4_4UMMA5MajorE0ELSO_0ELNSN_7ScaleInE0ELSP_0EEEEEENS4_6LayoutINS5_IJSC_SC_SC_EEENS5_IJNSA_ILi0EEESU_SU_EEEEENS5_IJNS4_10UnderscoreESX_SX_EEEEENS4_18SM100_TMA_2SM_LOADENS4_14ComposedLayoutINS4_7SwizzleILi2ELi4ELi3EEENS4_18smem_ptr_flag_bitsILi16EEENSS_INS5_IJNSA_ILi8EEESG_EEENS5_IJSG_SC_EEEEEEEvNS4_8identityENS4_28SM100_TMA_2SM_LOAD_MULTICASTES1A_vS1B_EENS_8epilogue10collective18CollectiveEpilogueINS1E_23Sm100TmaWarpSpecializedILi4ELi2ELi64ELb1ELb0EEEJNS5_IJNSA_ILi128EEESF_SG_EEENS5_IJNSS_IS1J_SC_EENSS_INSA_ILi64EEESC_EEEEESI_SJ_SI_SJ_NS1E_6fusion15FusionCallbacksIS1I_NS1P_17LinearCombinationISI_fSI_fLNS_15FloatRoundStyleE2EEES1K_S1O_JEEENS4_5SM1004TMEM4LOAD26SM100_TMEM_LOAD_32dp32b64xENS4_13SM90_TMA_LOADENS11_INS12_ILi3ELi4ELi3EEES15_NSS_INS5_IJS16_S1M_EEENS5_IJS1M_SC_EEEEEEENS4_39AutoVectorizingCopyWithAssumedAlignmentILi128EEENS4_14SM90_TMA_STOREES24_S26_S26_EEEvvEEEEvNT_6ParamsE,@function
        .size           _ZN7cutlass13device_kernelINS_4gemm6kernel13GemmUniversalIN4cute5tupleIJiiiiEEENS1_10collective13CollectiveMmaINS1_35MainloopSm100TmaUmmaWarpSpecializedILi10ELi2ELi2ENS5_IJNS4_1CILi4EEENSA_ILi1EEESC_EEEEENS5_IJNSA_ILi256EEESF_NSA_ILi32EEEEEENS_10bfloat16_tENS5_IJlSC_lEEESI_SJ_NS4_8TiledMMAINS4_8MMA_AtomIJNS4_26SM100_MMA_F16BF16_2x1SM_SSISI_SI_fLi256ELi256ELNS4_4UMMA5MajorE0ELSO_0ELNSN_7ScaleInE0ELSP_0EEEEEENS4_6LayoutINS5_IJSC_SC_SC_EEENS5_IJNSA_ILi0EEESU_SU_EEEEENS5_IJNS4_10UnderscoreESX_SX_EEEEENS4_18SM100_TMA_2SM_LOADENS4_14ComposedLayoutINS4_7SwizzleILi2ELi4ELi3EEENS4_18smem_ptr_flag_bitsILi16EEENSS_INS5_IJNSA_ILi8EEESG_EEENS5_IJSG_SC_EEEEEEEvNS4_8identityENS4_28SM100_TMA_2SM_LOAD_MULTICASTES1A_vS1B_EENS_8epilogue10collective18CollectiveEpilogueINS1E_23Sm100TmaWarpSpecializedILi4ELi2ELi64ELb1ELb0EEEJNS5_IJNSA_ILi128EEESF_SG_EEENS5_IJNSS_IS1J_SC_EENSS_INSA_ILi64EEESC_EEEEESI_SJ_SI_SJ_NS1E_6fusion15FusionCallbacksIS1I_NS1P_17LinearCombinationISI_fSI_fLNS_15FloatRoundStyleE2EEES1K_S1O_JEEENS4_5SM1004TMEM4LOAD26SM100_TMEM_LOAD_32dp32b64xENS4_13SM90_TMA_LOADENS11_INS12_ILi3ELi4ELi3EEES15_NSS_INS5_IJS16_S1M_EEENS5_IJS1M_SC_EEEEEEENS4_39AutoVectorizingCopyWithAssumedAlignmentILi128EEENS4_14SM90_TMA_STOREES24_S26_S26_EEEvvEEEEvNT_6ParamsE,(.L_x_210 - _ZN7cutlass13device_kernelINS_4gemm6kernel13GemmUniversalIN4cute5tupleIJiiiiEEENS1_10collective13CollectiveMmaINS1_35MainloopSm100TmaUmmaWarpSpecializedILi10ELi2ELi2ENS5_IJNS4_1CILi4EEENSA_ILi1EEESC_EEEEENS5_IJNSA_ILi256EEESF_NSA_ILi32EEEEEENS_10bfloat16_tENS5_IJlSC_lEEESI_SJ_NS4_8TiledMMAINS4_8MMA_AtomIJNS4_26SM100_MMA_F16BF16_2x1SM_SSISI_SI_fLi256ELi256ELNS4_4UMMA5MajorE0ELSO_0ELNSN_7ScaleInE0ELSP_0EEEEEENS4_6LayoutINS5_IJSC_SC_SC_EEENS5_IJNSA_ILi0EEESU_SU_EEEEENS5_IJNS4_10UnderscoreESX_SX_EEEEENS4_18SM100_TMA_2SM_LOADENS4_14ComposedLayoutINS4_7SwizzleILi2ELi4ELi3EEENS4_18smem_ptr_flag_bitsILi16EEENSS_INS5_IJNSA_ILi8EEESG_EEENS5_IJSG_SC_EEEEEEEvNS4_8identityENS4_28SM100_TMA_2SM_LOAD_MULTICASTES1A_vS1B_EENS_8epilogue10collective18CollectiveEpilogueINS1E_23Sm100TmaWarpSpecializedILi4ELi2ELi64ELb1ELb0EEEJNS5_IJNSA_ILi128EEESF_SG_EEENS5_IJNSS_IS1J_SC_EENSS_INSA_ILi64EEESC_EEEEESI_SJ_SI_SJ_NS1E_6fusion15FusionCallbacksIS1I_NS1P_17LinearCombinationISI_fSI_fLNS_15FloatRoundStyleE2EEES1K_S1O_JEEENS4_5SM1004TMEM4LOAD26SM100_TMEM_LOAD_32dp32b64xENS4_13SM90_TMA_LOADENS11_INS12_ILi3ELi4ELi3EEES15_NSS_INS5_IJS16_S1M_EEENS5_IJS1M_SC_EEEEEEENS4_39AutoVectorizingCopyWithAssumedAlignmentILi128EEENS4_14SM90_TMA_STOREES24_S26_S26_EEEvvEEEEvNT_6ParamsE)
        .other          _ZN7cutlass13device_kernelINS_4gemm6kernel13GemmUniversalIN4cute5tupleIJiiiiEEENS1_10collective13CollectiveMmaINS1_35MainloopSm100TmaUmmaWarpSpecializedILi10ELi2ELi2ENS5_IJNS4_1CILi4EEENSA_ILi1EEESC_EEEEENS5_IJNSA_ILi256EEESF_NSA_ILi32EEEEEENS_10bfloat16_tENS5_IJlSC_lEEESI_SJ_NS4_8TiledMMAINS4_8MMA_AtomIJNS4_26SM100_MMA_F16BF16_2x1SM_SSISI_SI_fLi256ELi256ELNS4_4UMMA5MajorE0ELSO_0ELNSN_7ScaleInE0ELSP_0EEEEEENS4_6LayoutINS5_IJSC_SC_SC_EEENS5_IJNSA_ILi0EEESU_SU_EEEEENS5_IJNS4_10UnderscoreESX_SX_EEEEENS4_18SM100_TMA_2SM_LOADENS4_14ComposedLayoutINS4_7SwizzleILi2ELi4ELi3EEENS4_18smem_ptr_flag_bitsILi16EEENSS_INS5_IJNSA_ILi8EEESG_EEENS5_IJSG_SC_EEEEEEEvNS4_8identityENS4_28SM100_TMA_2SM_LOAD_MULTICASTES1A_vS1B_EENS_8epilogue10collective18CollectiveEpilogueINS1E_23Sm100TmaWarpSpecializedILi4ELi2ELi64ELb1ELb0EEEJNS5_IJNSA_ILi128EEESF_SG_EEENS5_IJNSS_IS1J_SC_EENSS_INSA_ILi64EEESC_EEEEESI_SJ_SI_SJ_NS1E_6fusion15FusionCallbacksIS1I_NS1P_17LinearCombinationISI_fSI_fLNS_15FloatRoundStyleE2EEES1K_S1O_JEEENS4_5SM1004TMEM4LOAD26SM100_TMEM_LOAD_32dp32b64xENS4_13SM90_TMA_LOADENS11_INS12_ILi3ELi4ELi3EEES15_NSS_INS5_IJS16_S1M_EEENS5_IJS1M_SC_EEEEEEENS4_39AutoVectorizingCopyWithAssumedAlignmentILi128EEENS4_14SM90_TMA_STOREES24_S26_S26_EEEvvEEEEvNT_6ParamsE,@"STO_CUDA_ENTRY STV_DEFAULT"
_ZN7cutlass13device_kernelINS_4gemm6kernel13GemmUniversalIN4cute5tupleIJiiiiEEENS1_10collective13CollectiveMmaINS1_35MainloopSm100TmaUmmaWarpSpecializedILi10ELi2ELi2ENS5_IJNS4_1CILi4EEENSA_ILi1EEESC_EEEEENS5_IJNSA_ILi256EEESF_NSA_ILi32EEEEEENS_10bfloat16_tENS5_IJlSC_lEEESI_SJ_NS4_8TiledMMAINS4_8MMA_AtomIJNS4_26SM100_MMA_F16BF16_2x1SM_SSISI_SI_fLi256ELi256ELNS4_4UMMA5MajorE0ELSO_0ELNSN_7ScaleInE0ELSP_0EEEEEENS4_6LayoutINS5_IJSC_SC_SC_EEENS5_IJNSA_ILi0EEESU_SU_EEEEENS5_IJNS4_10UnderscoreESX_SX_EEEEENS4_18SM100_TMA_2SM_LOADENS4_14ComposedLayoutINS4_7SwizzleILi2ELi4ELi3EEENS4_18smem_ptr_flag_bitsILi16EEENSS_INS5_IJNSA_ILi8EEESG_EEENS5_IJSG_SC_EEEEEEEvNS4_8identityENS4_28SM100_TMA_2SM_LOAD_MULTICASTES1A_vS1B_EENS_8epilogue10collective18CollectiveEpilogueINS1E_23Sm100TmaWarpSpecializedILi4ELi2ELi64ELb1ELb0EEEJNS5_IJNSA_ILi128EEESF_SG_EEENS5_IJNSS_IS1J_SC_EENSS_INSA_ILi64EEESC_EEEEESI_SJ_SI_SJ_NS1E_6fusion15FusionCallbacksIS1I_NS1P_17LinearCombinationISI_fSI_fLNS_15FloatRoundStyleE2EEES1K_S1O_JEEENS4_5SM1004TMEM4LOAD26SM100_TMEM_LOAD_32dp32b64xENS4_13SM90_TMA_LOADENS11_INS12_ILi3ELi4ELi3EEES15_NSS_INS5_IJS16_S1M_EEENS5_IJS1M_SC_EEEEEEENS4_39AutoVectorizingCopyWithAssumedAlignmentILi128EEENS4_14SM90_TMA_STOREES24_S26_S26_EEEvvEEEEvNT_6ParamsE:
[----:B------:R-:W1:Y:S01]  /*0000*/  LDC R1, c[0x0][0x37c] ;  /* 0x0000df00ff017b82 */ /* 0x000e620000000800 */
[----:B------:R-:W2:Y:S01]  /*0010*/  S2R R163, SR_TID.X ;  /* 0x0000000000a37919 */ /* 0x000ea20000002100 */
[----:B------:R-:W3:Y:S06]  /*0020*/  LDCU.64 UR8, c[0x0][0x890] ;  /* 0x00011200ff0877ac */ /* 0x000eec0008000a00 */
[----:B------:R-:W4:Y:S01]  /*0030*/  S2UR UR47, SR_CgaCtaId ;  /* 0x00000000002f79c3 */ /* 0x000f220000008800 */
[----:B------:R-:W-:Y:S02]  /*0040*/  PRMT R146, RZ, 0x7610, R146 ;  /* 0x00007610ff927816 */ /* 0x000fe40000000092 */
[----:B------:R-:W-:Y:S01]  /*0050*/  ELECT P1, URZ, PT ;  /* 0x0000000000ff782f */ /* 0x000fe20003820000 */
[----:B---3--:R-:W-:-:S04]  /*0060*/  UISETP.NE.U32.AND UP0, UPT, UR8, URZ, UPT ;  /* 0x000000ff0800728c */ /* 0x008fc8000bf05070 */
[----:B------:R-:W-:Y:S02]  /*0070*/  UISETP.NE.AND.EX UP0, UPT, UR9, URZ, UPT, UP0 ;  /* 0x000000ff0900728c */ /* 0x000fe4000bf05300 */
[----:B----4-:R-:W-:Y:S02]  /*0080*/  ULOP3.LUT UR33, UR47, 0x1, URZ, 0xc0, !UPT ;  /* 0x000000012f217892 */ /* 0x010fe4000f8ec0ff */
[----:B------:R-:W-:Y:S01]  /*0090*/  ULOP3.LUT UR34, UR47, 0x1, URZ, 0x3c, !UPT ;  /* 0x000000012f227892 */ /* 0x000fe2000f8e3cff */
[----:B--2---:R-:W-:-:S05]  /*00a0*/  SHF.R.U32.HI R147, RZ, 0x5, R163 ;  /* 0x00000005ff937819 */ /* 0x004fca00000116a3 */
[----:B------:R-:W2:Y:S02]  /*00b0*/  SHFL.IDX PT, R0, R147, RZ, 0x1f ;  /* 0x00001fff93007589 */ /* 0x000ea400000e0000 */
[----:B--2---:R-:W-:Y:S01]  /*00c0*/  R2UR UR18, R0 ;  /* 0x00000000001272ca */ /* 0x004fe200000e0000 */
[----:B-1----:R-:W-:-:S14]  /*00d0*/  BRA.U UP0, `(.L_x_0) ;  /* 0x0000000100307547 */ /* 0x002fdc000b800000 */
[----:B------:R-:W1:Y:S02]  /*00e0*/  LDCU.64 UR4, c[0x0][0x888] ;  /* 0x00011100ff0477ac */ /* 0x000e640008000a00 */
[----:B-1----:R-:W-:-:S04]  /*00f0*/  UISETP.NE.U32.AND UP0, UPT, UR4, URZ, UPT ;  /* 0x000000ff0400728c */ /* 0x002fc8000bf05070 */
[----:B------:R-:W-:-:S09]  /*0100*/  UISETP.NE.AND.EX UP0, UPT, UR5, URZ, UPT, UP0 ;  /* 0x000000ff0500728c */ /* 0x000fd2000bf05300 */
[----:B------:R-:W-:Y:S05]  /*0110*/  BRA.U !UP0, `(.L_x_1) ;  /* 0x0000000108147547 */ /* 0x000fea000b800000 */
[----:B------:R-:W1:Y:S01]  /*0120*/  LDC.64 R2, c[0x0][0x888] ;  /* 0x00022200ff027b82 */ /* 0x000e620000000a00 */
[----:B------:R-:W1:Y:S02]  /*0130*/  LDCU.64 UR4, c[0x0][0x358] ;  /* 0x00006b00ff0477ac */ /* 0x000e640008000a00 */
[----:B-1----:R1:W5:Y:S01]  /*0140*/  LDG.E R73, desc[UR4][R2.64] ;  /* 0x0000000402497981 */ /* 0x002362000c1e1900 */
[----:B------:R-:W-:Y:S01]  /*0150*/  HFMA2 R146, -RZ, RZ, 0, 5.9604644775390625e-08 ;  /* 0x00000001ff927431 */ /* 0x000fe200000001ff */
[----:B------:R-:W-:Y:S05]  /*0160*/  BRA `(.L_x_0) ;  /* 0x00000000000c7947 */ /* 0x000fea0003800000 */
.L_x_1:
[----:B------:R-:W1:Y:S01]  /*0170*/  LDCU UR4, c[0x0][0x880] ;  /* 0x00011000ff0477ac */ /* 0x000e620008000800 */
[----:B------:R-:W-:Y:S01]  /*0180*/  HFMA2 R146, -RZ, RZ, 0, 5.9604644775390625e-08 ;  /* 0x00000001ff927431 */ /* 0x000fe200000001ff */
[----:B-1----:R-:W-:-:S07]  /*0190*/  MOV R73, UR4 ;  /* 0x0000000400497c02 */ /* 0x002fce0008000f00 */
.L_x_0:
[----:B------:R-:W2:Y:S02]  /*01a0*/  LDCU.64 UR4, c[0x0][0x8b0] ;  /* 0x00011600ff0477ac */ /* 0x000ea40008000a00 */
[----:B--2---:R-:W-:-:S04]  /*01b0*/  UISETP.NE.U32.AND UP0, UPT, UR4, URZ, UPT ;  /* 0x000000ff0400728c */ /* 0x004fc8000bf05070 */
[----:B------:R-:W-:-:S09]  /*01c0*/  UISETP.NE.AND.EX UP0, UPT, UR5, URZ, UPT, UP0 ;  /* 0x000000ff0500728c */ /* 0x000fd2000bf05300 */
[----:B------:R-:W-:Y:S05]  /*01d0*/  BRA.U UP0, `(.L_x_2) ;  /* 0x0000000100287547 */ /* 0x000fea000b800000 */
[----:B------:R-:W2:Y:S02]  /*01e0*/  LDCU.64 UR4, c[0x0][0x8a8] ;  /* 0x00011500ff0477ac */ /* 0x000ea40008000a00 */
[----:B--2---:R-:W-:-:S04]  /*01f0*/  UISETP.NE.U32.AND UP0, UPT, UR4, URZ, UPT ;  /* 0x000000ff0400728c */ /* 0x004fc8000bf05070 */
[----:B------:R-:W-:-:S09]  /*0200*/  UISETP.NE.AND.EX UP0, UPT, UR5, URZ, UPT, UP0 ;  /* 0x000000ff0500728c */ /* 0x000fd2000bf05300 */
[----:B------:R-:W-:Y:S05]  /*0210*/  BRA.U !UP0, `(.L_x_3) ;  /* 0x0000000108107547 */ /* 0x000fea000b800000 */
[----:B------:R-:W2:Y:S01]  /*0220*/  LDC.64 R70, c[0x0][0x8a8] ;  /* 0x00022a00ff467b82 */ /* 0x000ea20000000a00 */
[----:B------:R-:W2:Y:S02]  /*0230*/  LDCU.64 UR4, c[0x0][0x358] ;  /* 0x00006b00ff0477ac */ /* 0x000ea40008000a00 */
[----:B--2---:R2:W5:Y:S01]  /*0240*/  LDG.E R70, desc[UR4][R70.64] ;  /* 0x0000000446467981 */ /* 0x004562000c1e1900 */
[----:B------:R-:W-:Y:S05]  /*0250*/  BRA `(.L_x_2) ;  /* 0x0000000000087947 */ /* 0x000fea0003800000 */
.L_x_3:
[----:B------:R-:W2:Y:S02]  /*0260*/  LDCU UR4, c[0x0][0x8a0] ;  /* 0x00011400ff0477ac */ /* 0x000ea40008000800 */
[----:B--2---:R-:W-:Y:S02]  /*0270*/  MOV R70, UR4 ;  /* 0x0000000400467c02 */ /* 0x004fe40008000f00 */
.L_x_2:
[----:B------:R-:W-:Y:S01]  /*0280*/  IMAD.U32 R0, RZ, RZ, UR18 ;  /* 0x00000012ff007e24 */ /* 0x000fe2000f8e00ff */
[----:B------:R-:W-:Y:S04]  /*0290*/  BSSY.RECONVERGENT B0, `(.L_x_4) ;  /* 0x000000c000007945 */ /* 0x000fe80003800200 */
[C---:B------:R-:W-:Y:S02]  /*02a0*/  ISETP.NE.OR P2, PT, R0.reuse, 0x1, !P1 ;  /* 0x000000010000780c */ /* 0x040fe40004f45670 */
[----:B------:R-:W-:-:S11]  /*02b0*/  ISETP.NE.OR P0, PT, R0, 0x3, !P1 ;  /* 0x000000030000780c */ /* 0x000fd60004f05670 */
[----:B------:R-:W-:Y:S05]  /*02c0*/  @P2 BRA `(.L_x_5) ;  /* 0x0000000000202947 */ /* 0x000fea0003800000 */
[----:B------:R-:W3:Y:S02]  /*02d0*/  LDCU.64 UR4, c[0x0][0x348] ;  /* 0x00006900ff0477ac */ /* 0x000ee40008000a00 */
[----:B---3--:R-:W-:Y:S02]  /*02e0*/  UIADD3 UR6, UP1, UPT, UR4, 0x80, URZ ;  /* 0x0000008004067890 */ /* 0x008fe4000ff3e0ff */
[----:B------:R-:W-:Y:S02]  /*02f0*/  UIADD3 UR4, UP0, UPT, UR4, 0x180, URZ ;  /* 0x0000018004047890 */ /* 0x000fe4000ff1e0ff */
[----:B------:R-:W-:Y:S02]  /*0300*/  UIADD3.X UR7, UPT, UPT, URZ, UR5, URZ, UP1, !UPT ;  /* 0x00000005ff077290 */ /* 0x000fe40008ffe4ff */
[----:B------:R-:W-:-:S07]  /*0310*/  UIADD3.X UR5, UPT, UPT, URZ, UR5, URZ, UP0, !UPT ;  /* 0x00000005ff057290 */ /* 0x000fce00087fe4ff */
[----:B------:R3:W-:Y:S02]  /*0320*/  UTMACCTL.PF [UR6] ;  /* 0x00000000060079b9 */ /* 0x0007e40008040000 */
[----:B------:R3:W-:Y:S02]  /*0330*/  UTMACCTL.PF [UR4] ;  /* 0x00000000040079b9 */ /* 0x0007e40008040000 */
[----:B---3--:R-:W-:Y:S01]  /*0340*/  NOP ;  /* 0x0000000000007918 */ /* 0x008fe20000000000 */
.L_x_5:
[----:B------:R-:W-:Y:S05]  /*0350*/  BSYNC.RECONVERGENT B0 ;  /* 0x0000000000007941 */ /* 0x000fea0003800200 */
.L_x_4:
[----:B------:R-:W-:Y:S04]  /*0360*/  BSSY.RECONVERGENT B0, `(.L_x_6) ;  /* 0x000000a000007945 */ /* 0x000fe80003800200 */
        /* <DEDUP_REMOVED lines=9> */
.L_x_7:
[----:B------:R-:W-:Y:S05]  /*0400*/  BSYNC.RECONVERGENT B0 ;  /* 0x0000000000007941 */ /* 0x000fea0003800200 */
.L_x_6:
[----:B------:R-:W3:Y:S01]  /*0410*/  LDCU.64 UR4, c[0x0][0x888] ;  /* 0x00011100ff0477ac */ /* 0x000ee20008000a00 */
[----:B------:R-:W-:Y:S02]  /*0420*/  UISETP.EQ.U32.AND UP2, UPT, UR8, URZ, UPT ;  /* 0x000000ff0800728c */ /* 0x000fe4000bf42070 */
[----:B------:R-:W-:Y:S02]  /*0430*/  UPLOP3.LUT UP4, UPT, UPT, UPT, UPT, 0x80, 0x8 ;  /* 0x000000000008789c */ /* 0x000fe40003f8f070 */
[----:B---3--:R-:W-:-:S04]  /*0440*/  UISETP.NE.U32.AND UP0, UPT, UR4, URZ, UPT ;  /* 0x000000ff0400728c */ /* 0x008fc8000bf05070 */
[----:B------:R-:W-:-:S04]  /*0450*/  UISETP.NE.AND.EX UP1, UPT, UR5, URZ, UPT, UP0 ;  /* 0x000000ff0500728c */ /* 0x000fc8000bf25300 */
[----:B------:R-:W-:-:S04]  /*0460*/  UISETP.EQ.OR.EX UP3, UPT, UR9, URZ, !UP1, UP2 ;  /* 0x000000ff0900728c */ /* 0x000fc8000cf62720 */
[----:B------:R-:W-:-:S06]  /*0470*/  UP2UR UR4, UPR, URZ, 0x8 ;  /* 0x00000008ff047883 */ /* 0x000fcc0008000000 */
[----:B------:R-:W-:Y:S01]  /*0480*/  MOV R149, UR4 ;  /* 0x0000000400957c02 */ /* 0x000fe20008000f00 */
[----:B------:R-:W-:Y:S06]  /*0490*/  BRA.U !UP3, `(.L_x_8) ;  /* 0x000000010b207547 */ /* 0x000fec000b800000 */
[----:B------:R-:W-:Y:S01]  /*04a0*/  UISETP.NE.U32.AND UP2, UPT, UR8, URZ, UPT ;  /* 0x000000ff0800728c */ /* 0x000fe2000bf45070 */
[----:B-----5:R-:W-:Y:S01]  /*04b0*/  FSETP.NEU.AND P0, PT, R73, RZ, PT ;  /* 0x000000ff4900720b */ /* 0x020fe20003f0d000 */
[----:B------:R-:W-:Y:S02]  /*04c0*/  USEL UR4, URZ, 0xffffffff, UP1 ;  /* 0xffffffffff047887 */ /* 0x000fe40008800000 */
[----:B------:R-:W-:-:S10]  /*04d0*/  UISETP.NE.AND.EX UP2, UPT, UR9, URZ, UPT, UP2 ;  /* 0x000000ff0900728c */ /* 0x000fd4000bf45320 */
[----:B------:R-:W-:Y:S01]  /*04e0*/  VOTEU.ANY UP0, P0 ;  /* 0x0000000000ff7886 */ /* 0x000fe20000000100 */
[----:B------:R-:W-:-:S04]  /*04f0*/  @!UP2 USEL UR4, URZ, 0xffffffff, UP0 ;  /* 0xffffffffff04a887 */ /* 0x000fc80008000000 */
[----:B------:R-:W-:-:S04]  /*0500*/  ULOP3.LUT UR4, UR4, 0x1, URZ, 0xc0, !UPT ;  /* 0x0000000104047892 */ /* 0x000fc8000f8ec0ff */
[----:B------:R-:W-:-:S11]  /*0510*/  UISETP.NE.U32.AND UP4, UPT, UR4, 0x1, UPT ;  /* 0x000000010400788c */ /* 0x000fd6000bf85070 */
.L_x_8:
[----:B------:R-:W3:Y:S01]  /*0520*/  SHFL.IDX PT, R0, R147, RZ, 0x1f ;  /* 0x00001fff93007589 */ /* 0x000ee200000e0000 */
[----:B------:R-:W-:-:S04]  /*0530*/  UISETP.NE.AND UP0, UPT, UR18, 0x2, UPT ;  /* 0x000000021200788c */ /* 0x000fc8000bf05270 */
[----:B------:R-:W-:Y:S02]  /*0540*/  UISETP.EQ.AND UP2, UPT, UR33, URZ, !UP0 ;  /* 0x000000ff2100728c */ /* 0x000fe4000c742270 */
[----:B------:R-:W-:-:S04]  /*0550*/  USEL UR45, URZ, 0x1, UP0 ;  /* 0x00000001ff2d7887 */ /* 0x000fc80008000000 */
[----:B------:R-:W-:Y:S02]  /*0560*/  PLOP3.LUT P3, PT, P1, PT, UP2, 0x80, 0x8 ;  /* 0x000000000008781c */ /* 0x000fe40000f6f028 */
[----:B---3--:R-:W-:-:S13]  /*0570*/  ISETP.NE.AND P0, PT, R0, RZ, PT ;  /* 0x000000ff0000720c */ /* 0x008fda0003f05270 */
[----:B------:R-:W-:Y:S05]  /*0580*/  @P0 BRA `(.L_x_9) ;  /* 0x0000000000900947 */ /* 0x000fea0003800000 */
[----:B------:R-:W-:Y:S01]  /*0590*/  ELECT P0, URZ, PT ;  /* 0x0000000000ff782f */ /* 0x000fe20003800000 */
[----:B------:R-:W-:-:S12]  /*05a0*/  BSSY.RECONVERGENT B0, `(.L_x_9) ;  /* 0x0000022000007945 */ /* 0x000fd80003800200 */
[----:B------:R-:W-:Y:S05]  /*05b0*/  @!P0 BRA `(.L_x_10) ;  /* 0x0000000000808947 */ /* 0x000fea0003800000 */
[----:B------:R-:W-:Y:S01]  /*05c0*/  UMOV UR4, 0x400 ;  /* 0x0000040000047882 */ /* 0x000fe20000000000 */
[----:B------:R-:W-:Y:S01]  /*05d0*/  UMOV UR8, 0x1 ;  /* 0x0000000100087882 */ /* 0x000fe20000000000 */
[----:B------:R-:W-:Y:S01]  /*05e0*/  UMOV UR6, 0x2 ;  /* 0x0000000200067882 */ /* 0x000fe20000000000 */
[----:B------:R-:W-:Y:S02]  /*05f0*/  ULEA UR4, UR47, UR4, 0x18 ;  /* 0x000000042f047291 */ /* 0x000fe4000f8ec0ff */
[----:B------:R-:W-:-:S04]  /*0600*/  UIADD3 UR8, UPT, UPT, -UR8, 0x100000, URZ ;  /* 0x0010000008087890 */ /* 0x000fc8000fffe1ff */
[----:B------:R-:W-:Y:S02]  /*0610*/  USHF.L.U32 UR9, UR8, 0xb, URZ ;  /* 0x0000000b08097899 */ /* 0x000fe400080006ff */
[----:B------:R-:W-:Y:S02]  /*0620*/  USHF.L.U32 UR8, UR8, 0x1, URZ ;  /* 0x0000000108087899 */ /* 0x000fe400080006ff */
[----:B------:R-:W-:-:S04]  /*0630*/  UIADD3 UR6, UPT, UPT, -UR6, 0x100000, URZ ;  /* 0x0010000006067890 */ /* 0x000fc8000fffe1ff */
[----:B------:R-:W-:Y:S02]  /*0640*/  USHF.L.U32 UR7, UR6, 0xb, URZ ;  /* 0x0000000b06077899 */ /* 0x000fe400080006ff */
[----:B------:R-:W-:Y:S01]  /*0650*/  USHF.L.U32 UR6, UR6, 0x1, URZ ;  /* 0x0000000106067899 */ /* 0x000fe200080006ff */
[----:B------:R-:W3:Y:S03]  /*0660*/  FENCE.VIEW.ASYNC.S ;  /* 0x00000000000073c6 */ /* 0x000ee60000000000 */
[----:B---3--:R3:W4:Y:S08]  /*0670*/  SYNCS.EXCH.64 URZ, [UR4], UR8 ;  /* 0x0000000804ff75b2 */ /* 0x0087300008000100 */
[----:B------:R3:W1:Y:S01]  /*0680*/  SYNCS.EXCH.64 URZ, [UR4+0x50], UR6 ;  /* 0x0000500604ff75b2 */ /* 0x0006620008000100 */
        /* <DEDUP_REMOVED lines=17> */
[----:B------:R3:W1:Y:S02]  /*07a0*/  SYNCS.EXCH.64 URZ, [UR4+0x98], UR6 ;  /* 0x0000980604ff75b2 */ /* 0x0006640008000100 */
[----:B---34-:R-:W-:Y:S01]  /*07b0*/  NOP ;  /* 0x0000000000007918 */ /* 0x018fe20000000000 */
.L_x_10:
[----:B------:R-:W-:Y:S05]  /*07c0*/  BSYNC.RECONVERGENT B0 ;  /* 0x0000000000007941 */ /* 0x000fea0003800200 */
.L_x_9:
[----:B------:R-:W3:Y:S01]  /*07d0*/  SHFL.IDX PT, R0, R147, RZ, 0x1f ;  /* 0x00001fff93007589 */ /* 0x000ee200000e0000 */
[----:B------:R-:W-:Y:S01]  /*07e0*/  NOP ;  /* 0x0000000000007918 */ /* 0x000fe20000000000 */
[----:B---3--:R-:W-:-:S13]  /*07f0*/  ISETP.NE.AND P0, PT, R0, 0x1, PT ;  /* 0x000000010000780c */ /* 0x008fda0003f05270 */
[----:B------:R-:W-:Y:S05]  /*0800*/  @P0 BRA `(.L_x_11) ;  /* 0x0000000000540947 */ /* 0x000fea0003800000 */
        /* <DEDUP_REMOVED lines=10> */
[----:B------:R-:W-:Y:S01]  /*08b0*/  ELECT P0, URZ, PT ;  /* 0x0000000000ff782f */ /* 0x000fe20003800000 */
[----:B------:R-:W3:Y:S02]  /*08c0*/  FENCE.VIEW.ASYNC.S ;  /* 0x00000000000073c6 */ /* 0x000ee40000000000 */
[----:B---3--:R3:W4:Y:S08]  /*08d0*/  SYNCS.EXCH.64 URZ, [UR4+0xa0], UR8 ;  /* 0x0000a00804ff75b2 */ /* 0x0087300008000100 */
[----:B------:R3:W1:Y:S01]  /*08e0*/  SYNCS.EXCH.64 URZ, [UR4+0xc0], UR6 ;  /* 0x0000c00604ff75b2 */ /* 0x0006620008000100 */
[----:B------:R3:W1:Y:S01]  /*08f0*/  SYNCS.EXCH.64 URZ, [UR4+0xa8], UR8 ;  /* 0x0000a80804ff75b2 */ /* 0x0006620008000100 */
[----:B------:R3:W1:Y:S01]  /*0900*/  SYNCS.EXCH.64 URZ, [UR4+0xc8], UR6 ;  /* 0x0000c80604ff75b2 */ /* 0x0006620008000100 */
[----:B------:R3:W1:Y:S01]  /*0910*/  SYNCS.EXCH.64 URZ, [UR4+0xb0], UR8 ;  /* 0x0000b00804ff75b2 */ /* 0x0006620008000100 */
[----:B------:R3:W1:Y:S01]  /*0920*/  SYNCS.EXCH.64 URZ, [UR4+0xd0], UR6 ;  /* 0x0000d00604ff75b2 */ /* 0x0006620008000100 */
[----:B------:R3:W1:Y:S01]  /*0930*/  SYNCS.EXCH.64 URZ, [UR4+0xb8], UR8 ;  /* 0x0000b80804ff75b2 */ /* 0x0006620008000100 */
[----:B------:R3:W1:Y:S01]  /*0940*/  SYNCS.EXCH.64 URZ, [UR4+0xd8], UR6 ;  /* 0x0000d80604ff75b2 */ /* 0x0006620008000100 */
[----:B------:R-:W-:Y:S01]  /*0950*/  NOP ;  /* 0x0000000000007918 */ /* 0x000fe20000000000 */
.L_x_11:
[----:B------:R-:W2:Y:S01]  /*0960*/  SHFL.IDX PT, R0, R147, RZ, 0x1f ;  /* 0x00001fff93007589 */ /* 0x000ea200000e0000 */
[----:B------:R-:W-:Y:S01]  /*0970*/  NOP ;  /* 0x0000000000007918 */ /* 0x000fe20000000000 */
[----:B--2---:R-:W-:-:S13]  /*0980*/  ISETP.NE.AND P0, PT, R0, 0x3, PT ;  /* 0x000000030000780c */ /* 0x004fda0003f05270 */
[----:B------:R-:W-:Y:S05]  /*0990*/  @P0 BRA `(.L_x_12) ;  /* 0x00000000002c0947 */ /* 0x000fea0003800000 */
[----:B---3--:R-:W-:Y:S01]  /*09a0*/  UMOV UR6, 0x400 ;  /* 0x0000040000067882 */ /* 0x008fe20000000000 */
[----:B------:R-:W-:Y:S01]  /*09b0*/  UMOV UR4, 0x20 ;  /* 0x0000002000047882 */ /* 0x000fe20000000000 */
[----:B------:R-:W-:Y:S02]  /*09c0*/  ULEA UR6, UR47, UR6, 0x18 ;  /* 0x000000062f067291 */ /* 0x000fe4000f8ec0ff */
[----:B------:R-:W-:-:S04]  /*09d0*/  UIADD3 UR4, UPT, UPT, -UR4, 0x100000, URZ ;  /* 0x0010000004047890 */ /* 0x000fc8000fffe1ff */
[----:B------:R-:W-:Y:S02]  /*09e0*/  USHF.L.U32 UR5, UR4, 0xb, URZ ;  /* 0x0000000b04057899 */ /* 0x000fe400080006ff */
[----:B------:R-:W-:Y:S01]  /*09f0*/  USHF.L.U32 UR4, UR4, 0x1, URZ ;  /* 0x0000000104047899 */ /* 0x000fe200080006ff */
[----:B------:R-:W-:Y:S01]  /*0a00*/  ELECT P0, URZ, PT ;  /* 0x0000000000ff782f */ /* 0x000fe20003800000 */
[----:B------:R-:W2:Y:S10]  /*0a10*/  FENCE.VIEW.ASYNC.S ;  /* 0x00000000000073c6 */ /* 0x000eb40000000000 */
[----:B--2---:R2:W3:Y:S01]  /*0a20*/  SYNCS.EXCH.64 URZ, [UR6+0xe0], UR4 ;  /* 0x0000e00406ff75b2 */ /* 0x0044e20008000100 */
[----:B------:R2:W1:Y:S01]  /*0a30*/  SYNCS.EXCH.64 URZ, [UR6+0xe8], UR4 ;  /* 0x0000e80406ff75b2 */ /* 0x0004620008000100 */
[----:B------:R-:W-:Y:S01]  /*0a40*/  NOP ;  /* 0x0000000000007918 */ /* 0x000fe20000000000 */
.L_x_12:
[----:B------:R-:W4:Y:S01]  /*0a50*/  SHFL.IDX PT, R0, R147, RZ, 0x1f ;  /* 0x00001fff93007589 */ /* 0x000f2200000e0000 */
[----:B------:R-:W-:Y:S01]  /*0a60*/  NOP ;  /* 0x0000000000007918 */ /* 0x000fe20000000000 */
[----:B----4-:R-:W-:-:S13]  /*0a70*/  ISETP.NE.AND P0, PT, R0, 0x4, PT ;  /* 0x000000040000780c */ /* 0x010fda0003f05270 */
[----:B------:R-:W-:Y:S05]  /*0a80*/  @P0 BRA `(.L_x_13) ;  /* 0x0000000000480947 */ /* 0x000fea0003800000 */
[----:B--23--:R-:W-:Y:S01]  /*0a90*/  UMOV UR4, 0x3a0 ;  /* 0x000003a000047882 */ /* 0x00cfe20000000000 */
[----:B------:R-:W-:Y:S01]  /*0aa0*/  UMOV UR6, 0x400 ;  /* 0x0000040000067882 */ /* 0x000fe20000000000 */
[----:B------:R-:W-:Y:S01]  /*0ab0*/  USEL UR4, UR4, 0x320, UP4 ;  /* 0x0000032004047887 */ /* 0x000fe2000a000000 */
        /* <DEDUP_REMOVED lines=9> */
[----:B------:R-:W2:Y:S02]  /*0b50*/  FENCE.VIEW.ASYNC.S ;  /* 0x00000000000073c6 */ /* 0x000ea40000000000 */
[----:B--2---:R4:W2:Y:S08]  /*0b60*/  SYNCS.EXCH.64 URZ, [UR6+0xf0], UR8 ;  /* 0x0000f00806ff75b2 */ /* 0x0048b00008000100 */
[----:B------:R4:W3:Y:S01]  /*0b70*/  SYNCS.EXCH.64 URZ, [UR6+0x100], UR4 ;  /* 0x0001000406ff75b2 */ /* 0x0008e20008000100 */
[----:B------:R4:W1:Y:S01]  /*0b80*/  SYNCS.EXCH.64 URZ, [UR6+0xf8], UR8 ;  /* 0x0000f80806ff75b2 */ /* 0x0008620008000100 */
[----:B------:R4:W1:Y:S02]  /*0b90*/  SYNCS.EXCH.64 URZ, [UR6+0x108], UR4 ;  /* 0x0001080406ff75b2 */ /* 0x0008640008000100 */
[----:B----4-:R-:W-:Y:S01]  /*0ba0*/  NOP ;  /* 0x0000000000007918 */ /* 0x010fe20000000000 */
.L_x_13:
[----:B------:R-:W4:Y:S01]  /*0bb0*/  SHFL.IDX PT, R0, R147, RZ, 0x1f ;  /* 0x00001fff93007589 */ /* 0x000f2200000e0000 */
[----:B------:R-:W-:Y:S01]  /*0bc0*/  NOP ;  /* 0x0000000000007918 */ /* 0x000fe20000000000 */
[----:B----4-:R-:W-:-:S13]  /*0bd0*/  ISETP.NE.AND P0, PT, R0, 0x5, PT ;  /* 0x000000050000780c */ /* 0x010fda0003f05270 */
[----:B------:R-:W-:Y:S05]  /*0be0*/  @P0 BRA `(.L_x_14) ;  /* 0x0000000000440947 */ /* 0x000fea0003800000 */
[----:B--23--:R-:W-:Y:S01]  /*0bf0*/  UMOV UR4, 0x400 ;  /* 0x0000040000047882 */ /* 0x00cfe20000000000 */
        /* <DEDUP_REMOVED lines=16> */
.L_x_14:
[----:B------:R-:W4:Y:S01]  /*0d00*/  SHFL.IDX PT, R0, R147, RZ, 0x1f ;  /* 0x00001fff93007589 */ /* 0x000f2200000e0000 */
[----:B------:R-:W-:Y:S01]  /*0d10*/  ISETP.NE.OR P1, PT, RZ, UR18, !P1 ;  /* 0x00000012ff007c0c */ /* 0x000fe2000cf25670 */
[----:B------:R-:W-:Y:S01]  /*0d20*/  NOP ;  /* 0x0000000000007918 */ /* 0x000fe20000000000 */
[----:B----4-:R-:W-:-:S13]  /*0d30*/  ISETP.NE.AND P0, PT, R0, 0x3, PT ;  /* 0x000000030000780c */ /* 0x010fda0003f05270 */
[----:B------:R-:W-:Y:S05]  /*0d40*/  @P0 BRA `(.L_x_15) ;  /* 0x0000000000340947 */ /* 0x000fea0003800000 */
[----:B--23--:R-:W-:Y:S01]  /*0d50*/  UMOV UR4, 0x400 ;  /* 0x0000040000047882 */ /* 0x00cfe20000000000 */
[----:B------:R-:W-:Y:S01]  /*0d60*/  UMOV UR6, 0x20 ;  /* 0x0000002000067882 */ /* 0x000fe20000000000 */
[----:B------:R-:W-:Y:S02]  /*0d70*/  ULEA UR4, UR47, UR4, 0x18 ;  /* 0x000000042f047291 */ /* 0x000fe4000f8ec0ff */
[----:B------:R-:W-:-:S04]  /*0d80*/  UIADD3 UR6, UPT, UPT, -UR6, 0x100000, URZ ;  /* 0x0010000006067890 */ /* 0x000fc8000fffe1ff */
[----:B------:R-:W-:Y:S02]  /*0d90*/  USHF.L.U32 UR7, UR6, 0xb, URZ ;  /* 0x0000000b06077899 */ /* 0x000fe400080006ff */
[----:B------:R-:W-:Y:S01]  /*0da0*/  USHF.L.U32 UR6, UR6, 0x1, URZ ;  /* 0x0000000106067899 */ /* 0x000fe200080006ff */
[----:B------:R-:W-:Y:S01]  /*0db0*/  ELECT P0, URZ, PT ;  /* 0x0000000000ff782f */ /* 0x000fe20003800000 */
[----:B------:R-:W2:Y:S10]  /*0dc0*/  FENCE.VIEW.ASYNC.S ;  /* 0x00000000000073c6 */ /* 0x000eb40000000000 */
[----:B--2---:R4:W2:Y:S01]  /*0dd0*/  SYNCS.EXCH.64 URZ, [UR4+0x130], UR6 ;  /* 0x0001300604ff75b2 */ /* 0x0048a20008000100 */
[----:B------:R4:W3:Y:S01]  /*0de0*/  SYNCS.EXCH.64 URZ, [UR4+0x140], UR6 ;  /* 0x0001400604ff75b2 */ /* 0x0008e20008000100 */
[----:B------:R4:W1:Y:S01]  /*0df0*/  SYNCS.EXCH.64 URZ, [UR4+0x138], UR6 ;  /* 0x0001380604ff75b2 */ /* 0x0008620008000100 */
[----:B------:R4:W1:Y:S02]  /*0e00*/  SYNCS.EXCH.64 URZ, [UR4+0x148], UR6 ;  /* 0x0001480604ff75b2 */ /* 0x0008640008000100 */
[----:B----4-:R-:W-:Y:S01]  /*0e10*/  NOP ;  /* 0x0000000000007918 */ /* 0x010fe20000000000 */
.L_x_15:
[----:B------:R-:W-:Y:S01]  /*0e20*/  VOTEU.ALL UP0, P1 ;  /* 0x0000000000ff7886 */ /* 0x000fe20000800000 */
[----:B--23--:R-:W-:Y:S01]  /*0e30*/  UMOV UR4, 0x20 ;  /* 0x0000002000047882 */ /* 0x00cfe20000000000 */
[----:B------:R-:W2:Y:S01]  /*0e40*/  LDCU UR7, c[0x0][0x36c] ;  /* 0x00006d80ff0777ac */ /* 0x000ea20008000800 */
[----:B------:R-:W-:Y:S01]  /*0e50*/  NOP ;  /* 0x0000000000007918 */ /* 0x000fe20000000000 */
[----:B------:R-:W-:Y:S01]  /*0e60*/  LOP3.LUT R0, R163, 0x1f, RZ, 0xc0, !PT ;  /* 0x0000001fa3007812 */ /* 0x000fe200078ec0ff */
[----:B------:R-:W-:Y:S01]  /*0e70*/  @!UP0 UMOV UR6, 0x400 ;  /* 0x0000040000068882 */ /* 0x000fe20000000000 */
[----:B------:R-:W-:-:S04]  /*0e80*/  @!UP0 UIADD3 UR4, UPT, UPT, -UR4, 0x100000, URZ ;  /* 0x0010000004048890 */ /* 0x000fc8000fffe1ff */
[----:B------:R-:W-:Y:S02]  /*0e90*/  @!UP0 USHF.L.U32 UR5, UR4, 0xb, URZ ;  /* 0x0000000b04058899 */ /* 0x000fe400080006ff */
[----:B------:R-:W-:Y:S02]  /*0ea0*/  @!UP0 USHF.L.U32 UR4, UR4, 0x1, URZ ;  /* 0x0000000104048899 */ /* 0x000fe400080006ff */
[----:B------:R-:W-:Y:S01]  /*0eb0*/  @!UP0 ULEA UR6, UR47, UR6, 0x18 ;  /* 0x000000062f068291 */ /* 0x000fe2000f8ec0ff */
[----:B------:R-:W-:Y:S01]  /*0ec0*/  VOTEU.ALL UP0, P1 ;  /* 0x0000000000ff7886 */ /* 0x000fe20000800000 */
[----:B------:R-:W-:Y:S02]  /*0ed0*/  UISETP.NE.AND UP5, UPT, UR18, URZ, UPT ;  /* 0x000000ff1200728c */ /* 0x000fe4000bfa5270 */
[----:B--2---:R-:W-:Y:S01]  /*0ee0*/  UISETP.EQ.U32.AND UP6, UPT, UR7, 0x1, UPT ;  /* 0x000000010700788c */ /* 0x004fe2000bfc2070 */
[----:B------:R-:W2:Y:S07]  /*0ef0*/  FENCE.VIEW.ASYNC.S ;  /* 0x00000000000073c6 */ /* 0x000eae0000000000 */
[----:B--2---:R2:W3:Y:S01]  /*0f00*/  @!UP0 SYNCS.EXCH.64 URZ, [UR6+0x150], UR4 ;  /* 0x0001500406ff85b2 */ /* 0x0044e20008000100 */
[----:B------:R-:W-:Y:S05]  /*0f10*/  BRA.U !UP6, `(.L_x_16) ;  /* 0x000000010e087547 */ /* 0x000fea000b800000 */
[----:B-1-3--:R-:W-:Y:S01]  /*0f20*/  UCGABAR_ARV ;  /* 0x00000000000079c7 */ /* 0x00afe20008000000 */
[----:B------:R-:W-:Y:S05]  /*0f30*/  BRA `(.L_x_17) ;  /* 0x0000000000047947 */ /* 0x000fea0003800000 */
.L_x_16:
[----:B-1-3--:R-:W-:Y:S01]  /*0f40*/  NOP ;  /* 0x0000000000007918 */ /* 0x00afe20000000000 */
.L_x_17:
[----:B------:R-:W1:Y:S01]  /*0f50*/  S2UR UR30, SR_CTAID.X ;  /* 0x00000000001e79c3 */ /* 0x000e620000002500 */
[----:B------:R-:W-:-:S05]  /*0f60*/  CS2R.32 R148, SR_CgaSize ;  /* 0x0000000000947805 */ /* 0x000fca0000008a00 */
[----:B------:R-:W-:-:S05]  /*0f70*/  IMAD R148, R148, -0xa0, RZ ;  /* 0xffffff6094947824 */ /* 0x000fca00078e02ff */
[----:B--2---:R-:W-:-:S14]  /*0f80*/  R2UR UR5, R148 ;  /* 0x00000000940572ca */ /* 0x004fdc00000e0000 */
[----:B------:R-:W2:Y:S01]  /*0f90*/  LDCU UR5, c[0x0][UR5+0x2b0] ;  /* 0x00005600050577ac */ /* 0x000ea20008000800 */
[----:B------:R-:W-:-:S05]  /*0fa0*/  CS2R.32 R148, SR_CgaSize ;  /* 0x0000000000947805 */ /* 0x000fca0000008a00 */
[----:B------:R-:W-:-:S05]  /*0fb0*/  IMAD R148, R148, -0xa0, RZ ;  /* 0xffffff6094947824 */ /* 0x000fca00078e02ff */
[----:B------:R-:W-:-:S14]  /*0fc0*/  R2UR UR4, R148 ;  /* 0x00000000940472ca */ /* 0x000fdc00000e0000 */
[----:B------:R-:W3:Y:S01]  /*0fd0*/  LDCU UR4, c[0x0][UR4+0x2b4] ;  /* 0x00005680040477ac */ /* 0x000ee20008000800 */
[----:B------:R-:W4:Y:S01]  /*0fe0*/  S2UR UR31, SR_CTAID.Y ;  /* 0x00000000001f79c3 */ /* 0x000f220000002600 */
[----:B------:R-:W-:-:S05]  /*0ff0*/  CS2R.32 R148, SR_CgaSize ;  /* 0x0000000000947805 */ /* 0x000fca0000008a00 */
[----:B------:R-:W-:-:S05]  /*1000*/  IMAD R148, R148, -0xa0, RZ ;  /* 0xffffff6094947824 */ /* 0x000fca00078e02ff */
[----:B------:R-:W-:-:S14]  /*1010*/  R2UR UR7, R148 ;  /* 0x00000000940772ca */ /* 0x000fdc00000e0000 */
[----:B------:R-:W3:Y:S01]  /*1020*/  LDCU UR7, c[0x0][UR7+0x2a4] ;  /* 0x00005480070777ac */ /* 0x000ee20008000800 */
[----:B------:R-:W-:-:S05]  /*1030*/  CS2R.32 R148, SR_CgaSize ;  /* 0x0000000000947805 */ /* 0x000fca0000008a00 */
[----:B------:R-:W-:-:S05]  /*1040*/  IMAD R148, R148, -0xa0, RZ ;  /* 0xffffff6094947824 */ /* 0x000fca00078e02ff */
[----:B------:R-:W-:-:S14]  /*1050*/  R2UR UR63, R148 ;  /* 0x00000000943f72ca */ /* 0x000fdc00000e0000 */
[----:B------:R-:W3:Y:S01]  /*1060*/  LDCU UR63, c[0x0][UR63+0x2a0] ;  /* 0x000054003f3f77ac */ /* 0x000ee20008000800 */
[----:B------:R-:W-:Y:S01]  /*1070*/  UISETP.GT.U32.AND UP0, UPT, UR33, 0xffff, UPT ;  /* 0x0000ffff2100788c */ /* 0x000fe2000bf04070 */
[----:B------:R-:W3:Y:S01]  /*1080*/  LDCU UR19, c[0x0][0xb24] ;  /* 0x00016480ff1377ac */ /* 0x000ee20008000800 */
[----:B------:R-:W3:Y:S01]  /*1090*/  LDCU UR42, c[0x0][0xb24] ;  /* 0x00016480ff2a77ac */ /* 0x000ee20008000800 */
[----:B-1----:R-:W-:Y:S01]  /*10a0*/  I2FP.F32.U32 R3, UR30 ;  /* 0x0000001e00037c45 */ /* 0x002fe20008201000 */
[----:B------:R-:W1:Y:S04]  /*10b0*/  LDCU UR23, c[0x0][0xb30] ;  /* 0x00016600ff1777ac */ /* 0x000e680008000800 */
[----:B--2---:R-:W-:Y:S01]  /*10c0*/  FMUL R3, R3, UR5 ;  /* 0x0000000503037c20 */ /* 0x004fe20008400000 */
[----:B------:R-:W-:Y:S01]  /*10d0*/  USHF.L.U32 UR24, UR47, 0xa, URZ ;  /* 0x0000000a2f187899 */ /* 0x000fe200080006ff */
[----:B----4-:R-:W-:Y:S01]  /*10e0*/  I2FP.F32.U32 R2, UR31 ;  /* 0x0000001f00027c45 */ /* 0x010fe20008201000 */
[----:B------:R-:W-:-:S03]  /*10f0*/  USHF.L.U32 UR46, UR30, 0x7, URZ ;  /* 0x000000071e2e7899 */ /* 0x000fc600080006ff */
[----:B------:R-:W2:Y:S01]  /*1100*/  F2I.U32.TRUNC.NTZ R3, R3 ;  /* 0x0000000300037305 */ /* 0x000ea2000020f000 */
[----:B------:R-:W-:Y:S01]  /*1110*/  USEL UR21, UR33, 0xffff, !UP0 ;  /* 0x0000ffff21157887 */ /* 0x000fe2000c000000 */
[----:B---3--:R-:W-:-:S06]  /*1120*/  FMUL R2, R2, UR4 ;  /* 0x0000000402027c20 */ /* 0x008fcc0008400000 */
[----:B------:R-:W3:Y:S01]  /*1130*/  F2I.U32.TRUNC.NTZ R2, R2 ;  /* 0x0000000200027305 */ /* 0x000ee2000020f000 */
[----:B--2---:R-:W-:Y:S02]  /*1140*/  R2UR UR4, R3 ;  /* 0x00000000030472ca */ /* 0x004fe400000e0000 */
[----:B------:R-:W-:Y:S02]  /*1150*/  PRMT R3, RZ, 0x7610, R3 ;  /* 0x00007610ff037816 */ /* 0x000fe40000000003 */
[----:B---3--:R-:W-:Y:S02]  /*1160*/  R2UR UR6, R2 ;  /* 0x00000000020672ca */ /* 0x008fe400000e0000 */
[----:B------:R-:W-:-:S07]  /*1170*/  PRMT R2, RZ, 0x7610, R2 ;  /* 0x00007610ff027816 */ /* 0x000fce0000000002 */
[----:B------:R-:W-:-:S04]  /*1180*/  UIADD3 UR5, UPT, UPT, -UR4, URZ, URZ ;  /* 0x000000ff04057290 */ /* 0x000fc8000fffe1ff */
[----:B------:R-:W-:Y:S02]  /*1190*/  UIMAD UR63, UR63, UR5, UR30 ;  /* 0x000000053f3f72a4 */ /* 0x000fe4000f8e021e */
[----:B------:R-:W-:-:S04]  /*11a0*/  UIADD3 UR4, UPT, UPT, -UR6, URZ, URZ ;  /* 0x000000ff06047290 */ /* 0x000fc8000fffe1ff */
[----:B------:R-:W-:-:S06]  /*11b0*/  UIMAD UR4, UR7, UR4, UR31 ;  /* 0x00000004070472a4 */ /* 0x000fcc000f8e021f */
[----:B------:R-:W-:Y:S01]  /*11c0*/  IMAD.U32 R148, RZ, RZ, UR4 ;  /* 0x00000004ff947e24 */ /* 0x000fe2000f8e00ff */
[----:B-1----:R-:W-:Y:S06]  /*11d0*/  BRA.U UP5, `(.L_x_18) ;  /* 0x0000000105407547 */ /* 0x002fec000b800000 */
[----:B------:R-:W-:Y:S01]  /*11e0*/  R2UR UR4, R148 ;  /* 0x00000000940472ca */ /* 0x000fe200000e0000 */
[----:B------:R-:W-:-:S12]  /*11f0*/  ULOP3.LUT UR7, UR63, 0xfffffffe, URZ, 0xc0, !UPT ;  /* 0xfffffffe3f077892 */ /* 0x000fd8000f8ec0ff */
[----:B------:R-:W-:Y:S02]  /*1200*/  UISETP.NE.AND UP0, UPT, UR4, URZ, UPT ;  /* 0x000000ff0400728c */ /* 0x000fe4000bf05270 */
[----:B------:R-:W-:Y:S02]  /*1210*/  ULOP3.LUT UR4, UR63, 0x2, URZ, 0x3c, !UPT ;  /* 0x000000023f047892 */ /* 0x000fe4000f8e3cff */
[----:B------:R-:W-:Y:S02]  /*1220*/  UISETP.GT.U32.AND UP2, UPT, UR63, 0x1, UP0 ;  /* 0x000000013f00788c */ /* 0x000fe40008744070 */
[----:B------:R-:W-:Y:S02]  /*1230*/  UISETP.GT.U32.AND UP0, UPT, UR4, 0x1, UP0 ;  /* 0x000000010400788c */ /* 0x000fe40008704070 */
[----:B------:R-:W-:Y:S02]  /*1240*/  USEL UR5, URZ, 0x2, UP2 ;  /* 0x00000002ff057887 */ /* 0x000fe40009000000 */
[----:B------:R-:W-:-:S02]  /*1250*/  USEL UR6, URZ, 0x1, UP2 ;  /* 0x00000001ff067887 */ /* 0x000fc40009000000 */
[----:B------:R-:W-:Y:S02]  /*1260*/  USEL UR4, URZ, 0x4, UP0 ;  /* 0x00000004ff047887 */ /* 0x000fe40008000000 */
[----:B------:R-:W-:Y:S02]  /*1270*/  USEL UR8, URZ, 0x8, UP0 ;  /* 0x00000008ff087887 */ /* 0x000fe40008000000 */
[----:B------:R-:W-:-:S03]  /*1280*/  UIADD3 UR4, UPT, UPT, UR4, UR5, UR6 ;  /* 0x0000000504047290 */ /* 0x000fc6000fffe006 */
[----:B------:R-:W-:Y:S01]  /*1290*/  UMOV UR5, 0x3 ;  /* 0x0000000300057882 */ /* 0x000fe20000000000 */
[----:B------:R-:W-:Y:S02]  /*12a0*/  UIADD3 UR4, UPT, UPT, UR4, UR8, URZ ;  /* 0x0000000804047290 */ /* 0x000fe4000fffe0ff */
[----:B------:R-:W-:-:S04]  /*12b0*/  USHF.L.U32 UR5, UR5, UR7, URZ ;  /* 0x0000000705057299 */ /* 0x000fc800080006ff */
[----:B------:R-:W-:Y:S02]  /*12c0*/  MOV R3, UR4 ;  /* 0x0000000400037c02 */ /* 0x000fe40008000f00 */
[----:B------:R-:W-:-:S07]  /*12d0*/  IMAD.U32 R2, RZ, RZ, UR5 ;  /* 0x00000005ff027e24 */ /* 0x000fce000f8e00ff */
.L_x_18:
[----:B------:R-:W1:Y:S01]  /*12e0*/  S2UR UR36, SR_CTAID.Z ;  /* 0x00000000002479c3 */ /* 0x000e620000002700 */
[----:B------:R-:W-:Y:S01]  /*12f0*/  UISETP.GE.AND UP0, UPT, UR19, 0x1, UPT ;  /* 0x000000011300788c */ /* 0x000fe2000bf06270 */
[----:B------:R-:W-:-:S08]  /*1300*/  UMOV UR25, 0x5 ;  /* 0x0000000500197882 */ /* 0x000fd00000000000 */
[----:B------:R-:W-:Y:S05]  /*1310*/  BRA.U !UP0, `(.L_x_19) ;  /* 0x0000000108d07547 */ /* 0x000fea000b800000 */
[----:B------:R-:W2:Y:S01]  /*1320*/  LDCU.128 UR12, c[0x0][0xb10] ;  /* 0x00016200ff0c77ac */ /* 0x000ea20008000c00 */
[----:B------:R-:W3:Y:S01]  /*1330*/  LDCU UR6, c[0x0][0x370] ;  /* 0x00006e00ff0677ac */ /* 0x000ee20008000800 */
[----:B------:R-:W4:Y:S01]  /*1340*/  LDCU UR7, c[0x0][0x374] ;  /* 0x00006e80ff0777ac */ /* 0x000f220008000800 */
[----:B------:R-:W1:Y:S01]  /*1350*/  LDCU UR20, c[0x0][0xb0c] ;  /* 0x00016180ff1477ac */ /* 0x000e620008000800 */
[----:B------:R-:W1:Y:S01]  /*1360*/  LDCU UR22, c[0x0][0xb20] ;  /* 0x00016400ff1677ac */ /* 0x000e620008000800 */
[----:B------:R-:W1:Y:S01]  /*1370*/  LDCU.64 UR8, c[0x0][0xb28] ;  /* 0x00016500ff0877ac */ /* 0x000e620008000a00 */
[----:B--2---:R-:W-:Y:S02]  /*1380*/  UISETP.NE.AND UP3, UPT, UR14, 0x1, UPT ;  /* 0x000000010e00788c */ /* 0x004fe4000bf65270 */
[----:B----4-:R-:W-:Y:S02]  /*1390*/  UIMAD.WIDE.U32 UR10, UR7, UR15, URZ ;  /* 0x0000000f070a72a5 */ /* 0x010fe4000f8e00ff */
[----:B---3--:R-:W-:-:S02]  /*13a0*/  UIMAD.WIDE.U32 UR16, UR6, UR12, URZ ;  /* 0x0000000c061072a5 */ /* 0x008fc4000f8e00ff */
[----:B-1----:R-:W-:Y:S02]  /*13b0*/  UISETP.NE.AND UP0, UPT, UR20, 0x1, UPT ;  /* 0x000000011400788c */ /* 0x002fe4000bf05270 */
[----:B------:R-:W-:Y:S01]  /*13c0*/  UIMAD.WIDE.U32 UR4, UR30, UR12, URZ ;  /* 0x0000000c1e0472a5 */ /* 0x000fe2000f8e00ff */
[----:B------:R-:W-:Y:S02]  /*13d0*/  UMOV UR10, UR11 ;  /* 0x0000000b000a7c82 */ /* 0x000fe40008000000 */
[----:B------:R-:W-:Y:S01]  /*13e0*/  UMOV UR16, UR17 ;  /* 0x0000001100107c82 */ /* 0x000fe20008000000 */
[----:B------:R-:W-:Y:S02]  /*13f0*/  @UP3 USHF.R.U32.HI UR7, URZ, UR22, UR10 ;  /* 0x00000016ff073299 */ /* 0x000fe4000801160a */
[----:B------:R-:W-:Y:S02]  /*1400*/  UISETP.NE.AND UP2, UPT, UR19, 0x1, UPT ;  /* 0x000000011300788c */ /* 0x000fe4000bf45270 */
[----:B------:R-:W-:-:S02]  /*1410*/  USHF.R.U32.HI UR5, URZ, UR13, UR5 ;  /* 0x0000000dff057299 */ /* 0x000fc40008011605 */
[----:B------:R-:W-:Y:S02]  /*1420*/  @UP0 USHF.R.U32.HI UR6, URZ, UR13, UR16 ;  /* 0x0000000dff060299 */ /* 0x000fe40008011610 */
[----:B------:R-:W-:Y:S02]  /*1430*/  UIMAD.WIDE.U32 UR12, UR31, UR15, URZ ;  /* 0x0000000f1f0c72a5 */ /* 0x000fe4000f8e00ff */
[----:B------:R-:W-:Y:S02]  /*1440*/  UIMAD.WIDE.U32 UR10, UR7, UR8, URZ ;  /* 0x00000008070a72a5 */ /* 0x000fe4000f8e00ff */
[----:B------:R-:W-:Y:S02]  /*1450*/  UIMAD.WIDE.U32 UR16, UR6, UR8, URZ ;  /* 0x00000008061072a5 */ /* 0x000fe4000f8e00ff */
[----:B------:R-:W-:Y:S01]  /*1460*/  USEL UR5, UR30, UR5, !UP0 ;  /* 0x000000051e057287 */ /* 0x000fe2000c000000 */
[----:B------:R-:W-:Y:S02]  /*1470*/  UMOV UR4, UR13 ;  /* 0x0000000d00047c82 */ /* 0x000fe40008000000 */
[----:B------:R-:W-:Y:S01]  /*1480*/  UMOV UR10, UR11 ;  /* 0x0000000b000a7c82 */ /* 0x000fe20008000000 */
[----:B------:R-:W-:-:S02]  /*1490*/  USHF.R.U32.HI UR4, URZ, UR22, UR4 ;  /* 0x00000016ff047299 */ /* 0x000fc40008011604 */
[----:B------:R-:W-:Y:S01]  /*14a0*/  @UP2 USHF.R.U32.HI UR7, URZ, UR9, UR10 ;  /* 0x00000009ff072299 */ /* 0x000fe2000801160a */
[----:B------:R-:W-:Y:S01]  /*14b0*/  UMOV UR16, UR17 ;  /* 0x0000001100107c82 */ /* 0x000fe20008000000 */
[----:B------:R-:W-:Y:S02]  /*14c0*/  USEL UR4, UR31, UR4, !UP3 ;  /* 0x000000041f047287 */ /* 0x000fe4000d800000 */
[----:B------:R-:W-:Y:S02]  /*14d0*/  @UP2 USHF.R.U32.HI UR6, URZ, UR9, UR16 ;  /* 0x00000009ff062299 */ /* 0x000fe40008011610 */
[----:B------:R-:W-:Y:S02]  /*14e0*/  UIMAD UR7, UR7, UR19, URZ ;  /* 0x00000013070772a4 */ /* 0x000fe4000f8e02ff */
[----:B------:R-:W-:Y:S02]  /*14f0*/  UIMAD UR12, UR6, UR19, URZ ;  /* 0x00000013060c72a4 */ /* 0x000fe4000f8e02ff */
[----:B------:R-:W-:-:S02]  /*1500*/  UISETP.GE.AND UP0, UPT, UR4, UR7, UPT ;  /* 0x000000070400728c */ /* 0x000fc4000bf06270 */
[----:B------:R-:W-:Y:S02]  /*1510*/  UIMAD.WIDE.U32 UR10, UR4, UR8, URZ ;  /* 0x00000008040a72a5 */ /* 0x000fe4000f8e00ff */
[----:B------:R-:W-:Y:S02]  /*1520*/  UISETP.GE.OR UP0, UPT, UR5, UR12, UP0 ;  /* 0x0000000c0500728c */ /* 0x000fe40008706670 */
[----:B------:R-:W-:Y:S02]  /*1530*/  UIMAD.WIDE.U32 UR12, UR5, UR8, URZ ;  /* 0x00000008050c72a5 */ /* 0x000fe4000f8e00ff */
[----:B------:R-:W-:Y:S01]  /*1540*/  UIADD3 UR10, UPT, UPT, -UR4, URZ, URZ ;  /* 0x000000ff040a7290 */ /* 0x000fe2000fffe1ff */
[----:B------:R-:W-:Y:S01]  /*1550*/  UMOV UR8, UR11 ;  /* 0x0000000b00087c82 */ /* 0x000fe20008000000 */
[----:B------:R-:W-:Y:S02]  /*1560*/  UIADD3 UR11, UPT, UPT, -UR5, URZ, URZ ;  /* 0x000000ff050b7290 */ /* 0x000fe4000fffe1ff */
[----:B------:R-:W-:-:S03]  /*1570*/  USHF.R.U32.HI UR8, URZ, UR9, UR8 ;  /* 0x00000009ff087299 */ /* 0x000fc60008011608 */
[----:B------:R-:W-:Y:S01]  /*1580*/  @!UP0 UMOV UR7, UR13 ;  /* 0x0000000d00078c82 */ /* 0x000fe20008000000 */
[----:B------:R-:W-:Y:S02]  /*1590*/  UIMAD UR31, UR14, UR10, UR31 ;  /* 0x0000000a0e1f72a4 */ /* 0x000fe4000f8e021f */
[----:B------:R-:W-:Y:S02]  /*15a0*/  USEL UR8, UR4, UR8, !UP2 ;  /* 0x0000000804087287 */ /* 0x000fe4000d000000 */
[----:B------:R-:W-:Y:S02]  /*15b0*/  @!UP0 USHF.R.U32.HI UR7, URZ, UR9, UR7 ;  /* 0x00000009ff078299 */ /* 0x000fe40008011607 */
[----:B------:R-:W-:Y:S02]  /*15c0*/  UIADD3 UR9, UPT, UPT, -UR8, URZ, URZ ;  /* 0x000000ff08097290 */ /* 0x000fe4000fffe1ff */
[----:B------:R-:W-:Y:S02]  /*15d0*/  @!UP0 USEL UR7, UR5, UR7, !UP2 ;  /* 0x0000000705078287 */ /* 0x000fe4000d000000 */
[----:B------:R-:W-:-:S02]  /*15e0*/  UIMAD UR9, UR19, UR9, UR4 ;  /* 0x00000009130972a4 */ /* 0x000fc4000f8e0204 */
[----:B------:R-:W-:Y:S02]  /*15f0*/  @!UP0 UIADD3 UR8, UPT, UPT, UR8, -UR7, URZ ;  /* 0x8000000708088290 */ /* 0x000fe4000fffe0ff */
[----:B------:R-:W-:Y:S02]  /*1600*/  @!UP0 UIMAD UR6, UR9, UR6, UR7 ;  /* 0x00000006090682a4 */ /* 0x000fe4000f8e0207 */
[----:B------:R-:W-:Y:S02]  /*1610*/  @!UP0 UIMAD UR4, UR8, UR19, UR5 ;  /* 0x00000013080482a4 */ /* 0x000fe4000f8e0205 */
[----:B------:R-:W-:Y:S02]  /*1620*/  UIMAD UR30, UR20, UR11, UR30 ;  /* 0x0000000b141e72a4 */ /* 0x000fe4000f8e021e */
[----:B------:R-:W-:Y:S01]  /*1630*/  UIMAD UR31, UR4, UR14, UR31 ;  /* 0x0000000e041f72a4 */ /* 0x000fe2000f8e021f */
[----:B------:R-:W-:Y:S02]  /*1640*/  @!UP0 UMOV UR5, UR6 ;  /* 0x0000000600058c82 */ /* 0x000fe40008000000 */
[----:B------:R-:W-:-:S12]  /*1650*/  UIMAD UR30, UR5, UR20, UR30 ;  /* 0x00000014051e72a4 */ /* 0x000fd8000f8e021e */
.L_x_19:
[----:B------:R-:W-:Y:S02]  /*1660*/  UISETP.NE.AND UP2, UPT, UR23, 0x1, UPT ;  /* 0x000000011700788c */ /* 0x000fe4000bf45270 */
[----:B------:R-:W-:Y:S02]  /*1670*/  ULOP3.LUT UR21, UR21, 0xffff, URZ, 0xc0, !UPT ;  /* 0x0000ffff15157892 */ /* 0x000fe4000f8ec0ff */
[----:B------:R-:W-:Y:S02]  /*1680*/  UISETP.NE.AND UP0, UPT, UR18, 0x2, UPT ;  /* 0x000000021200788c */ /* 0x000fe4000bf05270 */
[----:B------:R-:W-:Y:S02]  /*1690*/  ULOP3.LUT UR24, UR24, 0x800, URZ, 0xc0, !UPT ;  /* 0x0000080018187892 */ /* 0x000fe4000f8ec0ff */
[----:B------:R-:W-:Y:S02]  /*16a0*/  ULOP3.LUT UR46, UR46, 0x80, URZ, 0xc0, !UPT ;  /* 0x000000802e2e7892 */ /* 0x000fe4000f8ec0ff */
[----:B------:R-:W-:Y:S01]  /*16b0*/  USHF.L.U32 UR21, UR25, UR21, URZ ;  /* 0x0000001519157299 */ /* 0x000fe200080006ff */
[----:B------:R-:W-:Y:S11]  /*16c0*/  BRA.U UP2, `(.L_x_20) ;  /* 0x0000000102407547 */ /* 0x000ff6000b800000 */
[----:B------:R-:W2:Y:S01]  /*16d0*/  LDCU.128 UR8, c[0x0][0xb10] ;  /* 0x00016200ff0877ac */ /* 0x000ea20008000c00 */
[----:B------:R-:W3:Y:S01]  /*16e0*/  LDCU UR12, c[0x0][0xb0c] ;  /* 0x00016180ff0c77ac */ /* 0x000ee20008000800 */
[----:B------:R-:W4:Y:S01]  /*16f0*/  LDCU UR13, c[0x0][0xb20] ;  /* 0x00016400ff0d77ac */ /* 0x000f220008000800 */
[----:B--2---:R-:W-:Y:S02]  /*1700*/  UIMAD.WIDE.U32 UR4, UR30, UR8, URZ ;  /* 0x000000081e0472a5 */ /* 0x004fe4000f8e00ff */
[----:B------:R-:W-:Y:S02]  /*1710*/  UIMAD.WIDE.U32 UR6, UR31, UR11, URZ ;  /* 0x0000000b1f0672a5 */ /* 0x000fe4000f8e00ff */
[----:B---3--:R-:W-:Y:S02]  /*1720*/  UISETP.NE.AND UP2, UPT, UR12, 0x1, UPT ;  /* 0x000000010c00788c */ /* 0x008fe4000bf45270 */
[----:B------:R-:W-:-:S03]  /*1730*/  USHF.R.U32.HI UR5, URZ, UR9, UR5 ;  /* 0x00000009ff057299 */ /* 0x000fc60008011605 */
[----:B------:R-:W-:Y:S01]  /*1740*/  UMOV UR4, UR7 ;  /* 0x0000000700047c82 */ /* 0x000fe20008000000 */
[----:B------:R-:W-:Y:S02]  /*1750*/  USEL UR5, UR30, UR5, !UP2 ;  /* 0x000000051e057287 */ /* 0x000fe4000d000000 */
[----:B------:R-:W-:Y:S02]  /*1760*/  UISETP.NE.AND UP2, UPT, UR10, 0x1, UPT ;  /* 0x000000010a00788c */ /* 0x000fe4000bf45270 */
[----:B----4-:R-:W-:-:S04]  /*1770*/  USHF.R.U32.HI UR4, URZ, UR13, UR4 ;  /* 0x0000000dff047299 */ /* 0x010fc80008011604 */
[----:B------:R-:W-:-:S04]  /*1780*/  USEL UR4, UR31, UR4, !UP2 ;  /* 0x000000041f047287 */ /* 0x000fc8000d000000 */
[----:B------:R-:W-:Y:S02]  /*1790*/  UIADD3 UR6, UPT, UPT, UR5, -UR4, URZ ;  /* 0x8000000405067290 */ /* 0x000fe4000fffe0ff */
[----:B------:R-:W-:Y:S02]  /*17a0*/  UIADD3 UR4, UPT, UPT, -UR5, UR4, URZ ;  /* 0x0000000405047290 */ /* 0x000fe4000fffe1ff */
[----:B------:R-:W-:Y:S02]  /*17b0*/  UIMAD UR31, UR6, UR10, UR31 ;  /* 0x0000000a061f72a4 */ /* 0x000fe4000f8e021f */
[----:B------:R-:W-:-:S12]  /*17c0*/  UIMAD UR30, UR4, UR12, UR30 ;  /* 0x0000000c041e72a4 */ /* 0x000fd8000f8e021e */
.L_x_20:
[----:B------:R-:W-:Y:S05]  /*17d0*/  BRA.U !UP6, `(.L_x_21) ;  /* 0x000000010e0c7547 */ /* 0x000fea000b800000 */
[----:B------:R-:W-:Y:S01]  /*17e0*/  UCGABAR_WAIT ;  /* 0x0000000000007dc7 */ /* 0x000fe20008000000 */
[----:B------:R-:W-:Y:S01]  /*17f0*/  CCTL.IVALL ;  /* 0x00000000ff00798f */ /* 0x000fe20002000000 */
[----:B------:R-:W-:Y:S05]  /*1800*/  BRA `(.L_x_22) ;  /* 0x0000000000047947 */ /* 0x000fea0003800000 */
.L_x_21:
[----:B------:R-:W-:Y:S06]  /*1810*/  BAR.SYNC.DEFER_BLOCKING 0x0 ;  /* 0x0000000000007b1d */ /* 0x000fec0000010000 */
.L_x_22:
[----:B------:R-:W-:Y:S05]  /*1820*/  BRA.U UP0, `(.L_x_23) ;  /* 0x0000001500b87547 */ /* 0x000fea000b800000 */
[----:B------:R-:W2:Y:S01]  /*1830*/  LDCU UR6, c[0x0][0x38c] ;  /* 0x00007180ff0677ac */ /* 0x000ea20008000800 */
[----:B------:R-:W-:Y:S01]  /*1840*/  PLOP3.LUT P1, PT, PT, PT, UP4, 0x80, 0x8 ;  /* 0x000000000008781c */ /* 0x000fe20003f2f048 */
[----:B------:R-:W-:Y:S01]  /*1850*/  IMAD.MOV.U32 R12, RZ, RZ, 0x1 ;  /* 0x00000001ff0c7424 */ /* 0x000fe200078e00ff */
[----:B------:R-:W-:Y:S02]  /*1860*/  ISETP.NE.AND P2, PT, R0, RZ, P3 ;  /* 0x000000ff0000720c */ /* 0x000fe40001f45270 */
[----:B------:R-:W-:Y:S02]  /*1870*/  CS2R R10, SRZ ;  /* 0x00000000000a7805 */ /* 0x000fe4000001ff00 */
[----:B------:R-:W-:Y:S01]  /*1880*/  PLOP3.LUT P1, PT, P1, PT, PT, 0x8, 0x80 ;  /* 0x000000000080781c */ /* 0x000fe20000f2e170 */
[----:B------:R-:W-:Y:S01]  /*1890*/  IMAD.MOV.U32 R9, RZ, RZ, RZ ;  /* 0x000000ffff097224 */ /* 0x000fe200078e00ff */
[----:B------:R-:W3:Y:S01]  /*18a0*/  LDCU UR39, c[0x0][0x370] ;  /* 0x00006e00ff2777ac */ /* 0x000ee20008000800 */
[----:B------:R-:W-:Y:S01]  /*18b0*/  IMAD.MOV.U32 R8, RZ, RZ, 0x1 ;  /* 0x00000001ff087424 */ /* 0x000fe200078e00ff */
[----:B------:R-:W4:Y:S01]  /*18c0*/  LDCU.64 UR26, c[0x0][0x348] ;  /* 0x00006900ff1a77ac */ /* 0x000f220008000a00 */
[----:B------:R-:W-:Y:S01]  /*18d0*/  ULEA.HI UR44, UR24, UR46, URZ, 0x1b ;  /* 0x0000002e182c7291 */ /* 0x000fe2000f8fd8ff */
[----:B------:R-:W1:Y:S01]  /*18e0*/  LDCU UR38, c[0x0][0x374] ;  /* 0x00006e80ff2677ac */ /* 0x000e620008000800 */
[----:B--2---:R-:W-:-:S02]  /*18f0*/  UIADD3 UR5, UPT, UPT, UR6, 0x1f, URZ ;  /* 0x0000001f06057890 */ /* 0x004fc4000fffe0ff */
[----:B------:R-:W-:Y:S02]  /*1900*/  UIADD3 UR48, UPT, UPT, UR6, 0x3e, URZ ;  /* 0x0000003e06307890 */ /* 0x000fe4000fffe0ff */
[----:B------:R-:W-:-:S04]  /*1910*/  USHF.R.S32.HI UR4, URZ, 0x1f, UR5 ;  /* 0x0000001fff047899 */ /* 0x000fc80008011405 */
[----:B------:R-:W-:Y:S02]  /*1920*/  ULEA.HI UR4, UR4, UR5, URZ, 0x5 ;  /* 0x0000000504047291 */ /* 0x000fe4000f8f28ff */
[----:B------:R-:W-:Y:S02]  /*1930*/  UIADD3 UR5, UPT, UPT, UR6, -0x1, URZ ;  /* 0xffffffff06057890 */ /* 0x000fe4000fffe0ff */
[----:B------:R-:W-:Y:S02]  /*1940*/  USHF.R.S32.HI UR41, URZ, 0x5, UR4 ;  /* 0x00000005ff297899 */ /* 0x000fe40008011404 */
[----:B------:R-:W-:Y:S02]  /*1950*/  UISETP.GE.U32.AND UP1, UPT, UR5, -0x3f, UPT ;  /* 0xffffffc10500788c */ /* 0x000fe4000bf26070 */
[----:B------:R-:W-:Y:S01]  /*1960*/  UISETP.LT.U32.AND UP0, UPT, UR41, 0xa, UPT ;  /* 0x0000000a2900788c */ /* 0x000fe2000bf01070 */
[----:B------:R-:W-:-:S03]  /*1970*/  UMOV UR5, URZ ;  /* 0x000000ff00057c82 */ /* 0x000fc60008000000 */
[----:B------:R-:W-:Y:S02]  /*1980*/  USEL UR40, UR41, 0xa, UP0 ;  /* 0x0000000a29287887 */ /* 0x000fe40008000000 */
[----:B------:R-:W-:Y:S02]  /*1990*/  UISETP.NE.AND UP0, UPT, UR18, URZ, UPT ;  /* 0x000000ff1200728c */ /* 0x000fe4000bf05270 */
[----:B------:R-:W-:Y:S02]  /*19a0*/  UIADD3 UR4, UPT, UPT, UR40, -0x1, URZ ;  /* 0xffffffff28047890 */ /* 0x000fe4000fffe0ff */
[----:B------:R-:W-:Y:S02]  /*19b0*/  @UP1 UIADD3 UR4, UPT, UPT, UR40, URZ, URZ ;  /* 0x000000ff28041290 */ /* 0x000fe4000fffe0ff */
[----:B------:R-:W-:Y:S02]  /*19c0*/  USEL UR25, UR45, 0x2, UP0 ;  /* 0x000000022d197887 */ /* 0x000fe40008000000 */
[----:B------:R-:W-:-:S02]  /*19d0*/  UIADD3 UR45, UPT, UPT, UR41, -UR40, URZ ;  /* 0x80000028292d7290 */ /* 0x000fc4000fffe0ff */
[----:B------:R-:W-:Y:S02]  /*19e0*/  UIADD3 UR28, UPT, UPT, UR4, 0x1, URZ ;  /* 0x00000001041c7890 */ /* 0x000fe4000fffe0ff */
[----:B-1-34-:R-:W-:-:S12]  /*19f0*/  UIADD3 UR43, UPT, UPT, -UR4, URZ, URZ ;  /* 0x000000ff042b7290 */ /* 0x01afd8000fffe1ff */
.L_x_43:
[----:B------:R-:W-:Y:S01]  /*1a00*/  UISETP.NE.AND UP0, UPT, UR47, URZ, UPT ;  /* 0x000000ff2f00728c */ /* 0x000fe2000bf05270 */
[----:B-1----:R-:W1:Y:S08]  /*1a10*/  S2UR UR47, SR_CgaCtaId ;  /* 0x00000000002f79c3 */ /* 0x002e700000008800 */
[----:B------:R-:W-:Y:S05]  /*1a20*/  BRA.U UP0, `(.L_x_24) ;  /* 0x0000000100347547 */ /* 0x000fea000b800000 */
[----:B------:R-:W2:Y:S01]  /*1a30*/  S2R R0, SR_CgaCtaId ;  /* 0x0000000000007919 */ /* 0x000ea20000008800 */
[----:B------:R-:W-:Y:S02]  /*1a40*/  MOV R3, 0x400 ;  /* 0x0000040000037802 */ /* 0x000fe40000000f00 */
[----:B------:R-:W-:Y:S02]  /*1a50*/  SHF.L.U32 R2, R8, 0x1f, RZ ;  /* 0x0000001f08027819 */ /* 0x000fe400000006ff */
[----:B--2---:R-:W-:-:S05]  /*1a60*/  LEA R0, R0, R3, 0x18 ;  /* 0x0000000300007211 */ /* 0x004fca00078ec0ff */
[----:B------:R-:W-:-:S04]  /*1a70*/  IMAD R3, R9, 0x8, R0 ;  /* 0x0000000809037824 */ /* 0x000fc800078e0200 */
[----:B------:R-:W2:Y:S02]  /*1a80*/  SYNCS.PHASECHK.TRANS64.TRYWAIT P0, [R3+URZ+0x140], R2 ;  /* 0x00014002030075a7 */ /* 0x000ea400080011ff */
[----:B--2---:R-:W-:Y:S05]  /*1a90*/  @!P0 BRA `(.L_x_25) ;  /* 0x000000a000b88947 */ /* 0x004fea0003800000 */
.L_x_154:
[----:B------:R-:W-:Y:S01]  /*1aa0*/  VIADD R9, R9, 0x1 ;  /* 0x0000000109097836 */ /* 0x000fe20000000000 */
[----:B------:R2:W-:Y:S04]  /*1ab0*/  SYNCS.ARRIVE.TRANS64.A1T0 RZ, [R3+URZ+0x130], RZ ;  /* 0x000130ff03ff79a7 */ /* 0x0005e800081000ff */
[----:B------:R-:W-:-:S04]  /*1ac0*/  ISETP.NE.AND P0, PT, R9, 0x2, PT ;  /* 0x000000020900780c */ /* 0x000fc80003f05270 */
[----:B------:R-:W-:Y:S02]  /*1ad0*/  SEL R9, R9, RZ, P0 ;  /* 0x000000ff09097207 */ /* 0x000fe40000000000 */
[----:B--2---:R-:W-:-:S04]  /*1ae0*/  SEL R3, RZ, 0x1, P0 ;  /* 0x00000001ff037807 */ /* 0x004fc80000000000 */
[----:B------:R-:W-:-:S07]  /*1af0*/  LOP3.LUT R8, R8, R3, RZ, 0x3c, !PT ;  /* 0x0000000308087212 */ /* 0x000fce00078e3cff */
.L_x_24:
[----:B------:R-:W-:Y:S01]  /*1b00*/  UMOV UR6, 0x400 ;  /* 0x0000040000067882 */ /* 0x000fe20000000000 */
[----:B------:R-:W-:Y:S01]  /*1b10*/  UISETP.GE.U32.AND UP0, UPT, UR48, 0x3f, UPT ;  /* 0x0000003f3000788c */ /* 0x000fe2000bf06070 */
[----:B------:R-:W-:Y:S01]  /*1b20*/  SHF.L.U32 R0, R12, 0x1f, RZ ;  /* 0x0000001f0c007819 */ /* 0x000fe200000006ff */
[----:B-1----:R-:W-:Y:S02]  /*1b30*/  ULEA UR6, UR47, UR6, 0x18 ;  /* 0x000000062f067291 */ /* 0x002fe4000f8ec0ff */
[----:B------:R-:W-:Y:S02]  /*1b40*/  ULEA UR11, UR31, UR44, 0x8 ;  /* 0x0000002c1f0b7291 */ /* 0x000fe4000f8e40ff */
[----:B------:R-:W-:Y:S01]  /*1b50*/  ULEA UR4, UR5, UR6, 0x3 ;  /* 0x0000000605047291 */ /* 0x000fe2000f8e18ff */
[----:B------:R-:W-:-:S08]  /*1b60*/  UMOV UR7, URZ ;  /* 0x000000ff00077c82 */ /* 0x000fd00008000000 */
[----:B------:R1:W2:Y:S01]  /*1b70*/  SYNCS.PHASECHK.TRANS64.TRYWAIT P0, [UR4+0x50], R0 ;  /* 0x00005000ff0075a7 */ /* 0x0002a20008001104 */
[----:B------:R-:W-:-:S04]  /*1b80*/  ULEA.HI UR4, UR30, UR30, URZ, 0x1 ;  /* 0x0000001e1e047291 */ /* 0x000fc8000f8f08ff */
[----:B------:R-:W-:-:S04]  /*1b90*/  USHF.L.U32 UR4, UR4, 0x7, URZ ;  /* 0x0000000704047899 */ /* 0x000fc800080006ff */
[----:B------:R-:W-:Y:S01]  /*1ba0*/  ULOP3.LUT UR35, UR46, 0xffffff00, UR4, 0xf8, !UPT ;  /* 0xffffff002e237892 */ /* 0x000fe2000f8ef804 */
[----:B------:R-:W-:Y:S11]  /*1bb0*/  BRA.U !UP0, `(.L_x_26) ;  /* 0x0000000108c87547 */ /* 0x000ff6000b800000 */
[----:B------:R-:W-:Y:S01]  /*1bc0*/  UMOV UR13, UR43 ;  /* 0x0000002b000d7c82 */ /* 0x000fe20008000000 */
[----:B------:R-:W-:Y:S01]  /*1bd0*/  UMOV UR4, UR5 ;  /* 0x0000000500047c82 */ /* 0x000fe20008000000 */
[----:B------:R-:W-:-:S05]  /*1be0*/  UMOV UR34, URZ ;  /* 0x000000ff00227c82 */ /* 0x000fca0008000000 */
.L_x_32:
[----:B------:R-:W-:Y:S01]  /*1bf0*/  ULEA UR33, UR4, UR6, 0x3 ;  /* 0x0000000604217291 */ /* 0x000fe2000f8e18ff */
[----:B------:R-:W-:Y:S01]  /*1c00*/  @P3 MOV R2, 0x8000 ;  /* 0x0000800000023802 */ /* 0x000fe20000000f00 */
[----:B--234-:R-:W-:Y:S10]  /*1c10*/  @P0 BRA `(.L_x_27) ;  /* 0x00000000000c0947 */ /* 0x01cff40003800000 */
[----:B------:R-:W-:-:S04]  /*1c20*/  SHF.L.U32 R3, R12, 0x1f, RZ ;  /* 0x0000001f0c037819 */ /* 0x000fc800000006ff */
[----:B------:R-:W2:Y:S02]  /*1c30*/  SYNCS.PHASECHK.TRANS64.TRYWAIT P0, [UR33+0x50], R3 ;  /* 0x00005003ff0075a7 */ /* 0x000ea40008001121 */
[----:B--2---:R-:W-:Y:S05]  /*1c40*/  @!P0 BRA `(.L_x_28) ;  /* 0x000000a000608947 */ /* 0x004fea0003800000 */
.L_x_27:
[----:B------:R2:W-:Y:S01]  /*1c50*/  @P3 SYNCS.ARRIVE.TRANS64 RZ, [UR33], R2 ;  /* 0x00000002ffff39a7 */ /* 0x0005e20008000021 */
[----:B------:R-:W-:Y:S02]  /*1c60*/  ULOP3.LUT UR5, UR25, 0x2, URZ, 0xfc, !UPT ;  /* 0x0000000219057892 */ /* 0x000fe4000f8efcff */
[----:B------:R-:W-:Y:S02]  /*1c70*/  UIADD3 UR13, UPT, UPT, UR13, 0x1, URZ ;  /* 0x000000010d0d7890 */ /* 0x000fe4000fffe0ff */
[----:B------:R-:W-:Y:S02]  /*1c80*/  UISETP.NE.AND UP0, UPT, UR5, 0x2, UPT ;  /* 0x000000020500788c */ /* 0x000fe4000bf05270 */
[----:B------:R-:W-:-:S07]  /*1c90*/  UISETP.NE.AND UP2, UPT, UR13, 0x1, UPT ;  /* 0x000000010d00788c */ /* 0x000fce000bf45270 */
[----:B------:R-:W-:Y:S05]  /*1ca0*/  BRA.U UP0, `(.L_x_29) ;  /* 0x0000000100047547 */ /* 0x000fea000b800000 */
[----:B------:R-:W-:Y:S05]  /*1cb0*/  BPT.TRAP 0x1 ;  /* 0x000000040000795c */ /* 0x000fea0000300000 */
.L_x_29:
[----:B------:R-:W-:Y:S04]  /*1cc0*/  BSSY.RECONVERGENT B0, `(.L_x_30) ;  /* 0x0000003000007945 */ /* 0x000fe80003800200 */
[----:B------:R-:W-:Y:S05]  /*1cd0*/  @!P2 BRA `(.L_x_31) ;  /* 0x000000000004a947 */ /* 0x000fea0003800000 */
[----:B------:R-:W-:Y:S05]  /*1ce0*/  BPT.TRAP 0x1 ;  /* 0x000000040000795c */ /* 0x000fea0000300000 */
.L_x_31:
[----:B------:R-:W-:Y:S05]  /*1cf0*/  BSYNC.RECONVERGENT B0 ;  /* 0x0000000000007941 */ /* 0x000fea0003800200 */
.L_x_30:
[----:B------:R-:W-:Y:S02]  /*1d00*/  UIADD3 UR5, UPT, UPT, UR4, 0x1, URZ ;  /* 0x0000000104057890 */ /* 0x000fe4000fffe0ff */
[----:B------:R-:W-:Y:S02]  /*1d10*/  ULEA UR32, UR4, UR6, 0xd ;  /* 0x0000000604207291 */ /* 0x000fe4000f8e68ff */
[----:B------:R-:W-:Y:S02]  /*1d20*/  UISETP.NE.AND UP0, UPT, UR5, 0xa, UPT ;  /* 0x0000000a0500788c */ /* 0x000fe4000bf05270 */
[----:B------:R-:W-:Y:S02]  /*1d30*/  ULEA UR4, UR4, UR24, 0xc ;  /* 0x0000001804047291 */ /* 0x000fe4000f8e60ff */
[----:B------:R-:W-:Y:S02]  /*1d40*/  USEL UR8, URZ, 0x1, UP0 ;  /* 0x00000001ff087887 */ /* 0x000fe40008000000 */
[----:B------:R-:W-:-:S02]  /*1d50*/  USEL UR5, UR5, URZ, UP0 ;  /* 0x000000ff05057287 */ /* 0x000fc40008000000 */
[----:B------:R-:W-:Y:S02]  /*1d60*/  UIADD3 UR16, UP1, UPT, UR26, 0x80, URZ ;  /* 0x000000801a107890 */ /* 0x000fe4000ff3e0ff */
[----:B------:R-:W-:Y:S01]  /*1d70*/  ULEA UR4, UR4, UR6, 0x1 ;  /* 0x0000000604047291 */ /* 0x000fe2000f8e08ff */
[----:B------:R-:W-:Y:S01]  /*1d80*/  LOP3.LUT R12, R12, UR8, RZ, 0x3c, !PT ;  /* 0x000000080c0c7c12 */ /* 0x000fe2000f8e3cff */
[----:B------:R-:W-:Y:S02]  /*1d90*/  UIADD3 UR14, UP0, UPT, UR26, 0x180, URZ ;  /* 0x000001801a0e7890 */ /* 0x000fe4000ff1e0ff */
[----:B------:R-:W-:Y:S01]  /*1da0*/  ULEA UR7, UR5, UR6, 0x3 ;  /* 0x0000000605077291 */ /* 0x000fe2000f8e18ff */
[----:B-1----:R-:W-:Y:S01]  /*1db0*/  SHF.L.U32 R0, R12, 0x1f, RZ ;  /* 0x0000001f0c007819 */ /* 0x002fe200000006ff */
[----:B------:R-:W-:Y:S02]  /*1dc0*/  ULOP3.LUT UR33, UR33, 0xfefffff8, URZ, 0xc0, !UPT ;  /* 0xfefffff821217892 */ /* 0x000fe4000f8ec0ff */
[----:B------:R-:W-:-:S02]  /*1dd0*/  UIADD3.X UR17, UPT, UPT, URZ, UR27, URZ, UP1, !UPT ;  /* 0x0000001bff117290 */ /* 0x000fc40008ffe4ff */
[----:B------:R-:W-:Y:S02]  /*1de0*/  UIADD3 UR32, UPT, UPT, UR32, 0x10800, URZ ;  /* 0x0001080020207890 */ /* 0x000fe4000fffe0ff */
[----:B------:R-:W-:Y:S01]  /*1df0*/  UIADD3 UR8, UPT, UPT, UR4, 0x24800, URZ ;  /* 0x0002480004087890 */ /* 0x000fe2000fffe0ff */
[----:B------:R3:W4:Y:S01]  /*1e00*/  SYNCS.PHASECHK.TRANS64.TRYWAIT P0, [UR7+0x50], R0 ;  /* 0x00005000ff0075a7 */ /* 0x0007220008001107 */
[----:B------:R-:W-:Y:S02]  /*1e10*/  UIADD3.X UR15, UPT, UPT, URZ, UR27, URZ, UP0, !UPT ;  /* 0x0000001bff0f7290 */ /* 0x000fe400087fe4ff */
[----:B------:R-:W-:Y:S01]  /*1e20*/  UPRMT UR4, URZ, 0x5410, UR21 ;  /* 0x00005410ff047896 */ /* 0x000fe20008000015 */
[----:B------:R-:W-:Y:S01]  /*1e30*/  UMOV UR18, 0x0 ;  /* 0x0000000000127882 */ /* 0x000fe20000000000 */
[----:B------:R-:W-:Y:S01]  /*1e40*/  UMOV UR19, 0x10000000 ;  /* 0x1000000000137882 */ /* 0x000fe20000000000 */
[----:B------:R-:W-:Y:S01]  /*1e50*/  UMOV UR10, UR34 ;  /* 0x00000022000a7c82 */ /* 0x000fe20008000000 */
[----:B------:R-:W-:Y:S01]  /*1e60*/  UMOV UR12, UR36 ;  /* 0x00000024000c7c82 */ /* 0x000fe20008000000 */
[----:B------:R-:W-:Y:S01]  /*1e70*/  UMOV UR9, UR33 ;  /* 0x0000002100097c82 */ /* 0x000fe20008000000 */
[----:B------:R1:W-:Y:S01]  /*1e80*/  UTMALDG.3D.2CTA [UR32], [UR16], desc[UR18] ;  /* 0x00001220100075b4 */ /* 0x0003e20008211000 */
[----:B------:R-:W-:-:S02]  /*1e90*/  UMOV UR7, UR28 ;  /* 0x0000001c00077c82 */ /* 0x000fc40008000000 */
[----:B------:R2:W-:Y:S01]  /*1ea0*/  UTMALDG.3D.MULTICAST.2CTA [UR8], [UR14], UR4, desc[UR18] ;  /* 0x000012080e0073b4 */ /* 0x0005e20008211804 */
[----:B-1----:R-:W-:Y:S01]  /*1eb0*/  UIADD3 UR34, UPT, UPT, UR34, 0x20, URZ ;  /* 0x0000002022227890 */ /* 0x002fe2000fffe0ff */
[----:B--2---:R-:W-:Y:S01]  /*1ec0*/  UMOV UR4, UR5 ;  /* 0x0000000500047c82 */ /* 0x004fe20008000000 */
[----:B------:R-:W-:Y:S10]  /*1ed0*/  BRA.U UP2, `(.L_x_32) ;  /* 0xfffffffd02447547 */ /* 0x000ff4000b83ffff */
.L_x_26:
[----:B------:R-:W-:Y:S01]  /*1ee0*/  ULEA UR4, UR5, UR6, 0x3 ;  /* 0x0000000605047291 */ /* 0x000fe2000f8e18ff */
[----:B-1-3--:R-:W-:Y:S01]  /*1ef0*/  SHF.L.U32 R0, R12, 0x1f, RZ ;  /* 0x0000001f0c007819 */ /* 0x00afe200000006ff */
[----:B------:R-:W-:Y:S01]  /*1f00*/  @!P1 SYNCS.ARRIVE.TRANS64.A1T0 RZ, [UR6+0xe8], RZ ;  /* 0x0000e8ffffff99a7 */ /* 0x000fe20008100006 */
[----:B------:R-:W-:-:S06]  /*1f10*/  UISETP.GT.AND UP0, UPT, UR41, UR40, UPT ;  /* 0x000000282900728c */ /* 0x000fcc000bf04270 */
[----:B--2-4-:R1:W2:Y:S03]  /*1f20*/  SYNCS.PHASECHK.TRANS64.TRYWAIT P0, [UR4+0x50], R0 ;  /* 0x00005000ff0075a7 */ /* 0x0142a60008001104 */
[----:B------:R-:W-:Y:S05]  /*1f30*/  BRA.U !UP0, `(.L_x_33) ;  /* 0x0000000108c87547 */ /* 0x000fea000b800000 */
[----:B------:R-:W-:Y:S01]  /*1f40*/  UIADD3 UR13, UPT, UPT, UR45, UR7, URZ ;  /* 0x000000072d0d7290 */ /* 0x000fe2000fffe0ff */
[----:B------:R-:W-:-:S11]  /*1f50*/  UMOV UR4, UR5 ;  /* 0x0000000500047c82 */ /* 0x000fd60008000000 */
.L_x_39:
[----:B------:R-:W-:Y:S01]  /*1f60*/  ULEA UR17, UR4, UR6, 0x3 ;  /* 0x0000000604117291 */ /* 0x000fe2000f8e18ff */
[----:B--2---:R-:W-:Y:S01]  /*1f70*/  @P3 MOV R2, 0x8000 ;  /* 0x0000800000023802 */ /* 0x004fe20000000f00 */
[----:B--2-4-:R-:W-:Y:S10]  /*1f80*/  @P0 BRA `(.L_x_34) ;  /* 0x00000000000c0947 */ /* 0x014ff40003800000 */
[----:B------:R-:W-:-:S04]  /*1f90*/  SHF.L.U32 R3, R12, 0x1f, RZ ;  /* 0x0000001f0c037819 */ /* 0x000fc800000006ff */
[----:B------:R-:W2:Y:S02]  /*1fa0*/  SYNCS.PHASECHK.TRANS64.TRYWAIT P0, [UR17+0x50], R3 ;  /* 0x00005003ff0075a7 */ /* 0x000ea40008001111 */
[----:B--2---:R-:W-:Y:S05]  /*1fb0*/  @!P0 BRA `(.L_x_35) ;  /* 0x0000009c009c8947 */ /* 0x004fea0003800000 */
.L_x_34:
[----:B------:R2:W-:Y:S01]  /*1fc0*/  @P3 SYNCS.ARRIVE.TRANS64 RZ, [UR17], R2 ;  /* 0x00000002ffff39a7 */ /* 0x0005e20008000011 */
[----:B------:R-:W-:-:S04]  /*1fd0*/  ULOP3.LUT UR5, UR25, 0x2, URZ, 0xfc, !UPT ;  /* 0x0000000219057892 */ /* 0x000fc8000f8efcff */
[----:B------:R-:W-:-:S09]  /*1fe0*/  UISETP.NE.AND UP0, UPT, UR5, 0x2, UPT ;  /* 0x000000020500788c */ /* 0x000fd2000bf05270 */
[----:B------:R-:W-:Y:S05]  /*1ff0*/  BRA.U UP0, `(.L_x_36) ;  /* 0x0000000100047547 */ /* 0x000fea000b800000 */
[----:B------:R-:W-:Y:S05]  /*2000*/  BPT.TRAP 0x1 ;  /* 0x000000040000795c */ /* 0x000fea0000300000 */
.L_x_36:
[----:B------:R-:W-:Y:S04]  /*2010*/  BSSY.RECONVERGENT B0, `(.L_x_37) ;  /* 0x0000003000007945 */ /* 0x000fe80003800200 */
[----:B------:R-:W-:Y:S05]  /*2020*/  @!P2 BRA `(.L_x_38) ;  /* 0x000000000004a947 */ /* 0x000fea0003800000 */
[----:B------:R-:W-:Y:S05]  /*2030*/  BPT.TRAP 0x1 ;  /* 0x000000040000795c */ /* 0x000fea0000300000 */
.L_x_38:
[----:B------:R-:W-:Y:S05]  /*2040*/  BSYNC.RECONVERGENT B0 ;  /* 0x0000000000007941 */ /* 0x000fea0003800200 */
.L_x_37:
        /* <DEDUP_REMOVED lines=9> */
[----:B------:R-:W-:Y:S02]  /*20e0*/  USHF.L.U32 UR18, UR7, 0x5, URZ ;  /* 0x0000000507127899 */ /* 0x000fe400080006ff */
[----:B------:R-:W-:Y:S01]  /*20f0*/  UIADD3 UR7, UPT, UPT, UR7, 0x1, URZ ;  /* 0x0000000107077890 */ /* 0x000fe2000fffe0ff */
[----:B-1----:R-:W-:Y:S01]  /*2100*/  SHF.L.U32 R0, R12, 0x1f, RZ ;  /* 0x0000001f0c007819 */ /* 0x002fe200000006ff */
[----:B------:R-:W-:Y:S02]  /*2110*/  UIADD3 UR22, UP1, UPT, UR26, 0x80, URZ ;  /* 0x000000801a167890 */ /* 0x000fe4000ff3e0ff */
[----:B------:R-:W-:Y:S01]  /*2120*/  ULEA UR4, UR4, UR6, 0x1 ;  /* 0x0000000604047291 */ /* 0x000fe2000f8e08ff */
[----:B------:R3:W4:Y:S01]  /*2130*/  SYNCS.PHASECHK.TRANS64.TRYWAIT P0, [UR8+0x50], R0 ;  /* 0x00005000ff0075a7 */ /* 0x0007220008001108 */
[----:B------:R-:W-:-:S02]  /*2140*/  UIADD3.X UR15, UPT, UPT, URZ, UR27, URZ, UP0, !UPT ;  /* 0x0000001bff0f7290 */ /* 0x000fc400087fe4ff */
[----:B------:R-:W-:Y:S02]  /*2150*/  UISETP.NE.AND UP0, UPT, UR7, UR13, UPT ;  /* 0x0000000d0700728c */ /* 0x000fe4000bf05270 */
[----:B------:R-:W-:Y:S02]  /*2160*/  ULOP3.LUT UR17, UR17, 0xfefffff8, URZ, 0xc0, !UPT ;  /* 0xfefffff811117892 */ /* 0x000fe4000f8ec0ff */
[----:B------:R-:W-:Y:S02]  /*2170*/  UIADD3 UR16, UPT, UPT, UR16, 0x10800, URZ ;  /* 0x0001080010107890 */ /* 0x000fe4000fffe0ff */
[----:B------:R-:W-:Y:S02]  /*2180*/  UIADD3.X UR23, UPT, UPT, URZ, UR27, URZ, UP1, !UPT ;  /* 0x0000001bff177290 */ /* 0x000fe40008ffe4ff */
[----:B------:R-:W-:Y:S02]  /*2190*/  UIADD3 UR8, UPT, UPT, UR4, 0x24800, URZ ;  /* 0x0002480004087890 */ /* 0x000fe4000fffe0ff */
[----:B------:R-:W-:Y:S01]  /*21a0*/  UPRMT UR4, URZ, 0x5410, UR21 ;  /* 0x00005410ff047896 */ /* 0x000fe20008000015 */
[----:B------:R-:W-:Y:S01]  /*21b0*/  UMOV UR30, 0x0 ;  /* 0x00000000001e7882 */ /* 0x000fe20000000000 */
[----:B------:R-:W-:Y:S01]  /*21c0*/  UMOV UR31, 0x10000000 ;  /* 0x10000000001f7882 */ /* 0x000fe20000000000 */
[----:B------:R-:W-:Y:S01]  /*21d0*/  UMOV UR19, UR35 ;  /* 0x0000002300137c82 */ /* 0x000fe20008000000 */
[----:B------:R-:W-:Y:S01]  /*21e0*/  UMOV UR20, UR36 ;  /* 0x0000002400147c82 */ /* 0x000fe20008000000 */
[----:B------:R-:W-:Y:S01]  /*21f0*/  UMOV UR12, UR36 ;  /* 0x00000024000c7c82 */ /* 0x000fe20008000000 */
[----:B------:R-:W-:Y:S01]  /*2200*/  UMOV UR9, UR17 ;  /* 0x0000001100097c82 */ /* 0x000fe20008000000 */
[----:B------:R-:W-:Y:S01]  /*2210*/  UMOV UR10, UR18 ;  /* 0x00000012000a7c82 */ /* 0x000fe20008000000 */
[----:B------:R-:W-:Y:S01]  /*2220*/  UTMALDG.3D.2CTA [UR16], [UR22], desc[UR30] ;  /* 0x00001e10160075b4 */ /* 0x000fe20008211000 */
[----:B------:R1:W-:Y:S02]  /*2230*/  UTMALDG.3D.MULTICAST.2CTA [UR8], [UR14], UR4, desc[UR30] ;  /* 0x00001e080e0073b4 */ /* 0x0003e40008211804 */
[----:B-1----:R-:W-:Y:S01]  /*2240*/  UMOV UR4, UR5 ;  /* 0x0000000500047c82 */ /* 0x002fe20008000000 */
[----:B---3--:R-:W-:Y:S05]  /*2250*/  BRA.U UP0, `(.L_x_39) ;  /* 0xfffffffd00407547 */ /* 0x008fea000b83ffff */
.L_x_33:
[C---:B------:R-:W-:Y:S01]  /*2260*/  LEA R3, R11.reuse, UR6, 0x3 ;  /* 0x000000060b037c11 */ /* 0x040fe2000f8e18ff */
[----:B------:R-:W-:Y:S01]  /*2270*/  NOP ;  /* 0x0000000000007918 */ /* 0x000fe20000000000 */
[----:B-1----:R-:W-:Y:S02]  /*2280*/  SHF.L.U32 R0, R10, 0x1f, RZ ;  /* 0x0000001f0a007819 */ /* 0x002fe400000006ff */
[----:B------:R-:W-:Y:S02]  /*2290*/  LEA R5, R11, UR6, 0x4 ;  /* 0x000000060b057c11 */ /* 0x000fe4000f8e20ff */
[----:B--2-4-:R-:W1:Y:S02]  /*22a0*/  SYNCS.PHASECHK.TRANS64.TRYWAIT P0, [R3+URZ+0xf0], R0 ;  /* 0x0000f000030075a7 */ /* 0x014e6400080011ff */
[----:B-1----:R-:W-:Y:S05]  /*22b0*/  @!P0 BRA `(.L_x_40) ;  /* 0x0000009800f48947 */ /* 0x002fea0003800000 */
.L_x_157:
[----:B------:R-:W2:Y:S01]  /*22c0*/  LDS.128 R4, [R5+0x160] ;  /* 0x0001600005047984 */ /* 0x000ea20000000c00 */
[----:B------:R-:W-:Y:S01]  /*22d0*/  UISETP.GE.AND UP0, UPT, UR42, 0x1, UPT ;  /* 0x000000012a00788c */ /* 0x000fe2000bf06270 */
[----:B------:R-:W-:Y:S01]  /*22e0*/  @!PT LDS RZ, [RZ] ;  /* 0x00000000fffff984 */ /* 0x000fe20000000800 */
[----:B------:R-:W-:Y:S01]  /*22f0*/  @!PT LDS RZ, [RZ] ;  /* 0x00000000fffff984 */ /* 0x000fe20000000800 */
[----:B------:R-:W-:Y:S01]  /*2300*/  @!PT LDS RZ, [RZ] ;  /* 0x00000000fffff984 */ /* 0x000fe20000000800 */
[----:B------:R-:W-:Y:S01]  /*2310*/  @!PT LDS RZ, [RZ] ;  /* 0x00000000fffff984 */ /* 0x000fe20000000800 */
[----:B------:R3:W-:Y:S06]  /*2320*/  MEMBAR.ALL.CTA ;  /* 0x0000000000007992 */ /* 0x0007ec0000008000 */
[----:B---3--:R-:W3:Y:S01]  /*2330*/  FENCE.VIEW.ASYNC.S ;  /* 0x00000000000073c6 */ /* 0x008ee20000000000 */
[----:B--2---:R-:W-:-:S13]  /*2340*/  LOP3.LUT P0, RZ, R6, 0x1, RZ, 0xc0, !PT ;  /* 0x0000000106ff7812 */ /* 0x004fda000780c0ff */
[----:B---3--:R-:W-:Y:S01]  /*2350*/  VOTEU.ANY UP1, P0 ;  /* 0x0000000000ff7886 */ /* 0x008fe20000020100 */
[----:B------:R-:W-:-:S13]  /*2360*/  PLOP3.LUT P0, PT, PT, PT, UP1, 0x80, 0x8 ;  /* 0x000000000008781c */ /* 0x000fda0003f0f018 */
[----:B-1----:R-:W-:Y:S02]  /*2370*/  @P0 LOP3.LUT R0, R5, 0xffff, RZ, 0xc0, !PT ;  /* 0x0000ffff05000812 */ /* 0x002fe400078ec0ff */
[----:B------:R-:W-:Y:S02]  /*2380*/  @P0 MOV R2, R4 ;  /* 0x0000000400020202 */ /* 0x000fe40000000f00 */
[----:B------:R-:W-:Y:S01]  /*2390*/  @P0 R2UR UR7, R0 ;  /* 0x00000000000702ca */ /* 0x000fe200000e0000 */
[----:B------:R-:W-:Y:S01]  /*23a0*/  VIADD R0, R3, 0x100 ;  /* 0x0000010003007836 */ /* 0x000fe20000000000 */
[----:B------:R-:W-:Y:S02]  /*23b0*/  @P0 SHF.R.U32.HI R4, RZ, 0x10, R5 ;  /* 0x00000010ff040819 */ /* 0x000fe40000011605 */
[----:B------:R-:W-:Y:S02]  /*23c0*/  @P0 R2UR UR8, R2 ;  /* 0x00000000020802ca */ /* 0x000fe400000e0000 */
[----:B------:R-:W-:-:S02]  /*23d0*/  PRMT R0, RZ, 0x654, R0 ;  /* 0x00000654ff007816 */ /* 0x000fc40000000000 */
[----:B------:R-:W-:Y:S02]  /*23e0*/  @P0 R2UR UR4, R4 ;  /* 0x00000000040402ca */ /* 0x000fe400000e0000 */
[----:B------:R1:W-:Y:S03]  /*23f0*/  SYNCS.ARRIVE.TRANS64.RED.A1T0 RZ, [R0+URZ], RZ ;  /* 0x000000ff00ff79a7 */ /* 0x0003e600081004ff */
[----:B------:R-:W-:-:S04]  /*2400*/  @UP1 UMOV UR29, UR7 ;  /* 0x00000007001d1c82 */ /* 0x000fc80008000000 */
[----:B------:R-:W-:-:S04]  /*2410*/  @UP1 UMOV UR37, UR8 ;  /* 0x0000000800251c82 */ /* 0x000fc80008000000 */
[----:B------:R-:W-:Y:S01]  /*2420*/  @UP1 UMOV UR36, UR4 ;  /* 0x0000000400241c82 */ /* 0x000fe20008000000 */
[----:B------:R-:W-:Y:S05]  /*2430*/  BRA.U !UP0, `(.L_x_41) ;  /* 0x0000000108d47547 */ /* 0x000fea000b800000 */
[----:B------:R-:W2:Y:S01]  /*2440*/  LDCU.128 UR12, c[0x0][0xb10] ;  /* 0x00016200ff0c77ac */ /* 0x000ea20008000c00 */
[----:B------:R-:W3:Y:S01]  /*2450*/  LDCU UR30, c[0x0][0xb20] ;  /* 0x00016400ff1e77ac */ /* 0x000ee20008000800 */
[----:B------:R-:W4:Y:S01]  /*2460*/  LDCU UR20, c[0x0][0xb0c] ;  /* 0x00016180ff1477ac */ /* 0x000f220008000800 */
[----:B------:R-:W1:Y:S01]  /*2470*/  LDCU.64 UR10, c[0x0][0xb28] ;  /* 0x00016500ff0a77ac */ /* 0x000e620008000a00 */
[----:B------:R-:W-:Y:S02]  /*2480*/  UISETP.NE.AND UP3, UPT, UR42, 0x1, UPT ;  /* 0x000000012a00788c */ /* 0x000fe4000bf65270 */
[----:B--2---:R-:W-:Y:S02]  /*2490*/  UIMAD.WIDE.U32 UR16, UR38, UR15, URZ ;  /* 0x0000000f261072a5 */ /* 0x004fe4000f8e00ff */
[----:B------:R-:W-:Y:S02]  /*24a0*/  UIMAD.WIDE.U32 UR8, UR39, UR12, URZ ;  /* 0x0000000c270872a5 */ /* 0x000fe4000f8e00ff */
[----:B------:R-:W-:-:S02]  /*24b0*/  UISETP.NE.AND UP0, UPT, UR14, 0x1, UPT ;  /* 0x000000010e00788c */ /* 0x000fc4000bf05270 */
[----:B------:R-:W-:Y:S01]  /*24c0*/  UIMAD.WIDE.U32 UR22, UR29, UR15, URZ ;  /* 0x0000000f1d1672a5 */ /* 0x000fe2000f8e00ff */
[----:B------:R-:W-:Y:S02]  /*24d0*/  UMOV UR16, UR17 ;  /* 0x0000001100107c82 */ /* 0x000fe40008000000 */
[----:B------:R-:W-:Y:S01]  /*24e0*/  UMOV UR8, UR9 ;  /* 0x0000000900087c82 */ /* 0x000fe20008000000 */
[----:B---3--:R-:W-:Y:S02]  /*24f0*/  USHF.R.U32.HI UR16, URZ, UR30, UR16 ;  /* 0x0000001eff107299 */ /* 0x008fe40008011610 */
[----:B----4-:R-:W-:Y:S02]  /*2500*/  UISETP.NE.AND UP2, UPT, UR20, 0x1, UPT ;  /* 0x000000011400788c */ /* 0x010fe4000bf45270 */
[----:B------:R-:W-:Y:S02]  /*2510*/  USHF.R.U32.HI UR8, URZ, UR13, UR8 ;  /* 0x0000000dff087299 */ /* 0x000fe40008011608 */
[----:B------:R-:W-:-:S02]  /*2520*/  USEL UR7, UR38, UR16, !UP0 ;  /* 0x0000001026077287 */ /* 0x000fc4000c000000 */
[----:B------:R-:W-:Y:S02]  /*2530*/  USEL UR8, UR39, UR8, !UP2 ;  /* 0x0000000827087287 */ /* 0x000fe4000d000000 */
[----:B-1----:R-:W-:Y:S01]  /*2540*/  UIMAD.WIDE.U32 UR16, UR7, UR10, URZ ;  /* 0x0000000a071072a5 */ /* 0x002fe2000f8e00ff */
[----:B------:R-:W-:Y:S01]  /*2550*/  UMOV UR4, UR23 ;  /* 0x0000001700047c82 */ /* 0x000fe20008000000 */
[----:B------:R-:W-:Y:S02]  /*2560*/  UIMAD.WIDE.U32 UR18, UR37, UR12, URZ ;  /* 0x0000000c251272a5 */ /* 0x000fe4000f8e00ff */
[----:B------:R-:W-:-:S03]  /*2570*/  UIMAD.WIDE.U32 UR22, UR8, UR10, URZ ;  /* 0x0000000a081672a5 */ /* 0x000fc6000f8e00ff */
[----:B------:R-:W-:Y:S01]  /*2580*/  UMOV UR16, UR17 ;  /* 0x0000001100107c82 */ /* 0x000fe20008000000 */
[----:B------:R-:W-:Y:S02]  /*2590*/  USHF.R.U32.HI UR4, URZ, UR30, UR4 ;  /* 0x0000001eff047299 */ /* 0x000fe40008011604 */
[----:B------:R-:W-:Y:S01]  /*25a0*/  @UP3 USHF.R.U32.HI UR7, URZ, UR11, UR16 ;  /* 0x0000000bff073299 */ /* 0x000fe20008011610 */
[----:B------:R-:W-:Y:S01]  /*25b0*/  UMOV UR18, UR19 ;  /* 0x0000001300127c82 */ /* 0x000fe20008000000 */
[----:B------:R-:W-:Y:S01]  /*25c0*/  UMOV UR22, UR23 ;  /* 0x0000001700167c82 */ /* 0x000fe20008000000 */
[----:B------:R-:W-:Y:S02]  /*25d0*/  USHF.R.U32.HI UR13, URZ, UR13, UR18 ;  /* 0x0000000dff0d7299 */ /* 0x000fe40008011612 */
[----:B------:R-:W-:Y:S02]  /*25e0*/  USEL UR4, UR29, UR4, !UP0 ;  /* 0x000000041d047287 */ /* 0x000fe4000c000000 */
[----:B------:R-:W-:-:S02]  /*25f0*/  @UP3 USHF.R.U32.HI UR8, URZ, UR11, UR22 ;  /* 0x0000000bff083299 */ /* 0x000fc40008011616 */
[----:B------:R-:W-:Y:S02]  /*2600*/  UIMAD UR9, UR42, UR7, URZ ;  /* 0x000000072a0972a4 */ /* 0x000fe4000f8e02ff */
[----:B------:R-:W-:Y:S02]  /*2610*/  USEL UR7, UR37, UR13, !UP2 ;  /* 0x0000000d25077287 */ /* 0x000fe4000d000000 */
[----:B------:R-:W-:Y:S02]  /*2620*/  UIMAD UR12, UR42, UR8, URZ ;  /* 0x000000082a0c72a4 */ /* 0x000fe4000f8e02ff */
[----:B------:R-:W-:Y:S02]  /*2630*/  UISETP.GE.AND UP0, UPT, UR4, UR9, UPT ;  /* 0x000000090400728c */ /* 0x000fe4000bf06270 */
[----:B------:R-:W-:Y:S02]  /*2640*/  UIMAD.WIDE.U32 UR16, UR4, UR10, URZ ;  /* 0x0000000a041072a5 */ /* 0x000fe4000f8e00ff */
[----:B------:R-:W-:-:S02]  /*2650*/  UISETP.GE.OR UP0, UPT, UR7, UR12, UP0 ;  /* 0x0000000c0700728c */ /* 0x000fc40008706670 */
        /* <DEDUP_REMOVED lines=19> */
.L_x_41:
[----:B------:R-:W2:Y:S02]  /*2790*/  LDCU UR4, c[0x0][0xb30] ;  /* 0x00016600ff0477ac */ /* 0x000ea40008000800 */
[----:B--2---:R-:W-:-:S09]  /*27a0*/  UISETP.NE.AND UP0, UPT, UR4, 0x1, UPT ;  /* 0x000000010400788c */ /* 0x004fd2000bf05270 */
[----:B------:R-:W-:Y:S05]  /*27b0*/  BRA.U UP0, `(.L_x_42) ;  /* 0x0000000100447547 */ /* 0x000fea000b800000 */
[----:B------:R-:W2:Y:S01]  /*27c0*/  LDCU.128 UR12, c[0x0][0xb10] ;  /* 0x00016200ff0c77ac */ /* 0x000ea20008000c00 */
[----:B------:R-:W3:Y:S01]  /*27d0*/  LDCU UR16, c[0x0][0xb0c] ;  /* 0x00016180ff1077ac */ /* 0x000ee20008000800 */
[----:B------:R-:W4:Y:S01]  /*27e0*/  LDCU UR17, c[0x0][0xb20] ;  /* 0x00016400ff1177ac */ /* 0x000f220008000800 */
[----:B--2---:R-:W-:Y:S02]  /*27f0*/  UIMAD.WIDE.U32 UR10, UR37, UR12, URZ ;  /* 0x0000000c250a72a5 */ /* 0x004fe4000f8e00ff */
[----:B------:R-:W-:Y:S02]  /*2800*/  UIMAD.WIDE.U32 UR8, UR29, UR15, URZ ;  /* 0x0000000f1d0872a5 */ /* 0x000fe4000f8e00ff */
[----:B---3--:R-:W-:Y:S02]  /*2810*/  UISETP.NE.AND UP2, UPT, UR16, 0x1, UPT ;  /* 0x000000011000788c */ /* 0x008fe4000bf45270 */
[----:B------:R-:W-:Y:S01]  /*2820*/  UISETP.NE.AND UP0, UPT, UR14, 0x1, UPT ;  /* 0x000000010e00788c */ /* 0x000fe2000bf05270 */
[----:B------:R-:W-:-:S02]  /*2830*/  UMOV UR7, UR11 ;  /* 0x0000000b00077c82 */ /* 0x000fc40008000000 */
[----:B------:R-:W-:Y:S01]  /*2840*/  UMOV UR4, UR9 ;  /* 0x0000000900047c82 */ /* 0x000fe20008000000 */
[----:B------:R-:W-:Y:S02]  /*2850*/  USHF.R.U32.HI UR7, URZ, UR13, UR7 ;  /* 0x0000000dff077299 */ /* 0x000fe40008011607 */
[----:B----4-:R-:W-:Y:S02]  /*2860*/  USHF.R.U32.HI UR4, URZ, UR17, UR4 ;  /* 0x00000011ff047299 */ /* 0x010fe40008011604 */
[----:B------:R-:W-:Y:S02]  /*2870*/  USEL UR7, UR37, UR7, !UP2 ;  /* 0x0000000725077287 */ /* 0x000fe4000d000000 */
[----:B------:R-:W-:-:S04]  /*2880*/  USEL UR4, UR29, UR4, !UP0 ;  /* 0x000000041d047287 */ /* 0x000fc8000c000000 */
[----:B------:R-:W-:Y:S02]  /*2890*/  UIADD3 UR8, UPT, UPT, UR7, -UR4, URZ ;  /* 0x8000000407087290 */ /* 0x000fe4000fffe0ff */
[----:B------:R-:W-:Y:S02]  /*28a0*/  UIADD3 UR4, UPT, UPT, -UR7, UR4, URZ ;  /* 0x0000000407047290 */ /* 0x000fe4000fffe1ff */
[----:B------:R-:W-:Y:S02]  /*28b0*/  UIMAD UR29, UR8, UR14, UR29 ;  /* 0x0000000e081d72a4 */ /* 0x000fe4000f8e021d */
[----:B------:R-:W-:-:S12]  /*28c0*/  UIMAD UR37, UR4, UR16, UR37 ;  /* 0x00000010042572a4 */ /* 0x000fd8000f8e0225 */
.L_x_42:
[----:B------:R-:W-:Y:S01]  /*28d0*/  VIADD R11, R11, 0x1 ;  /* 0x000000010b0b7836 */ /* 0x000fe20000000000 */
[----:B------:R-:W-:Y:S01]  /*28e0*/  R2UR UR4, R148 ;  /* 0x00000000940472ca */ /* 0x000fe200000e0000 */
[----:B------:R-:W-:Y:S01]  /*28f0*/  UIADD3 UR30, UPT, UPT, UR37, UR63, URZ ;  /* 0x0000003f251e7290 */ /* 0x000fe2000fffe0ff */
[----:B------:R-:W-:Y:S02]  /*2900*/  PLOP3.LUT P1, PT, PT, PT, PT, 0x80, 0x8 ;  /* 0x000000000008781c */ /* 0x000fe40003f2f070 */
[----:B------:R-:W-:-:S04]  /*2910*/  ISETP.NE.AND P0, PT, R11, 0x2, PT ;  /* 0x000000020b00780c */ /* 0x000fc80003f05270 */
[----:B------:R-:W-:Y:S02]  /*2920*/  SEL R3, RZ, 0x1, P0 ;  /* 0x00000001ff037807 */ /* 0x000fe40000000000 */
[----:B------:R-:W-:Y:S02]  /*2930*/  SEL R11, R11, RZ, P0 ;  /* 0x000000ff0b0b7207 */ /* 0x000fe40000000000 */
[----:B------:R-:W-:Y:S01]  /*2940*/  LOP3.LUT R10, R10, R3, RZ, 0x3c, !PT ;  /* 0x000000030a0a7212 */ /* 0x000fe200078e3cff */
[----:B------:R-:W-:Y:S01]  /*2950*/  UIADD3 UR31, UPT, UPT, UR29, UR4, URZ ;  /* 0x000000041d1f7290 */ /* 0x000fe2000fffe0ff */
[----:B------:R-:W-:Y:S11]  /*2960*/  BRA.U UP1, `(.L_x_43) ;  /* 0xfffffff101247547 */ /* 0x000ff6000b83ffff */
[----:B------:R-:W-:Y:S01]  /*2970*/  UIADD3 UR7, UPT, UPT, UR6, 0x50, URZ ;  /* 0x0000005006077890 */ /* 0x000fe2000fffe0ff */
[----:B------:R-:W-:-:S03]  /*2980*/  SHF.L.U32 R3, R12, 0x1f, RZ ;  /* 0x0000001f0c037819 */ /* 0x000fc600000006ff */
[----:B------:R-:W-:-:S09]  /*2990*/  ULEA UR4, UR5, UR7, 0x3 ;  /* 0x0000000705047291 */ /* 0x000fd2000f8e18ff */
[----:B------:R-:W2:Y:S02]  /*29a0*/  SYNCS.PHASECHK.TRANS64.TRYWAIT P0, [UR4], R3 ;  /* 0x00000003ff0075a7 */ /* 0x000ea40008001104 */
[----:B--2---:R-:W-:Y:S05]  /*29b0*/  @!P0 BRA `(.L_x_44) ;  /* 0x0000009400488947 */ /* 0x004fea0003800000 */
.L_x_159:
[----:B------:R-:W-:-:S04]  /*29c0*/  UIADD3 UR4, UPT, UPT, UR5, 0x1, URZ ;  /* 0x0000000105047890 */ /* 0x000fc8000fffe0ff */
[----:B------:R-:W-:-:S04]  /*29d0*/  UISETP.NE.AND UP0, UPT, UR4, 0xa, UPT ;  /* 0x0000000a0400788c */ /* 0x000fc8000bf05270 */
[----:B------:R-:W-:Y:S02]  /*29e0*/  USEL UR6, URZ, 0x1, UP0 ;  /* 0x00000001ff067887 */ /* 0x000fe40008000000 */
[----:B------:R-:W-:-:S04]  /*29f0*/  USEL UR4, UR4, URZ, UP0 ;  /* 0x000000ff04047287 */ /* 0x000fc80008000000 */
[----:B------:R-:W-:Y:S01]  /*2a00*/  ULEA UR5, UR4, UR7, 0x3 ;  /* 0x0000000704057291 */ /* 0x000fe2000f8e18ff */
[----:B------:R-:W-:-:S04]  /*2a10*/  LOP3.LUT R2, R12, UR6, RZ, 0x3c, !PT ;  /* 0x000000060c027c12 */ /* 0x000fc8000f8e3cff */
[----:B-1----:R-:W-:-:S04]  /*2a20*/  SHF.L.U32 R3, R2, 0x1f, RZ ;  /* 0x0000001f02037819 */ /* 0x002fc800000006ff */
[----:B------:R-:W1:Y:S02]  /*2a30*/  SYNCS.PHASECHK.TRANS64.TRYWAIT P0, [UR5], R3 ;  /* 0x00000003ff0075a7 */ /* 0x000e640008001105 */
[----:B-1----:R-:W-:Y:S05]  /*2a40*/  @!P0 BRA `(.L_x_45) ;  /* 0x00000094003c8947 */ /* 0x002fea0003800000 */
.L_x_161:
        /* <DEDUP_REMOVED lines=9> */
.L_x_163:
        /* <DEDUP_REMOVED lines=9> */
.L_x_165:
        /* <DEDUP_REMOVED lines=9> */
.L_x_167:
        /* <DEDUP_REMOVED lines=9> */
.L_x_169:
        /* <DEDUP_REMOVED lines=9> */
.L_x_171:
        /* <DEDUP_REMOVED lines=9> */
.L_x_173:
        /* <DEDUP_REMOVED lines=9> */
.L_x_175:
[----:B------:R-:W-:-:S04]  /*2e40*/  UIADD3 UR4, UPT, UPT, UR4, 0x1, URZ ;  /* 0x0000000104047890 */ /* 0x000fc8000fffe0ff */
[----:B------:R-:W-:-:S04]  /*2e50*/  UISETP.NE.AND UP0, UPT, UR4, 0xa, UPT ;  /* 0x0000000a0400788c */ /* 0x000fc8000bf05270 */
[----:B------:R-:W-:Y:S02]  /*2e60*/  USEL UR5, URZ, 0x1, UP0 ;  /* 0x00000001ff057887 */ /* 0x000fe40008000000 */
[----:B------:R-:W-:-:S04]  /*2e70*/  USEL UR4, UR4, URZ, UP0 ;  /* 0x000000ff04047287 */ /* 0x000fc80008000000 */
[----:B------:R-:W-:Y:S01]  /*2e80*/  ULEA UR4, UR4, UR7, 0x3 ;  /* 0x0000000704047291 */ /* 0x000fe2000f8e18ff */
[----:B-1----:R-:W-:-:S04]  /*2e90*/  LOP3.LUT R3, R2, UR5, RZ, 0x3c, !PT ;  /* 0x0000000502037c12 */ /* 0x002fc8000f8e3cff */
[----:B------:R-:W-:Y:S01]  /*2ea0*/  SHF.L.U32 R3, R3, 0x1f, RZ ;  /* 0x0000001f03037819 */ /* 0x000fe200000006ff */
[----:B------:R-:W-:-:S07]  /*2eb0*/  IMAD.U32 R0, RZ, RZ, UR4 ;  /* 0x00000004ff007e24 */ /* 0x000fce000f8e00ff */
.L_x_53:
[----:B-1----:R1:W2:Y:S02]  /*2ec0*/  SYNCS.PHASECHK.TRANS64.TRYWAIT P0, [R0+URZ], R3 ;  /* 0x00000003000075a7 */ /* 0x0022a400080011ff */
[----:B--2---:R-:W-:Y:S05]  /*2ed0*/  @!P0 NANOSLEEP.SYNCS 0x989680 ;  /* 0x009896800000895d */ /* 0x004fea0003900000 */
[----:B------:R-:W2:Y:S02]  /*2ee0*/  @!P0 SYNCS.PHASECHK.TRANS64 P0, [R0+URZ], R3 ;  /* 0x00000003000085a7 */ /* 0x000ea400080010ff */
[----:B--2---:R-:W-:Y:S05]  /*2ef0*/  @P0 EXIT ;  /* 0x000000000000094d */ /* 0x004fea0003800000 */
[----:B------:R-:W-:Y:S05]  /*2f00*/  BRA `(.L_x_53) ;  /* 0xfffffffc00ec7947 */ /* 0x000fea000383ffff */
.L_x_23:
[----:B------:R-:W-:-:S04]  /*2f10*/  UISETP.NE.AND UP0, UPT, UR47, URZ, UPT ;  /* 0x000000ff2f00728c */ /* 0x000fc8000bf05270 */
[----:B------:R-:W-:-:S09]  /*2f20*/  UISETP.NE.OR UP0, UPT, UR18, 0x1, UP0 ;  /* 0x000000011200788c */ /* 0x000fd20008705670 */
[----:B------:R-:W-:Y:S05]  /*2f30*/  BRA.U UP0, `(.L_x_54) ;  /* 0x0000000500487547 */ /* 0x000fea000b800000 */
[----:B------:R-:W-:Y:S01]  /*2f40*/  ISETP.GE.U32.AND P2, PT, R0, 0x4, PT ;  /* 0x000000040000780c */ /* 0x000fe20003f46070 */
[----:B------:R-:W-:Y:S01]  /*2f50*/  IMAD.MOV.U32 R12, RZ, RZ, 0x1 ;  /* 0x00000001ff0c7424 */ /* 0x000fe200078e00ff */
[----:B------:R-:W-:Y:S02]  /*2f60*/  CS2R R10, SRZ ;  /* 0x00000000000a7805 */ /* 0x000fe4000001ff00 */
[----:B------:R-:W-:Y:S01]  /*2f70*/  CS2R R8, SRZ ;  /* 0x0000000000087805 */ /* 0x000fe2000001ff00 */
[----:B------:R-:W-:Y:S01]  /*2f80*/  UMOV UR6, 0x400 ;  /* 0x0000040000067882 */ /* 0x000fe20000000000 */
[----:B------:R-:W-:Y:S01]  /*2f90*/  UMOV UR5, URZ ;  /* 0x000000ff00057c82 */ /* 0x000fe20008000000 */
[----:B------:R-:W-:-:S12]  /*2fa0*/  ULEA UR6, UR47, UR6, 0x18 ;  /* 0x000000062f067291 */ /* 0x000fd8000f8ec0ff */
.L_x_58:
[----:B------:R-:W-:Y:S02]  /*2fb0*/  LEA R2, R8, UR6, 0x3 ;  /* 0x0000000608027c11 */ /* 0x000fe4000f8e18ff */
[----:B------:R-:W-:-:S03]  /*2fc0*/  SHF.L.U32 R5, R9, 0x1f, RZ ;  /* 0x0000001f09057819 */ /* 0x000fc600000006ff */
[----:B------:R-:W-:Y:S01]  /*2fd0*/  VIADD R4, R2, 0x140 ;  /* 0x0000014002047836 */ /* 0x000fe20000000000 */
[----:B------:R-:W2:Y:S02]  /*2fe0*/  SYNCS.PHASECHK.TRANS64.TRYWAIT P0, [R2+URZ+0x130], R5 ;  /* 0x00013005020075a7 */ /* 0x000ea400080011ff */
[----:B--2---:R-:W-:Y:S05]  /*2ff0*/  @!P0 BRA `(.L_x_55) ;  /* 0x0000009000908947 */ /* 0x004fea0003800000 */
.L_x_176:
[----:B------:R-:W-:Y:S01]  /*3000*/  ULEA UR4, UR5, UR6, 0x3 ;  /* 0x0000000605047291 */ /* 0x000fe2000f8e18ff */
[----:B------:R-:W-:Y:S02]  /*3010*/  PRMT R4, RZ, 0x654, R4 ;  /* 0x00000654ff047816 */ /* 0x000fe40000000004 */
[----:B--2---:R-:W-:Y:S01]  /*3020*/  SHF.L.U32 R5, R12, 0x1f, RZ ;  /* 0x0000001f0c057819 */ /* 0x004fe200000006ff */
[----:B------:R-:W-:Y:S01]  /*3030*/  UIADD3 UR7, UPT, UPT, UR4, 0xf0, URZ ;  /* 0x000000f004077890 */ /* 0x000fe2000fffe0ff */
[----:B------:R2:W-:Y:S05]  /*3040*/  SYNCS.ARRIVE.TRANS64.RED.A1T0 RZ, [R4+URZ], RZ ;  /* 0x000000ff04ff79a7 */ /* 0x0005ea00081004ff */
[----:B------:R-:W-:Y:S01]  /*3050*/  IMAD.U32 R7, RZ, RZ, UR7 ;  /* 0x00000007ff077e24 */ /* 0x000fe2000f8e00ff */
[----:B------:R-:W3:Y:S04]  /*3060*/  SYNCS.PHASECHK.TRANS64.TRYWAIT P0, [UR4+0x100], R5 ;  /* 0x00010005ff0075a7 */ /* 0x000ee80008001104 */
[----:B------:R-:W-:Y:S01]  /*3070*/  PRMT R6, R0, 0x654, R7 ;  /* 0x0000065400067816 */ /* 0x000fe20000000007 */
[----:B--2---:R-:W-:Y:S01]  /*3080*/  @!P2 IMAD.MOV.U32 R4, RZ, RZ, 0x10 ;  /* 0x00000010ff04a424 */ /* 0x004fe200078e00ff */
[----:B---3--:R-:W-:Y:S06]  /*3090*/  @!P0 BRA `(.L_x_56) ;  /* 0x00000090007c8947 */ /* 0x008fec0003800000 */
.L_x_178:
[----:B------:R-:W-:Y:S01]  /*30a0*/  ULEA UR8, UR5, UR6, 0x4 ;  /* 0x0000000605087291 */ /* 0x000fe2000f8e20ff */
[----:B------:R-:W-:Y:S01]  /*30b0*/  SEL R3, R6, R3, !P2 ;  /* 0x0000000306037207 */ /* 0x000fe20005000000 */
[----:B------:R-:W-:Y:S01]  /*30c0*/  UIADD3 UR9, UPT, UPT, UR4, 0xf0, URZ ;  /* 0x000000f004097890 */ /* 0x000fe2000fffe0ff */
[----:B--2---:R-:W-:Y:S01]  /*30d0*/  LEA R2, R11, UR6, 0x3 ;  /* 0x000000060b027c11 */ /* 0x004fe2000f8e18ff */
[----:B------:R-:W-:Y:S01]  /*30e0*/  UIADD3 UR8, UPT, UPT, UR8, 0x160, URZ ;  /* 0x0000016008087890 */ /* 0x000fe2000fffe0ff */
[----:B------:R-:W-:Y:S01]  /*30f0*/  SHF.L.U32 R5, R10, 0x1f, RZ ;  /* 0x0000001f0a057819 */ /* 0x000fe200000006ff */
[----:B------:R2:W-:Y:S01]  /*3100*/  @!P2 SYNCS.ARRIVE.TRANS64.RED RZ, [R3+URZ], R4 ;  /* 0x0000000403ffa9a7 */ /* 0x0005e200080004ff */
[----:B------:R-:W-:Y:S01]  /*3110*/  UIADD3 UR4, UPT, UPT, UR5, 0x1, URZ ;  /* 0x0000000105047890 */ /* 0x000fe2000fffe0ff */
[----:B------:R-:W-:-:S03]  /*3120*/  VIADD R8, R8, 0x1 ;  /* 0x0000000108087836 */ /* 0x000fc60000000000 */
[----:B------:R-:W-:Y:S02]  /*3130*/  UISETP.NE.AND UP0, UPT, UR4, 0x2, UPT ;  /* 0x000000020400788c */ /* 0x000fe4000bf05270 */
[----:B------:R-:W-:Y:S06]  /*3140*/  UGETNEXTWORKID.BROADCAST [UR8], [UR9] ;  /* 0x00000000080073ca */ /* 0x000fec0008000100 */
[----:B------:R-:W-:Y:S01]  /*3150*/  USEL UR7, URZ, 0x1, UP0 ;  /* 0x00000001ff077887 */ /* 0x000fe20008000000 */
[----:B------:R-:W-:Y:S01]  /*3160*/  ISETP.NE.AND P0, PT, R8, 0x2, PT ;  /* 0x000000020800780c */ /* 0x000fe20003f05270 */
[----:B------:R-:W-:Y:S01]  /*3170*/  USEL UR5, UR4, URZ, UP0 ;  /* 0x000000ff04057287 */ /* 0x000fe20008000000 */
[----:B------:R-:W3:Y:S03]  /*3180*/  SYNCS.PHASECHK.TRANS64.TRYWAIT P1, [R2+URZ+0xf0], R5 ;  /* 0x0000f005020075a7 */ /* 0x000ee600080211ff */
[----:B------:R-:W-:Y:S01]  /*3190*/  LOP3.LUT R12, R12, UR7, RZ, 0x3c, !PT ;  /* 0x000000070c0c7c12 */ /* 0x000fe2000f8e3cff */
[----:B--23--:R-:W-:Y:S07]  /*31a0*/  @!P1 BRA `(.L_x_57) ;  /* 0x0000009000509947 */ /* 0x00cfee0003800000 */
.L_x_179:
[C---:B------:R-:W-:Y:S01]  /*31b0*/  LEA R4, R11.reuse, UR6, 0x4 ;  /* 0x000000060b047c11 */ /* 0x040fe2000f8e20ff */
[----:B--2---:R-:W-:Y:S01]  /*31c0*/  VIADD R2, R2, 0x100 ;  /* 0x0000010002027836 */ /* 0x004fe20000000000 */
[----:B------:R-:W-:Y:S01]  /*31d0*/  SEL R8, R8, RZ, P0 ;  /* 0x000000ff08087207 */ /* 0x000fe20000000000 */
[----:B------:R-:W-:-:S03]  /*31e0*/  VIADD R11, R11, 0x1 ;  /* 0x000000010b0b7836 */ /* 0x000fc60000000000 */
[----:B------:R-:W2:Y:S01]  /*31f0*/  LDS.128 R4, [R4+0x160] ;  /* 0x0001600004047984 */ /* 0x000ea20000000c00 */
[----:B------:R-:W-:Y:S02]  /*3200*/  PRMT R2, RZ, 0x654, R2 ;  /* 0x00000654ff027816 */ /* 0x000fe40000000002 */
[C---:B------:R-:W-:Y:S01]  /*3210*/  ISETP.NE.AND P1, PT, R11.reuse, 0x2, PT ;  /* 0x000000020b00780c */ /* 0x040fe20003f25270 */
[----:B------:R-:W-:Y:S01]  /*3220*/  @!PT LDS RZ, [RZ] ;  /* 0x00000000fffff984 */ /* 0x000fe20000000800 */
[----:B------:R-:W-:Y:S01]  /*3230*/  @!PT LDS RZ, [RZ] ;  /* 0x00000000fffff984 */ /* 0x000fe20000000800 */
[----:B------:R-:W-:Y:S01]  /*3240*/  @!PT LDS RZ, [RZ] ;  /* 0x00000000fffff984 */ /* 0x000fe20000000800 */
[----:B------:R-:W-:Y:S01]  /*3250*/  @!PT LDS RZ, [RZ] ;  /* 0x00000000fffff984 */ /* 0x000fe20000000800 */
[----:B------:R3:W-:Y:S06]  /*3260*/  MEMBAR.ALL.CTA ;  /* 0x0000000000007992 */ /* 0x0007ec0000008000 */
[----:B---3--:R-:W3:Y:S01]  /*3270*/  FENCE.VIEW.ASYNC.S ;  /* 0x00000000000073c6 */ /* 0x008ee20000000000 */
[----:B------:R-:W-:Y:S01]  /*3280*/  SEL R11, R11, RZ, P1 ;  /* 0x000000ff0b0b7207 */ /* 0x000fe20000800000 */
[----:B---3--:R3:W-:Y:S01]  /*3290*/  SYNCS.ARRIVE.TRANS64.RED.A1T0 RZ, [R2+URZ], RZ ;  /* 0x000000ff02ff79a7 */ /* 0x0087e200081004ff */
[----:B--2---:R-:W-:-:S02]  /*32a0*/  LOP3.LUT P3, RZ, R6, 0x1, RZ, 0xc0, !PT ;  /* 0x0000000106ff7812 */ /* 0x004fc4000786c0ff */
[----:B------:R-:W-:-:S04]  /*32b0*/  SEL R5, RZ, 0x1, P1 ;  /* 0x00000001ff057807 */ /* 0x000fc80000800000 */
[----:B------:R-:W-:Y:S02]  /*32c0*/  LOP3.LUT R10, R10, R5, RZ, 0x3c, !PT ;  /* 0x000000050a0a7212 */ /* 0x000fe400078e3cff */
[----:B---3--:R-:W-:-:S04]  /*32d0*/  SEL R2, RZ, 0x1, P0 ;  /* 0x00000001ff027807 */ /* 0x008fc80000000000 */
[----:B------:R-:W-:Y:S01]  /*32e0*/  LOP3.LUT R9, R9, R2, RZ, 0x3c, !PT ;  /* 0x0000000209097212 */ /* 0x000fe200078e3cff */
[----:B------:R-:W-:Y:S06]  /*32f0*/  @P3 BRA `(.L_x_58) ;  /* 0xfffffffc002c3947 */ /* 0x000fec000383ffff */
[----:B------:R-:W-:Y:S01]  /*3300*/  ULEA UR4, UR5, UR6, 0x3 ;  /* 0x0000000605047291 */ /* 0x000fe2000f8e18ff */
[----:B------:R-:W-:-:S08]  /*3310*/  SHF.L.U32 R3, R12, 0x1f, RZ ;  /* 0x0000001f0c037819 */ /* 0x000fd000000006ff */
[----:B------:R-:W2:Y:S02]  /*3320*/  SYNCS.PHASECHK.TRANS64 P0, [UR4+0x100], R3 ;  /* 0x00010003ff0075a7 */ /* 0x000ea40008001004 */
[----:B--2---:R-:W-:Y:S05]  /*3330*/  @P0 BRA `(.L_x_59) ;  /* 0x0000000000080947 */ /* 0x004fea0003800000 */
[----:B------:R-:W2:Y:S02]  /*3340*/  SYNCS.PHASECHK.TRANS64.TRYWAIT P0, [UR4+0x100], R3 ;  /* 0x00010003ff0075a7 */ /* 0x000ea40008001104 */
[----:B--2---:R-:W-:Y:S05]  /*3350*/  @!P0 BRA `(.L_x_60) ;  /* 0x0000008c00f88947 */ /* 0x004fea0003800000 */
.L_x_59:
[----:B------:R-:W-:-:S04]  /*3360*/  UIADD3 UR7, UPT, UPT, UR5, 0x1, URZ ;  /* 0x0000000105077890 */ /* 0x000fc8000fffe0ff */
[----:B------:R-:W-:-:S04]  /*3370*/  UISETP.NE.AND UP0, UPT, UR7, 0x2, UPT ;  /* 0x000000020700788c */ /* 0x000fc8000bf05270 */
[----:B------:R-:W-:Y:S02]  /*3380*/  USEL UR8, URZ, 0x1, UP0 ;  /* 0x00000001ff087887 */ /* 0x000fe40008000000 */
[----:B------:R-:W-:-:S04]  /*3390*/  USEL UR7, UR7, URZ, UP0 ;  /* 0x000000ff07077287 */ /* 0x000fc80008000000 */
[----:B------:R-:W-:Y:S01]  /*33a0*/  ULEA UR7, UR7, UR6, 0x3 ;  /* 0x0000000607077291 */ /* 0x000fe2000f8e18ff */
[----:B--2---:R-:W-:-:S04]  /*33b0*/  LOP3.LUT R3, R12, UR8, RZ, 0x3c, !PT ;  /* 0x000000080c037c12 */ /* 0x004fc8000f8e3cff */
[----:B------:R-:W-:-:S04]  /*33c0*/  SHF.L.U32 R0, R3, 0x1f, RZ ;  /* 0x0000001f03007819 */ /* 0x000fc800000006ff */
[----:B------:R-:W2:Y:S02]  /*33d0*/  SYNCS.PHASECHK.TRANS64 P0, [UR7+0x100], R0 ;  /* 0x00010000ff0075a7 */ /* 0x000ea40008001007 */
[----:B-12---:R-:W-:Y:S05]  /*33e0*/  @P0 EXIT ;  /* 0x000000000000094d */ /* 0x006fea0003800000 */
[----:B------:R-:W-:Y:S02]  /*33f0*/  SHF.L.U32 R3, R3, 0x1f, RZ ;  /* 0x0000001f03037819 */ /* 0x000fe400000006ff */
[----:B------:R-:W-:-:S07]  /*3400*/  MOV R0, UR7 ;  /* 0x0000000700007c02 */ /* 0x000fce0008000f00 */
.L_x_61:
[----:B-1----:R1:W2:Y:S02]  /*3410*/  SYNCS.PHASECHK.TRANS64.TRYWAIT P0, [R0+URZ+0x100], R3 ;  /* 0x00010003000075a7 */ /* 0x0022a400080011ff */
[----:B--2---:R-:W-:Y:S05]  /*3420*/  @!P0 NANOSLEEP.SYNCS 0x989680 ;  /* 0x009896800000895d */ /* 0x004fea0003900000 */
[----:B------:R-:W2:Y:S02]  /*3430*/  @!P0 SYNCS.PHASECHK.TRANS64 P0, [R0+URZ+0x100], R3 ;  /* 0x00010003000085a7 */ /* 0x000ea400080010ff */
[----:B--2---:R-:W-:Y:S05]  /*3440*/  @P0 EXIT ;  /* 0x000000000000094d */ /* 0x004fea0003800000 */
[----:B------:R-:W-:Y:S05]  /*3450*/  BRA `(.L_x_61) ;  /* 0xfffffffc00ec7947 */ /* 0x000fea000383ffff */
.L_x_54:
[----:B------:R-:W-:Y:S05]  /*3460*/  BRA.U UP5, `(.L_x_62) ;  /* 0x0000001105587547 */ /* 0x000fea000b800000 */
[----:B------:R-:W-:Y:S01]  /*3470*/  UMOV UR4, 0x40 ;  /* 0x0000004000047882 */ /* 0x000fe20000000000 */
[----:B------:R-:W-:Y:S01]  /*3480*/  NOP ;  /* 0x0000000000007918 */ /* 0x000fe20000000000 */
[----:B------:R-:W-:Y:S01]  /*3490*/  ULEA UR5, UR47, UR4, 0x18 ;  /* 0x000000042f057291 */ /* 0x000fe2000f8ec0ff */
[----:B------:R-:W-:Y:S02]  /*34a0*/  UMOV UR6, 0x400 ;  /* 0x0000040000067882 */ /* 0x000fe40000000000 */
[----:B------:R-:W-:-:S06]  /*34b0*/  ULEA UR6, UR47, UR6, 0x18 ;  /* 0x000000062f067291 */ /* 0x000fcc000f8ec0ff */
[----:B------:R-:W2:Y:S02]  /*34c0*/  LDS.U8 R0, [UR5+0x1c] ;  /* 0x00001c05ff007984 */ /* 0x000ea40008000000 */
[----:B--2---:R-:W-:-:S13]  /*34d0*/  ISETP.NE.AND P0, PT, R0, RZ, PT ;  /* 0x000000ff0000720c */ /* 0x004fda0003f05270 */
[----:B------:R-:W-:Y:S05]  /*34e0*/  @P0 BRA `(.L_x_63) ;  /* 0x0000000400080947 */ /* 0x000fea0003800000 */
[----:B------:R-:W-:Y:S02]  /*34f0*/  UISETP.NE.U32.AND UP1, UPT, UR33, 0x1, UPT ;  /* 0x000000012100788c */ /* 0x000fe4000bf25070 */
[----:B------:R-:W-:-:S07]  /*3500*/  UIADD3 UR7, UPT, UPT, UR5, 0x8, URZ ;  /* 0x0000000805077890 */ /* 0x000fce000fffe0ff */
[----:B------:R-:W-:Y:S05]  /*3510*/  BRA.U !UP1, `(.L_x_64) ;  /* 0x00000001099c7547 */ /* 0x000fea000b800000 */
[----:B------:R-:W-:Y:S01]  /*3520*/  ELECT P0, URZ, PT ;  /* 0x0000000000ff782f */ /* 0x000fe20003800000 */
[----:B------:R-:W-:-:S12]  /*3530*/  BSSY B0, `(.L_x_64) ;  /* 0x0000025000007945 */ /* 0x000fd80003800000 */
[----:B------:R-:W-:Y:S05]  /*3540*/  @!P0 BRA `(.L_x_65) ;  /* 0x00000000008c8947 */ /* 0x000fea0003800000 */
[----:B------:R-:W-:-:S05]  /*3550*/  UMOV UR4, 0x10 ;  /* 0x0000001000047882 */ /* 0x000fca0000000000 */
[----:B------:R-:W-:Y:S04]  /*3560*/  DEPBAR.LE SB2, 0x36 ;  /* 0x0000ad800000791a */ /* 0x000fe80000000000 */
[----:B------:R-:W2:Y:S02]  /*3570*/  UTCATOMSWS.2CTA.FIND_AND_SET.ALIGN UP0, UR4, UR4 ;  /* 0x00000004000475e3 */ /* 0x000ea40008200800 */
[----:B--2---:R-:W-:Y:S01]  /*3580*/  MOV R11, UR4 ;  /* 0x00000004000b7c02 */ /* 0x004fe20008000f00 */
[----:B------:R-:W-:Y:S06]  /*3590*/  BRA.U UP0, `(.L_x_66) ;  /* 0x0000000100187547 */ /* 0x000fec000b800000 */
.L_x_67:
[----:B------:R-:W-:Y:S05]  /*35a0*/  NANOSLEEP 0x64 ;  /* 0x000000640000795d */ /* 0x000fea0003800000 */
[----:B------:R-:W-:-:S05]  /*35b0*/  UMOV UR4, 0x10 ;  /* 0x0000001000047882 */ /* 0x000fca0000000000 */
[----:B------:R-:W-:Y:S04]  /*35c0*/  DEPBAR.LE SB2, 0x36 ;  /* 0x0000ad800000791a */ /* 0x000fe80000000000 */
[----:B------:R-:W2:Y:S02]  /*35d0*/  UTCATOMSWS.2CTA.FIND_AND_SET.ALIGN UP0, UR4, UR4 ;  /* 0x00000004000475e3 */ /* 0x000ea40008200800 */
[----:B--2---:R-:W-:Y:S01]  /*35e0*/  MOV R11, UR4 ;  /* 0x00000004000b7c02 */ /* 0x004fe20008000f00 */
[----:B------:R-:W-:Y:S05]  /*35f0*/  BRA.U !UP0, `(.L_x_67) ;  /* 0xfffffffd08e87547 */ /* 0x000fea000b83ffff */
.L_x_66:
[----:B------:R-:W2:Y:S01]  /*3600*/  LDS R7, [UR5+0x10] ;  /* 0x00001005ff077984 */ /* 0x000ea20008000800 */
[----:B------:R-:W-:Y:S01]  /*3610*/  IMAD.U32 R5, RZ, RZ, UR6 ;  /* 0x00000006ff057e24 */ /* 0x000fe2000f8e00ff */
[----:B------:R-:W-:-:S03]  /*3620*/  MOV R4, UR34 ;  /* 0x0000002200047c02 */ /* 0x000fc60008000f00 */
[----:B------:R-:W-:Y:S01]  /*3630*/  VIADD R5, R5, 0x180 ;  /* 0x0000018005057836 */ /* 0x000fe20000000000 */
[----:B--2---:R-:W-:-:S04]  /*3640*/  SHF.L.U32 R7, R7, 0x1f, RZ ;  /* 0x0000001f07077819 */ /* 0x004fc800000006ff */
[----:B------:R-:W2:Y:S02]  /*3650*/  SYNCS.PHASECHK.TRANS64.TRYWAIT P0, [UR5+0x8], R7 ;  /* 0x00000807ff0075a7 */ /* 0x000ea40008001105 */
[----:B--2---:R-:W-:Y:S05]  /*3660*/  @P0 BRA `(.L_x_68) ;  /* 0x0000000000080947 */ /* 0x004fea0003800000 */
[----:B------:R-:W2:Y:S02]  /*3670*/  SYNCS.PHASECHK.TRANS64.TRYWAIT P0, [UR5+0x8], R7 ;  /* 0x00000807ff0075a7 */ /* 0x000ea40008001105 */
[----:B--2---:R-:W-:Y:S05]  /*3680*/  @!P0 BRA `(.L_x_69) ;  /* 0x0000008c00448947 */ /* 0x004fea0003800000 */
.L_x_68:
[----:B--2---:R-:W-:Y:S01]  /*3690*/  HFMA2 R0, -RZ, RZ, 0, 5.9604644775390625e-08 ;  /* 0x00000001ff007431 */ /* 0x004fe200000001ff */
[----:B------:R-:W-:Y:S01]  /*36a0*/  UPRMT UR4, UR34, 0x654, UR7 ;  /* 0x0000065422047896 */ /* 0x000fe20008000007 */
[----:B------:R-:W-:Y:S01]  /*36b0*/  IMAD.MOV.U32 R8, RZ, RZ, 0xffff ;  /* 0x0000ffffff087424 */ /* 0x000fe200078e00ff */
[----:B------:R-:W-:Y:S01]  /*36c0*/  PRMT R4, R4, 0x654, R5 ;  /* 0x0000065404047816 */ /* 0x000fe20000000005 */
[----:B------:R-:W-:Y:S02]  /*36d0*/  IMAD.MOV.U32 R6, RZ, RZ, 0x4 ;  /* 0x00000004ff067424 */ /* 0x000fe400078e00ff */
[----:B------:R-:W-:Y:S01]  /*36e0*/  IMAD.SHL.U32 R9, R11, 0x20, RZ ;  /* 0x000000200b097824 */ /* 0x000fe200078e00ff */
[----:B------:R-:W-:Y:S02]  /*36f0*/  MOV R5, UR4 ;  /* 0x0000000400057c02 */ /* 0x000fe40008000f00 */
[-C--:B------:R-:W-:Y:S01]  /*3700*/  SHF.L.U32 R8, R8, R11.reuse, RZ ;  /* 0x0000000b08087219 */ /* 0x080fe200000006ff */
[----:B------:R2:W-:Y:S01]  /*3710*/  SYNCS.ARRIVE.TRANS64.RED RZ, [UR4], R6 ;  /* 0x00000006ffff79a7 */ /* 0x0005e20008000404 */
[----:B------:R-:W-:Y:S01]  /*3720*/  SHF.L.U32 R7, R0, R11, RZ ;  /* 0x0000000b00077219 */ /* 0x000fe200000006ff */
[----:B------:R2:W-:Y:S04]  /*3730*/  STS [UR6+0x180], R9 ;  /* 0x00018009ff007988 */ /* 0x0005e80008000806 */
[----:B------:R2:W-:Y:S04]  /*3740*/  STAS [R4.64], R11 ;  /* 0x0000000b04007dbd */ /* 0x0005e8000c0008ff */
[----:B------:R2:W-:Y:S04]  /*3750*/  ATOMS.OR RZ, [UR5+0x14], R8 ;  /* 0x00001408ffff798c */ /* 0x0005e8000b000005 */
[----:B------:R2:W-:Y:S04]  /*3760*/  ATOMS.OR RZ, [UR5+0x18], R7 ;  /* 0x00001807ffff798c */ /* 0x0005e8000b000005 */
[----:B------:R2:W-:Y:S02]  /*3770*/  ATOMS.XOR RZ, [UR5+0x10], R0 ;  /* 0x00001000ffff798c */ /* 0x0005e4000b800005 */
.L_x_65:
[----:B-1----:R-:W-:Y:S05]  /*3780*/  BSYNC B0 ;  /* 0x0000000000007941 */ /* 0x002fea0003800000 */
.L_x_64:
[----:B------:R-:W-:Y:S05]  /*3790*/  BRA.U UP1, `(.L_x_70) ;  /* 0x00000001016c7547 */ /* 0x000fea000b800000 */
[----:B------:R-:W-:-:S03]  /*37a0*/  UMOV UR4, 0xffffffff ;  /* 0xffffffff00047882 */ /* 0x000fc60000000000 */
[----:B------:R-:W-:Y:S05]  /*37b0*/  BRA.DIV UR4, `(.L_x_71) ;  /* 0x0000008e04107947 */ /* 0x000fea000b800000 */
[----:B------:R-:W-:-:S13]  /*37c0*/  ELECT P6, URZ, PT ;  /* 0x0000000000ff782f */ /* 0x000fda00038c0000 */
.L_x_183:
[----:B------:R-:W-:Y:S05]  /*37d0*/  @!P6 BRA `(.L_x_70) ;  /* 0x00000000005ce947 */ /* 0x000fea0003800000 */
[----:B--2---:R-:W2:Y:S02]  /*37e0*/  LDS R5, [UR5+0x10] ;  /* 0x00001005ff057984 */ /* 0x004ea40008000800 */
[----:B--2---:R-:W-:-:S04]  /*37f0*/  SHF.L.U32 R5, R5, 0x1f, RZ ;  /* 0x0000001f05057819 */ /* 0x004fc800000006ff */
[----:B------:R-:W2:Y:S02]  /*3800*/  SYNCS.PHASECHK.TRANS64.TRYWAIT P0, [UR5+0x8], R5 ;  /* 0x00000805ff0075a7 */ /* 0x000ea40008001105 */
[----:B--2---:R-:W-:Y:S05]  /*3810*/  @P0 BRA `(.L_x_72) ;  /* 0x0000000000080947 */ /* 0x004fea0003800000 */
[----:B------:R-:W2:Y:S02]  /*3820*/  SYNCS.PHASECHK.TRANS64.TRYWAIT P0, [UR5+0x8], R5 ;  /* 0x00000805ff0075a7 */ /* 0x000ea40008001105 */
[----:B--2---:R-:W-:Y:S05]  /*3830*/  @!P0 BRA `(.L_x_73) ;  /* 0x0000008c00108947 */ /* 0x004fea0003800000 */
.L_x_72:
[----:B------:R-:W3:Y:S01]  /*3840*/  LDS R7, [UR6+0x180] ;  /* 0x00018006ff077984 */ /* 0x000ee20008000800 */
[----:B--2---:R-:W-:Y:S02]  /*3850*/  HFMA2 R0, -RZ, RZ, 0, 5.9604644775390625e-08 ;  /* 0x00000001ff007431 */ /* 0x004fe400000001ff */
[----:B------:R-:W-:Y:S01]  /*3860*/  IMAD.MOV.U32 R4, RZ, RZ, 0xffff ;  /* 0x0000ffffff047424 */ /* 0x000fe200078e00ff */
[----:B------:R-:W-:Y:S01]  /*3870*/  UPRMT UR4, UR34, 0x654, UR7 ;  /* 0x0000065422047896 */ /* 0x000fe20008000007 */
[----:B---3--:R-:W-:-:S03]  /*3880*/  IMAD.SHL.U32 R5, R7, 0x20, RZ ;  /* 0x0000002007057824 */ /* 0x008fc600078e00ff */
[-C--:B------:R-:W-:Y:S02]  /*3890*/  SHF.L.U32 R4, R4, R7.reuse, RZ ;  /* 0x0000000704047219 */ /* 0x080fe400000006ff */
[----:B------:R-:W-:Y:S01]  /*38a0*/  SHF.L.U32 R7, R0, R7, RZ ;  /* 0x0000000700077219 */ /* 0x000fe200000006ff */
[----:B------:R3:W-:Y:S04]  /*38b0*/  STS [UR6+0x180], R5 ;  /* 0x00018005ff007988 */ /* 0x0007e80008000806 */
[----:B------:R3:W-:Y:S04]  /*38c0*/  ATOMS.OR RZ, [UR5+0x14], R4 ;  /* 0x00001404ffff798c */ /* 0x0007e8000b000005 */
[----:B------:R3:W-:Y:S01]  /*38d0*/  ATOMS.OR RZ, [UR5+0x18], R7 ;  /* 0x00001807ffff798c */ /* 0x0007e2000b000005 */
[----:B------:R-:W-:Y:S03]  /*38e0*/  SYNCS.ARRIVE.TRANS64.RED.A1T0 RZ, [UR4], RZ ;  /* 0x000000ffffff79a7 */ /* 0x000fe60008100404 */
[----:B------:R3:W-:Y:S01]  /*38f0*/  ATOMS.XOR RZ, [UR5+0x10], R0 ;  /* 0x00001000ffff798c */ /* 0x0007e2000b800005 */
[----:B------:R-:W-:Y:S05]  /*3900*/  BRA `(.L_x_70) ;  /* 0x0000000000107947 */ /* 0x000fea0003800000 */
.L_x_63:
[----:B------:R-:W-:Y:S02]  /*3910*/  MOV R0, 0xffffffff ;  /* 0xffffffff00007802 */ /* 0x000fe40000000f00 */
[----:B------:R-:W-:-:S03]  /*3920*/  MOV R4, 0x3950 ;  /* 0x0000395000047802 */ /* 0x000fc60000000f00 */
[----:B------:R2:W-:Y:S04]  /*3930*/  STS [UR6+0x180], R0 ;  /* 0x00018000ff007988 */ /* 0x0005e80008000806 */
[----:B-12--5:R-:W-:Y:S05]  /*3940*/  CALL.REL.NOINC `($__internal_1_$__cuda_sm10x_tcgen05_guardrail_trap_phase_invalid_during_alloc) ;  /* 0x0000009000b47944 */ /* 0x026fea0003c00000 */
.L_x_70:
[----:B------:R-:W-:Y:S05]  /*3950*/  WARPSYNC.ALL ;  /* 0x0000000000007948 */ /* 0x000fea0003800000 */
[----:B------:R-:W4:Y:S01]  /*3960*/  S2UR UR4, SR_CgaCtaId ;  /* 0x00000000000479c3 */ /* 0x000f220000008800 */
[----:B------:R-:W-:Y:S01]  /*3970*/  UMOV UR17, 0x400 ;  /* 0x0000040000117882 */ /* 0x000fe20000000000 */
[----:B------:R-:W-:-:S06]  /*3980*/  NOP ;  /* 0x0000000000007918 */ /* 0x000fcc0000000000 */
[----:B------:R-:W-:Y:S06]  /*3990*/  BAR.ARV 0x6, 0xa0 ;  /* 0x0182800000007b1d */ /* 0x000fec0000002000 */
[----:B------:R-:W1:Y:S01]  /*39a0*/  LDCU UR6, c[0x0][0x38c] ;  /* 0x00007180ff0677ac */ /* 0x000e620008000800 */
[----:B------:R-:W-:Y:S01]  /*39b0*/  LOP3.LUT R3, R3, 0xffff, RZ, 0xc0, !PT ;  /* 0x0000ffff03037812 */ /* 0x000fe200078ec0ff */
[----:B--2---:R-:W-:Y:S01]  /*39c0*/  IMAD.MOV.U32 R9, RZ, RZ, 0x1 ;  /* 0x00000001ff097424 */ /* 0x004fe200078e00ff */
[----:B------:R-:W-:Y:S01]  /*39d0*/  LOP3.LUT R2, R2, 0xffff, RZ, 0xc0, !PT ;  /* 0x0000ffff02027812 */ /* 0x000fe200078ec0ff */
[----:B------:R-:W-:Y:S01]  /*39e0*/  IMAD.MOV.U32 R8, RZ, RZ, RZ ;  /* 0x000000ffff087224 */ /* 0x000fe200078e00ff */
[----:B------:R-:W-:Y:S01]  /*39f0*/  R2UR UR20, R3 ;  /* 0x00000000031472ca */ /* 0x000fe200000e0000 */
[----:B------:R-:W-:Y:S01]  /*3a00*/  UMOV UR24, URZ ;  /* 0x000000ff00187c82 */ /* 0x000fe20008000000 */
[----:B------:R-:W-:-:S02]  /*3a10*/  R2UR UR30, R2 ;  /* 0x00000000021e72ca */ /* 0x000fc400000e0000 */
[----:B------:R-:W-:Y:S01]  /*3a20*/  CS2R R2, SRZ ;  /* 0x0000000000027805 */ /* 0x000fe2000001ff00 */
[----:B------:R-:W-:Y:S01]  /*3a30*/  UMOV UR15, URZ ;  /* 0x000000ff000f7c82 */ /* 0x000fe20008000000 */
[----:B----4-:R-:W-:Y:S01]  /*3a40*/  ULEA UR17, UR4, UR17, 0x18 ;  /* 0x0000001104117291 */ /* 0x010fe2000f8ec0ff */
[----:B------:R-:W-:Y:S01]  /*3a50*/  UMOV UR14, URZ ;  /* 0x000000ff000e7c82 */ /* 0x000fe20008000000 */
[----:B------:R-:W-:Y:S02]  /*3a60*/  UISETP.NE.AND UP3, UPT, UR33, URZ, UPT ;  /* 0x000000ff2100728c */ /* 0x000fe4000bf65270 */
[----:B------:R-:W-:Y:S02]  /*3a70*/  UIADD3 UR5, UPT, UPT, UR17, 0x10800, URZ ;  /* 0x0001080011057890 */ /* 0x000fe4000fffe0ff */
[----:B------:R-:W-:-:S03]  /*3a80*/  UIADD3 UR4, UPT, UPT, UR17, 0x24800, URZ ;  /* 0x0002480011047890 */ /* 0x000fc6000fffe0ff */
[----:B---3--:R-:W2:Y:S01]  /*3a90*/  LDS R0, [UR17+0x180] ;  /* 0x00018011ff007984 */ /* 0x008ea20008000800 */
[----:B-1----:R-:W-:Y:S02]  /*3aa0*/  UIADD3 UR6, UPT, UPT, UR6, 0x1f, URZ ;  /* 0x0000001f06067890 */ /* 0x002fe4000fffe0ff */
[----:B------:R-:W-:Y:S02]  /*3ab0*/  USHF.R.U32.HI UR5, URZ, 0x4, UR5 ;  /* 0x00000004ff057899 */ /* 0x000fe40008011605 */
[----:B------:R-:W-:Y:S02]  /*3ac0*/  USHF.R.S32.HI UR25, URZ, 0x1f, UR6 ;  /* 0x0000001fff197899 */ /* 0x000fe40008011406 */
[----:B------:R-:W-:Y:S02]  /*3ad0*/  USHF.R.U32.HI UR4, URZ, 0x4, UR4 ;  /* 0x00000004ff047899 */ /* 0x000fe40008011604 */
[----:B------:R-:W-:Y:S02]  /*3ae0*/  ULEA.HI UR25, UR25, UR6, URZ, 0x5 ;  /* 0x0000000619197291 */ /* 0x000fe4000f8f28ff */
[----:B------:R-:W-:-:S02]  /*3af0*/  ULOP3.LUT UR5, UR5, 0x3fff, URZ, 0xc0, !UPT ;  /* 0x00003fff05057892 */ /* 0x000fc4000f8ec0ff */
[----:B------:R-:W-:Y:S02]  /*3b00*/  USHF.R.S32.HI UR25, URZ, 0x5, UR25 ;  /* 0x00000005ff197899 */ /* 0x000fe40008011419 */
[----:B------:R-:W-:Y:S02]  /*3b10*/  ULOP3.LUT UR22, UR4, 0x3fff, URZ, 0xc0, !UPT ;  /* 0x00003fff04167892 */ /* 0x000fe4000f8ec0ff */
[----:B------:R-:W-:Y:S02]  /*3b20*/  UISETP.LT.AND UP0, UPT, UR25, 0x1, UPT ;  /* 0x000000011900788c */ /* 0x000fe4000bf01270 */
[----:B------:R-:W-:Y:S02]  /*3b30*/  ULOP3.LUT UR21, UR5, 0x10000, URZ, 0xfc, !UPT ;  /* 0x0001000005157892 */ /* 0x000fe4000f8efcff */
[----:B------:R-:W-:Y:S02]  /*3b40*/  ULOP3.LUT UR22, UR22, 0x10000, URZ, 0xfc, !UPT ;  /* 0x0001000016167892 */ /* 0x000fe4000f8efcff */
[----:B------:R-:W-:Y:S01]  /*3b50*/  USEL UR31, UR25, 0x1, !UP0 ;  /* 0x00000001191f7887 */ /* 0x000fe2000c000000 */
[----:B------:R-:W-:Y:S01]  /*3b60*/  UMOV UR28, 0x0 ;  /* 0x00000000001c7882 */ /* 0x000fe20000000000 */
[----:B------:R-:W-:Y:S01]  /*3b70*/  UMOV UR29, 0x10400490 ;  /* 0x10400490001d7882 */ /* 0x000fe20000000000 */
[----:B------:R-:W-:Y:S01]  /*3b80*/  UMOV UR26, 0x0 ;  /* 0x00000000001a7882 */ /* 0x000fe20000000000 */
[----:B------:R-:W-:Y:S01]  /*3b90*/  UMOV UR27, 0x10400490 ;  /* 0x10400490001b7882 */ /* 0x000fe20000000000 */
[----:B--2---:R-:W-:-:S15]  /*3ba0*/  R2UR UR32, R0 ;  /* 0x00000000002072ca */ /* 0x004fde00000e0000 */
.L_x_81:
[C---:B------:R-:W-:Y:S02]  /*3bb0*/  LEA R0, R8.reuse, UR17, 0x3 ;  /* 0x0000001108007c11 */ /* 0x040fe4000f8e18ff */
[----:B------:R-:W-:Y:S02]  /*3bc0*/  SHF.L.U32 R5, R3, 0x1f, RZ ;  /* 0x0000001f03057819 */ /* 0x000fe400000006ff */
[----:B------:R-:W-:Y:S02]  /*3bd0*/  LEA R4, R8, UR17, 0x4 ;  /* 0x0000001108047c11 */ /* 0x000fe4000f8e20ff */
[----:B------:R-:W1:Y:S02]  /*3be0*/  SYNCS.PHASECHK.TRANS64.TRYWAIT P0, [R0+URZ+0xf0], R5 ;  /* 0x0000f005000075a7 */ /* 0x000e6400080011ff */
[----:B-1-3--:R-:W-:Y:S05]  /*3bf0*/  @!P0 BRA `(.L_x_74) ;  /* 0x0000008800388947 */ /* 0x00afea0003800000 */
.L_x_184:
[----:B-1----:R-:W1:Y:S01]  /*3c00*/  LDS.128 R4, [R4+0x160] ;  /* 0x0001600004047984 */ /* 0x002e620000000c00 */
[----:B------:R-:W-:Y:S02]  /*3c10*/  VIADD R0, R0, 0x100 ;  /* 0x0000010000007836 */ /* 0x000fe40000000000 */
[----:B------:R-:W-:Y:S01]  /*3c20*/  VIADD R8, R8, 0x1 ;  /* 0x0000000108087836 */ /* 0x000fe20000000000 */
[----:B------:R-:W-:Y:S01]  /*3c30*/  @!PT LDS RZ, [RZ] ;  /* 0x00000000fffff984 */ /* 0x000fe20000000800 */
[----:B------:R-:W-:Y:S01]  /*3c40*/  @!PT LDS RZ, [RZ] ;  /* 0x00000000fffff984 */ /* 0x000fe20000000800 */
[----:B------:R-:W-:Y:S01]  /*3c50*/  @!PT LDS RZ, [RZ] ;  /* 0x00000000fffff984 */ /* 0x000fe20000000800 */
[----:B------:R-:W-:Y:S01]  /*3c60*/  @!PT LDS RZ, [RZ] ;  /* 0x00000000fffff984 */ /* 0x000fe20000000800 */
[----:B------:R2:W-:Y:S06]  /*3c70*/  MEMBAR.ALL.CTA ;  /* 0x0000000000007992 */ /* 0x0005ec0000008000 */
[----:B--2---:R-:W2:Y:S01]  /*3c80*/  FENCE.VIEW.ASYNC.S ;  /* 0x00000000000073c6 */ /* 0x004ea20000000000 */
[----:B------:R-:W-:-:S04]  /*3c90*/  PRMT R0, RZ, 0x654, R0 ;  /* 0x00000654ff007816 */ /* 0x000fc80000000000 */
[----:B--2---:R2:W-:Y:S01]  /*3ca0*/  SYNCS.ARRIVE.TRANS64.RED.A1T0 RZ, [R0+URZ], RZ ;  /* 0x000000ff00ff79a7 */ /* 0x0045e200081004ff */
[----:B-1----:R-:W-:Y:S01]  /*3cb0*/  LOP3.LUT P1, RZ, R6, 0x1, RZ, 0xc0, !PT ;  /* 0x0000000106ff7812 */ /* 0x002fe2000782c0ff */
[----:B--2---:R-:W-:-:S12]  /*3cc0*/  BRA.U UP3, `(.L_x_75) ;  /* 0x0000000103e07547 */ /* 0x004fd8000b800000 */
[----:B------:R-:W1:Y:S01]  /*3cd0*/  LDCU UR4, c[0x0][0x38c] ;  /* 0x00007180ff0477ac */ /* 0x000e620008000800 */
[----:B------:R-:W-:Y:S02]  /*3ce0*/  PLOP3.LUT P2, PT, PT, PT, PT, 0x80, 0x8 ;  /* 0x000000000008781c */ /* 0x000fe40003f4f070 */
[----:B------:R-:W-:Y:S01]  /*3cf0*/  SHF.L.U32 R5, R9, 0x1f, RZ ;  /* 0x0000001f09057819 */ /* 0x000fe200000006ff */
[----:B------:R-:W-:Y:S02]  /*3d00*/  ULEA UR23, UR24, UR17, 0x3 ;  /* 0x0000001118177291 */ /* 0x000fe4000f8e18ff */
[----:B------:R-:W-:Y:S02]  /*3d10*/  ULEA UR18, UR24, UR32, 0x8 ;  /* 0x0000002018127291 */ /* 0x000fe4000f8e40ff */
[----:B-1----:R-:W-:-:S06]  /*3d20*/  UISETP.GE.AND UP0, UPT, UR4, 0x1, UPT ;  /* 0x000000010400788c */ /* 0x002fcc000bf06270 */
[----:B------:R-:W-:-:S05]  /*3d30*/  PLOP3.LUT P0, PT, PT, PT, UP0, 0x80, 0x8 ;  /* 0x000000000008781c */ /* 0x000fca0003f0f008 */
[----:B------:R-:W-:-:S08]  /*3d40*/  @UP0 ULEA UR4, UR15, UR17, 0x3 ;  /* 0x000000110f040291 */ /* 0x000fd0000f8e18ff */
[----:B------:R-:W-:-:S04]  /*3d50*/  @P0 SHF.L.U32 R0, R2, 0x1f, RZ ;  /* 0x0000001f02000819 */ /* 0x000fc800000006ff */
[----:B------:R1:W2:Y:S01]  /*3d60*/  @P0 SYNCS.PHASECHK.TRANS64.TRYWAIT P2, [UR4], R0 ;  /* 0x00000000ff0005a7 */ /* 0x0002a20008041104 */
[----:B------:R-:W3:Y:S02]  /*3d70*/  SYNCS.PHASECHK.TRANS64.TRYWAIT P0, [UR23+0x120], R5 ;  /* 0x00012005ff0075a7 */ /* 0x000ee40008001117 */
[----:B-123--:R-:W-:Y:S05]  /*3d80*/  @!P0 BRA `(.L_x_76) ;  /* 0x0000008400e88947 */ /* 0x00efea0003800000 */
.L_x_186:
[----:B------:R-:W-:Y:S01]  /*3d90*/  UMOV UR19, UR14 ;  /* 0x0000000e00137c82 */ /* 0x000fe20008000000 */
[----:B------:R-:W-:Y:S05]  /*3da0*/  BRA.U !UP0, `(.L_x_77) ;  /* 0x0000000108987547 */ /* 0x000fea000b800000 */
[----:B------:R-:W-:Y:S02]  /*3db0*/  UIADD3 UR19, UPT, UPT, UR31, UR14, URZ ;  /* 0x0000000e1f137290 */ /* 0x000fe4000fffe0ff */
[----:B------:R-:W-:Y:S01]  /*3dc0*/  UPLOP3.LUT UP2, UPT, UPT, UPT, UPT, 0x40, 0x4 ;  /* 0x000000000004789c */ /* 0x000fe20003f4e870 */
[----:B------:R-:W-:Y:S01]  /*3dd0*/  UMOV UR16, UR25 ;  /* 0x0000001900107c82 */ /* 0x000fe20008000000 */
[----:B------:R-:W-:-:S09]  /*3de0*/  UMOV UR6, UR15 ;  /* 0x0000000f00067c82 */ /* 0x000fd20008000000 */
.L_x_80:
[----:B--2---:R-:W-:Y:S01]  /*3df0*/  ULEA UR5, UR6, UR17, 0x3 ;  /* 0x0000001106057291 */ /* 0x004fe2000f8e18ff */
[----:B---3--:R-:W-:Y:S11]  /*3e00*/  @P2 BRA `(.L_x_78) ;  /* 0x00000000000c2947 */ /* 0x008ff60003800000 */
[----:B-1----:R-:W-:Y:S04]  /*3e10*/  SHF.L.U32 R5, R2, 0x1f, RZ ;  /* 0x0000001f02057819 */ /* 0x002fe800000006ff */
[----:B------:R-:W1:Y:S02]  /*3e20*/  SYNCS.PHASECHK.TRANS64.TRYWAIT P0, [UR5], R5 ;  /* 0x00000005ff0075a7 */ /* 0x000e640008001105 */
[----:B-1----:R-:W-:Y:S05]  /*3e30*/  @!P0 BRA `(.L_x_79) ;  /* 0x0000008400d48947 */ /* 0x002fea0003800000 */
.L_x_78:
[----:B------:R-:W-:Y:S01]  /*3e40*/  UISETP.NE.AND UP0, UPT, UR16, 0x1, UPT ;  /* 0x000000011000788c */ /* 0x000fe2000bf05270 */
[----:B------:R-:W-:Y:S01]  /*3e50*/  PLOP3.LUT P2, PT, PT, PT, PT, 0x80, 0x8 ;  /* 0x000000000008781c */ /* 0x000fe20003f4f070 */
[----:B------:R-:W-:Y:S02]  /*3e60*/  UIADD3 UR4, UPT, UPT, UR6, 0x1, URZ ;  /* 0x0000000106047890 */ /* 0x000fe4000fffe0ff */
[----:B------:R-:W-:Y:S02]  /*3e70*/  ULEA UR12, UR6, UR22, 0x9 ;  /* 0x00000016060c7291 */ /* 0x000fe4000f8e48ff */
[----:B------:R-:W-:Y:S01]  /*3e80*/  UISETP.NE.AND UP1, UPT, UR4, 0xa, UPT ;  /* 0x0000000a0400788c */ /* 0x000fe2000bf25270 */
[----:B------:R-:W-:Y:S01]  /*3e90*/  PLOP3.LUT P0, PT, PT, PT, UP0, 0x80, 0x8 ;  /* 0x000000000008781c */ /* 0x000fe20003f0f008 */
[----:B------:R-:W-:Y:S02]  /*3ea0*/  UIADD3 UR10, UPT, UPT, UR12, 0x2, URZ ;  /* 0x000000020c0a7890 */ /* 0x000fe4000fffe0ff */
[----:B------:R-:W-:Y:S02]  /*3eb0*/  USEL UR7, URZ, 0x1, UP1 ;  /* 0x00000001ff077887 */ /* 0x000fe40008800000 */
[----:B------:R-:W-:Y:S02]  /*3ec0*/  USEL UR15, UR4, URZ, UP1 ;  /* 0x000000ff040f7287 */ /* 0x000fe40008800000 */
[----:B------:R-:W-:Y:S02]  /*3ed0*/  UIADD3 UR14, UPT, UPT, UR14, 0x1, URZ ;  /* 0x000000010e0e7890 */ /* 0x000fe4000fffe0ff */
[----:B------:R-:W-:Y:S01]  /*3ee0*/  @UP0 ULEA UR4, UR15, UR17, 0x3 ;  /* 0x000000110f040291 */ /* 0x000fe2000f8e18ff */
[----:B------:R-:W-:Y:S01]  /*3ef0*/  LOP3.LUT R2, R2, UR7, RZ, 0x3c, !PT ;  /* 0x0000000702027c12 */ /* 0x000fe2000f8e3cff */
[----:B------:R-:W-:Y:S01]  /*3f00*/  UIADD3 UR7, UPT, UPT, UR5, 0x50, URZ ;  /* 0x0000005005077890 */ /* 0x000fe2000fffe0ff */
[----:B------:R-:W-:Y:S02]  /*3f10*/  UMOV UR13, 0x80004020 ;  /* 0x80004020000d7882 */ /* 0x000fe40000000000 */
[----:B-1----:R-:W-:Y:S01]  /*3f20*/  @P0 SHF.L.U32 R0, R2, 0x1f, RZ ;  /* 0x0000001f02000819 */ /* 0x002fe200000006ff */
[----:B------:R-:W-:Y:S01]  /*3f30*/  UMOV UR5, 0x80004020 ;  /* 0x8000402000057882 */ /* 0x000fe20000000000 */
[----:B------:R-:W-:Y:S01]  /*3f40*/  UMOV UR11, 0x80004020 ;  /* 0x80004020000b7882 */ /* 0x000fe20000000000 */
[----:B------:R-:W-:Y:S01]  /*3f50*/  UMOV UR9, 0x80004020 ;  /* 0x8000402000097882 */ /* 0x000fe20000000000 */
[----:B------:R2:W3:Y:S01]  /*3f60*/  @P0 SYNCS.PHASECHK.TRANS64.TRYWAIT P2, [UR4], R0 ;  /* 0x00000000ff0005a7 */ /* 0x0004e20008041104 */
[----:B------:R-:W-:Y:S02]  /*3f70*/  ULEA UR4, UR6, UR21, 0x9 ;  /* 0x0000001506047291 */ /* 0x000fe4000f8e48ff */
[----:B------:R-:W-:Y:S02]  /*3f80*/  UISETP.NE.AND UP0, UPT, UR14, UR19, UPT ;  /* 0x000000130e00728c */ /* 0x000fe4000bf05270 */
[----:B------:R-:W-:Y:S02]  /*3f90*/  UIADD3 UR8, UPT, UPT, UR4, 0x2, URZ ;  /* 0x0000000204087890 */ /* 0x000fe4000fffe0ff */
[----:B------:R-:W-:Y:S01]  /*3fa0*/  UIADD3 UR16, UPT, UPT, UR16, -0x1, URZ ;  /* 0xffffffff10107890 */ /* 0x000fe2000fffe0ff */
[----:B------:R-:W-:Y:S02]  /*3fb0*/  UMOV UR6, UR15 ;  /* 0x0000000f00067c82 */ /* 0x000fe40008000000 */
[----:B------:R2:W-:Y:S01]  /*3fc0*/  UTCHMMA.2CTA gdesc[UR4], gdesc[UR12], tmem[UR18], tmem[UR28], idesc[UR29], UP2 ;  /* 0x00ff1c0c040075ea */ /* 0x0005e20009200012 */
[----:B------:R-:W-:Y:S03]  /*3fd0*/  UPLOP3.LUT UP2, UPT, UPT, UPT, UPT, 0x80, 0x8 ;  /* 0x000000000008789c */ /* 0x000fe60003f4f070 */
[----:B------:R2:W-:Y:S01]  /*3fe0*/  UTCHMMA.2CTA gdesc[UR8], gdesc[UR10], tmem[UR18], tmem[UR26], idesc[UR27], UPT ;  /* 0x00ff1a0a080075ea */ /* 0x0005e2000ba00012 */
[----:B------:R2:W-:Y:S01]  /*3ff0*/  UTCBAR.2CTA.MULTICAST [UR7], URZ, UR20 ;  /* 0x000000ff070073e9 */ /* 0x0005e20008200814 */
[----:B------:R-:W-:Y:S06]  /*4000*/  BRA.U UP0, `(.L_x_80) ;  /* 0xfffffffd00787547 */ /* 0x000fec000b83ffff */
.L_x_77:
[----:B--2---:R-:W-:Y:S01]  /*4010*/  UIADD3 UR4, UPT, UPT, UR23, 0x110, URZ ;  /* 0x0000011017047890 */ /* 0x004fe2000fffe0ff */
[----:B------:R-:W-:-:S08]  /*4020*/  UMOV UR14, UR19 ;  /* 0x00000013000e7c82 */ /* 0x000fd00008000000 */
[----:B------:R2:W-:Y:S01]  /*4030*/  UTCBAR.2CTA.MULTICAST [UR4], URZ, UR30 ;  /* 0x000000ff040073e9 */ /* 0x0005e2000820081e */
[----:B------:R-:W-:Y:S02]  /*4040*/  NOP ;  /* 0x0000000000007918 */ /* 0x000fe40000000000 */
.L_x_75:
[----:B--2---:R-:W-:Y:S01]  /*4050*/  UIADD3 UR4, UPT, UPT, UR24, 0x1, URZ ;  /* 0x0000000118047890 */ /* 0x004fe2000fffe0ff */
[----:B------:R-:W-:-:S03]  /*4060*/  ISETP.NE.AND P0, PT, R8, 0x2, PT ;  /* 0x000000020800780c */ /* 0x000fc60003f05270 */
[----:B------:R-:W-:Y:S01]  /*4070*/  UISETP.NE.AND UP0, UPT, UR4, 0x2, UPT ;  /* 0x000000020400788c */ /* 0x000fe2000bf05270 */
[----:B-1----:R-:W-:Y:S02]  /*4080*/  SEL R0, RZ, 0x1, P0 ;  /* 0x00000001ff007807 */ /* 0x002fe40000000000 */
[----:B------:R-:W-:Y:S01]  /*4090*/  SEL R8, R8, RZ, P0 ;  /* 0x000000ff08087207 */ /* 0x000fe20000000000 */
[----:B------:R-:W-:Y:S01]  /*40a0*/  USEL UR5, URZ, 0x1, UP0 ;  /* 0x00000001ff057887 */ /* 0x000fe20008000000 */
[----:B------:R-:W-:Y:S01]  /*40b0*/  LOP3.LUT R3, R3, R0, RZ, 0x3c, !PT ;  /* 0x0000000003037212 */ /* 0x000fe200078e3cff */
[----:B------:R-:W-:-:S04]  /*40c0*/  USEL UR24, UR4, URZ, UP0 ;  /* 0x000000ff04187287 */ /* 0x000fc80008000000 */
[----:B------:R-:W-:Y:S01]  /*40d0*/  LOP3.LUT R9, R9, UR5, RZ, 0x3c, !PT ;  /* 0x0000000509097c12 */ /* 0x000fe2000f8e3cff */
[----:B------:R-:W-:Y:S07]  /*40e0*/  @P1 BRA `(.L_x_81) ;  /* 0xfffffff800b01947 */ /* 0x000fee000383ffff */
[----:B------:R-:W1:Y:S01]  /*40f0*/  S2UR UR8, SR_CgaCtaId ;  /* 0x00000000000879c3 */ /* 0x000e620000008800 */
[----:B------:R-:W-:Y:S01]  /*4100*/  ELECT P0, URZ, PT ;  /* 0x0000000000ff782f */ /* 0x000fe20003800000 */
[----:B------:R-:W-:Y:S01]  /*4110*/  HFMA2 R0, -RZ, RZ, 0, 5.9604644775390625e-08 ;  /* 0x00000001ff007431 */ /* 0x000fe200000001ff */
[----:B------:R-:W-:-:S05]  /*4120*/  UMOV UR4, 0x40 ;  /* 0x0000004000047882 */ /* 0x000fca0000000000 */
[----:B------:R-:W-:Y:S01]  /*4130*/  UVIRTCOUNT.DEALLOC.SMPOOL 0x80 ;  /* 0x000000800000784c */ /* 0x000fe20000000000 */
[----:B------:R-:W-:Y:S02]  /*4140*/  UISETP.NE.AND UP0, UPT, UR33, URZ, UPT ;  /* 0x000000ff2100728c */ /* 0x000fe4000bf05270 */
[----:B-1----:R-:W-:-:S09]  /*4150*/  ULEA UR8, UR8, UR4, 0x18 ;  /* 0x0000000408087291 */ /* 0x002fd2000f8ec0ff */
[----:B------:R1:W-:Y:S01]  /*4160*/  @P0 STS.U8 [UR8+0x1c], R0 ;  /* 0x00001c00ff000988 */ /* 0x0003e20008000008 */
[----:B------:R-:W-:Y:S05]  /*4170*/  BRA.U UP0, `(.L_x_82) ;  /* 0x0000000100587547 */ /* 0x000fea000b800000 */
[----:B------:R-:W-:Y:S01]  /*4180*/  UIADD3 UR5, UPT, UPT, UR17, 0x120, URZ ;  /* 0x0000012011057890 */ /* 0x000fe2000fffe0ff */
[----:B------:R-:W-:-:S03]  /*4190*/  SHF.L.U32 R3, R9, 0x1f, RZ ;  /* 0x0000001f09037819 */ /* 0x000fc600000006ff */
[----:B------:R-:W-:-:S09]  /*41a0*/  ULEA UR4, UR24, UR5, 0x3 ;  /* 0x0000000518047291 */ /* 0x000fd2000f8e18ff */
[----:B------:R-:W2:Y:S02]  /*41b0*/  SYNCS.PHASECHK.TRANS64.TRYWAIT P0, [UR4], R3 ;  /* 0x00000003ff0075a7 */ /* 0x000ea40008001104 */
[----:B--2---:R-:W-:Y:S05]  /*41c0*/  @!P0 BRA `(.L_x_83) ;  /* 0x0000008400088947 */ /* 0x004fea0003800000 */
.L_x_189:
[----:B------:R-:W-:-:S04]  /*41d0*/  UIADD3 UR4, UPT, UPT, UR24, 0x1, URZ ;  /* 0x0000000118047890 */ /* 0x000fc8000fffe0ff */
[----:B------:R-:W-:-:S04]  /*41e0*/  UISETP.NE.AND UP1, UPT, UR4, 0x2, UPT ;  /* 0x000000020400788c */ /* 0x000fc8000bf25270 */
[----:B------:R-:W-:Y:S02]  /*41f0*/  USEL UR6, URZ, 0x1, UP1 ;  /* 0x00000001ff067887 */ /* 0x000fe40008800000 */
[----:B------:R-:W-:-:S04]  /*4200*/  USEL UR4, UR4, URZ, UP1 ;  /* 0x000000ff04047287 */ /* 0x000fc80008800000 */
[----:B------:R-:W-:Y:S01]  /*4210*/  ULEA UR4, UR4, UR5, 0x3 ;  /* 0x0000000504047291 */ /* 0x000fe2000f8e18ff */
[----:B-1----:R-:W-:-:S04]  /*4220*/  LOP3.LUT R3, R9, UR6, RZ, 0x3c, !PT ;  /* 0x0000000609037c12 */ /* 0x002fc8000f8e3cff */
[----:B------:R-:W-:Y:S01]  /*4230*/  SHF.L.U32 R3, R3, 0x1f, RZ ;  /* 0x0000001f03037819 */ /* 0x000fe200000006ff */
[----:B------:R-:W-:-:S04]  /*4240*/  IMAD.U32 R0, RZ, RZ, UR4 ;  /* 0x00000004ff007e24 */ /* 0x000fc8000f8e00ff */
[----:B------:R1:W2:Y:S03]  /*4250*/  SYNCS.PHASECHK.TRANS64.TRYWAIT P0, [R0+URZ], R3 ;  /* 0x00000003000075a7 */ /* 0x0002a600080011ff */
[----:B--2---:R-:W-:Y:S05]  /*4260*/  @!P0 NANOSLEEP.SYNCS 0x989680 ;  /* 0x009896800000895d */ /* 0x004fea0003900000 */
[----:B------:R-:W2:Y:S02]  /*4270*/  @!P0 SYNCS.PHASECHK.TRANS64 P0, [R0+URZ], R3 ;  /* 0x00000003000085a7 */ /* 0x000ea400080010ff */
[----:B--2---:R-:W-:Y:S05]  /*4280*/  @P0 BRA `(.L_x_84) ;  /* 0x0000000000200947 */ /* 0x004fea0003800000 */
.L_x_85:
[----:B--2---:R2:W4:Y:S02]  /*4290*/  SYNCS.PHASECHK.TRANS64.TRYWAIT P0, [R0+URZ], R3 ;  /* 0x00000003000075a7 */ /* 0x00452400080011ff */
[----:B----4-:R-:W-:Y:S05]  /*42a0*/  @!P0 NANOSLEEP.SYNCS 0x989680 ;  /* 0x009896800000895d */ /* 0x010fea0003900000 */
[----:B------:R-:W4:Y:S02]  /*42b0*/  @!P0 SYNCS.PHASECHK.TRANS64 P0, [R0+URZ], R3 ;  /* 0x00000003000085a7 */ /* 0x000f2400080010ff */
[----:B----4-:R-:W-:Y:S05]  /*42c0*/  @!P0 BRA `(.L_x_85) ;  /* 0xfffffffc00f08947 */ /* 0x010fea000383ffff */
[----:B------:R-:W-:Y:S05]  /*42d0*/  BRA `(.L_x_84) ;  /* 0x00000000000c7947 */ /* 0x000fea0003800000 */
.L_x_82:
[----:B------:R-:W-:-:S04]  /*42e0*/  UIADD3 UR4, UPT, UPT, UR17, 0x150, URZ ;  /* 0x0000015011047890 */ /* 0x000fc8000fffe0ff */
[----:B------:R-:W-:-:S09]  /*42f0*/  UPRMT UR4, UR34, 0x654, UR4 ;  /* 0x0000065422047896 */ /* 0x000fd20008000004 */
[----:B------:R-:W-:Y:S03]  /*4300*/  SYNCS.ARRIVE.TRANS64.RED.A1T0 RZ, [UR4], RZ ;  /* 0x000000ffffff79a7 */ /* 0x000fe60008100404 */
.L_x_84:
[----:B-12---:R-:W-:Y:S01]  /*4310*/  SHF.L.U32 R3, RZ, 0x1f, RZ ;  /* 0x0000001fff037819 */ /* 0x006fe200000006ff */
[----:B------:R-:W-:Y:S01]  /*4320*/  UIADD3 UR4, UPT, UPT, UR17, 0x150, URZ ;  /* 0x0000015011047890 */ /* 0x000fe2000fffe0ff */
[----:B------:R-:W-:Y:S02]  /*4330*/  PLOP3.LUT P0, PT, PT, PT, UP0, 0x80, 0x8 ;  /* 0x000000000008781c */ /* 0x000fe40003f0f008 */
[----:B------:R-:W1:Y:S02]  /*4340*/  SYNCS.PHASECHK.TRANS64.TRYWAIT P1, [UR17+0x150], R3 ;  /* 0x00015003ff0075a7 */ /* 0x000e640008021111 */
[----:B-1----:R-:W-:Y:S09]  /*4350*/  @!P1 BRA `(.L_x_86) ;  /* 0x0000008000bc9947 */ /* 0x002ff20003800000 */
.L_x_191:
[----:B------:R-:W-:Y:S01]  /*4360*/  @!UP0 UPRMT UR4, UR34, 0x654, UR4 ;  /* 0x0000065422048896 */ /* 0x000fe20008000004 */
[----:B------:R-:W-:Y:S01]  /*4370*/  UMOV UR5, 0xffff ;  /* 0x0000ffff00057882 */ /* 0x000fe20000000000 */
[----:B------:R-:W-:-:S07]  /*4380*/  UMOV UR6, 0x1 ;  /* 0x0000000100067882 */ /* 0x000fce0000000000 */
[----:B------:R-:W-:Y:S01]  /*4390*/  @!P0 SYNCS.ARRIVE.TRANS64.RED.A1T0 RZ, [UR4], RZ ;  /* 0x000000ffffff89a7 */ /* 0x000fe20008100404 */
[----:B------:R-:W-:Y:S01]  /*43a0*/  NOP ;  /* 0x0000000000007918 */ /* 0x000fe20000000000 */
[----:B-1----:R-:W1:Y:S01]  /*43b0*/  LDS R0, [UR8+0x14] ;  /* 0x00001408ff007984 */ /* 0x002e620008000800 */
[----:B------:R-:W-:-:S04]  /*43c0*/  ULOP3.LUT UR4, UR32, 0xffff, URZ, 0xc0, !UPT ;  /* 0x0000ffff20047892 */ /* 0x000fc8000f8ec0ff */
[----:B------:R-:W-:-:S04]  /*43d0*/  USHF.R.U32.HI UR4, URZ, 0x5, UR4 ;  /* 0x00000005ff047899 */ /* 0x000fc80008011604 */
[----:B------:R-:W-:Y:S02]  /*43e0*/  USHF.L.U32 UR5, UR5, UR4, URZ ;  /* 0x0000000405057299 */ /* 0x000fe400080006ff */
[----:B------:R-:W-:-:S04]  /*43f0*/  USHF.L.U32 UR4, UR6, UR4, URZ ;  /* 0x0000000406047299 */ /* 0x000fc800080006ff */
[----:B-1----:R-:W-:-:S04]  /*4400*/  LOP3.LUT R0, R0, UR5, RZ, 0xc0, !PT ;  /* 0x0000000500007c12 */ /* 0x002fc8000f8ec0ff */
[----:B------:R-:W-:-:S13]  /*4410*/  ISETP.NE.AND P0, PT, R0, UR5, PT ;  /* 0x0000000500007c0c */ /* 0x000fda000bf05270 */
[----:B------:R-:W-:Y:S05]  /*4420*/  @P0 BRA `(.L_x_87) ;  /* 0x0000000000580947 */ /* 0x000fea0003800000 */
[----:B------:R-:W1:Y:S02]  /*4430*/  LDS R0, [UR8+0x18] ;  /* 0x00001808ff007984 */ /* 0x000e640008000800 */
[----:B-1----:R-:W-:-:S04]  /*4440*/  LOP3.LUT R0, R0, UR4, RZ, 0xc0, !PT ;  /* 0x0000000400007c12 */ /* 0x002fc8000f8ec0ff */
[----:B------:R-:W-:-:S13]  /*4450*/  ISETP.NE.AND P0, PT, R0, UR4, PT ;  /* 0x0000000400007c0c */ /* 0x000fda000bf05270 */
[----:B------:R-:W-:Y:S05]  /*4460*/  @P0 BRA `(.L_x_88) ;  /* 0x00000000003c0947 */ /* 0x000fea0003800000 */
[----:B------:R-:W1:Y:S01]  /*4470*/  S2R R2, SR_LANEID ;  /* 0x0000000000027919 */ /* 0x000e620000000000 */
[----:B------:R-:W-:Y:S01]  /*4480*/  ULOP3.LUT UR5, URZ, UR5, URZ, 0x33, !UPT ;  /* 0x00000005ff057292 */ /* 0x000fe2000f8e33ff */
[----:B------:R-:W-:Y:S01]  /*4490*/  LOP3.LUT R4, RZ, UR4, RZ, 0x33, !PT ;  /* 0x00000004ff047c12 */ /* 0x000fe2000f8e33ff */
[----:B------:R-:W-:Y:S02]  /*44a0*/  VOTEU.ANY UR4, UPT, PT ;  /* 0x0000000000047886 */ /* 0x000fe400038e0100 */
[----:B------:R-:W-:Y:S01]  /*44b0*/  UFLO.U32 UR4, UR4 ;  /* 0x00000004000472bd */ /* 0x000fe200080e0000 */
[----:B------:R-:W2:Y:S01]  /*44c0*/  REDUX UR6, R4 ;  /* 0x00000000040673c4 */ /* 0x000ea20000000000 */
[----:B------:R-:W-:-:S06]  /*44d0*/  IMAD.U32 R0, RZ, RZ, UR5 ;  /* 0x00000005ff007e24 */ /* 0x000fcc000f8e00ff */
[----:B------:R4:W-:Y:S01]  /*44e0*/  UTCATOMSWS.AND URZ, UR5 ;  /* 0x0000000500ff79e3 */ /* 0x0009e20008000000 */
[----:B------:R-:W3:Y:S01]  /*44f0*/  REDUX UR7, R0 ;  /* 0x00000000000773c4 */ /* 0x000ee20000000000 */
[----:B-1----:R-:W-:Y:S01]  /*4500*/  ISETP.EQ.U32.AND P0, PT, R2, UR4, PT ;  /* 0x0000000402007c0c */ /* 0x002fe2000bf02070 */
[----:B--2---:R-:W-:Y:S01]  /*4510*/  IMAD.U32 R2, RZ, RZ, UR6 ;  /* 0x00000006ff027e24 */ /* 0x004fe2000f8e00ff */
[----:B---3--:R-:W-:-:S11]  /*4520*/  MOV R3, UR7 ;  /* 0x0000000700037c02 */ /* 0x008fd60008000f00 */
[----:B------:R4:W-:Y:S04]  /*4530*/  @P0 ATOMS.AND RZ, [UR8+0x14], R3 ;  /* 0x00001403ffff098c */ /* 0x0009e8000a800008 */
[----:B------:R4:W-:Y:S01]  /*4540*/  @P0 ATOMS.AND RZ, [UR8+0x18], R2 ;  /* 0x00001802ffff098c */ /* 0x0009e2000a800008 */
[----:B------:R-:W-:Y:S05]  /*4550*/  BRA `(.L_x_89) ;  /* 0x0000000000147947 */ /* 0x000fea0003800000 */
.L_x_88:
[----:B------:R-:W-:Y:S02]  /*4560*/  MOV R2, 0x4580 ;  /* 0x0000458000027802 */ /* 0x000fe40000000f00 */
[----:B---3-5:R-:W-:Y:S05]  /*4570*/  CALL.REL.NOINC `($__internal_0_$__cuda_sm10x_tcgen05_guardrail_trap_col_being_dealloced_not_returned_by_alloc) ;  /* 0x00000084009c7944 */ /* 0x028fea0003c00000 */
[----:B------:R-:W-:Y:S05]  /*4580*/  BRA `(.L_x_89) ;  /* 0x0000000000087947 */ /* 0x000fea0003800000 */
.L_x_87:
[----:B------:R-:W-:Y:S02]  /*4590*/  MOV R2, 0x45b0 ;  /* 0x000045b000027802 */ /* 0x000fe40000000f00 */
[----:B---3-5:R-:W-:Y:S05]  /*45a0*/  CALL.REL.NOINC `($__internal_2_$__cuda_sm10x_tcgen05_guardrail_trap_unallocated_columns_being_dealloced) ;  /* 0x0000008400a87944 */ /* 0x028fea0003c00000 */
.L_x_89:
[----:B------:R-:W-:Y:S01]  /*45b0*/  NOP ;  /* 0x0000000000007918 */ /* 0x000fe20000000000 */
[----:B----4-:R-:W-:Y:S05]  /*45c0*/  EXIT ;  /* 0x000000000000794d */ /* 0x010fea0003800000 */
.L_x_62:
[----:B------:R-:W-:-:S09]  /*45d0*/  UISETP.NE.OR UP0, UPT, UR18, 0x3, !UP4 ;  /* 0x000000031200788c */ /* 0x000fd2000e705670 */
[----:B------:R-:W-:Y:S05]  /*45e0*/  BRA.U UP0, `(.L_x_90) ;  /* 0x00000011007c7547 */ /* 0x000fea000b800000 */
[----:B------:R-:W2:Y:S01]  /*45f0*/  LDCU.64 UR4, c[0x0][0x888] ;  /* 0x00011100ff0477ac */ /* 0x000ea20008000a00 */
[----:B------:R-:W3:Y:S01]  /*4600*/  LDC.64 R12, c[0x0][0x348] ;  /* 0x0000d200ff0c7b82 */ /* 0x000ee20000000a00 */
[----:B------:R-:W-:Y:S02]  /*4610*/  HFMA2 R9, -RZ, RZ, 0, 0 ;  /* 0x00000000ff097431 */ /* 0x000fe400000001ff */
[----:B------:R-:W-:Y:S01]  /*4620*/  IMAD.MOV.U32 R11, RZ, RZ, 0x1 ;  /* 0x00000001ff0b7424 */ /* 0x000fe200078e00ff */
[----:B------:R-:W4:Y:S01]  /*4630*/  LDCU UR40, c[0x0][0x370] ;  /* 0x00006e00ff2877ac */ /* 0x000f220008000800 */
[----:B------:R-:W-:Y:S01]  /*4640*/  IMAD.MOV.U32 R10, RZ, RZ, RZ ;  /* 0x000000ffff0a7224 */ /* 0x000fe200078e00ff */
[----:B------:R-:W-:Y:S01]  /*4650*/  MOV R3, 0x4000 ;  /* 0x0000400000037802 */ /* 0x000fe20000000f00 */
[----:B------:R-:W4:Y:S01]  /*4660*/  LDCU.128 UR48, c[0x0][0xb10] ;  /* 0x00016200ff3077ac */ /* 0x000f220008000c00 */
[----:B------:R-:W1:Y:S01]  /*4670*/  LDCU UR37, c[0x0][0x374] ;  /* 0x00006e80ff2577ac */ /* 0x000e620008000800 */
[----:B------:R-:W1:Y:S01]  /*4680*/  LDCU.64 UR38, c[0x0][0x890] ;  /* 0x00011200ff2677ac */ /* 0x000e620008000a00 */
[----:B------:R-:W1:Y:S01]  /*4690*/  LDCU UR15, c[0x0][0xb0c] ;  /* 0x00016180ff0f77ac */ /* 0x000e620008000800 */
[----:B--2---:R-:W-:Y:S01]  /*46a0*/  UISETP.NE.U32.AND UP0, UPT, UR4, URZ, UPT ;  /* 0x000000ff0400728c */ /* 0x004fe2000bf05070 */
[----:B------:R-:W2:Y:S01]  /*46b0*/  LDCU UR46, c[0x0][0xb20] ;  /* 0x00016400ff2e77ac */ /* 0x000ea20008000800 */
[----:B------:R-:W2:Y:S01]  /*46c0*/  LDCU UR4, c[0x0][0xb30] ;  /* 0x00016600ff0477ac */ /* 0x000ea20008000800 */
[----:B------:R-:W-:Y:S01]  /*46d0*/  UMOV UR21, 0x400 ;  /* 0x0000040000157882 */ /* 0x000fe20000000000 */
[----:B----4-:R-:W-:-:S02]  /*46e0*/  UIMAD.WIDE.U32 UR6, UR40, UR48, URZ ;  /* 0x00000030280672a5 */ /* 0x010fc4000f8e00ff */
[----:B-1----:R-:W-:Y:S02]  /*46f0*/  UIMAD.WIDE.U32 UR8, UR37, UR51, URZ ;  /* 0x00000033250872a5 */ /* 0x002fe4000f8e00ff */
[----:B------:R-:W-:Y:S02]  /*4700*/  ULEA UR21, UR47, UR21, 0x18 ;  /* 0x000000152f157291 */ /* 0x000fe4000f8ec0ff */
[----:B------:R-:W-:Y:S02]  /*4710*/  UISETP.NE.U32.AND UP6, UPT, UR38, URZ, UPT ;  /* 0x000000ff2600728c */ /* 0x000fe4000bfc5070 */
[----:B------:R-:W-:Y:S02]  /*4720*/  UIADD3 UR41, UPT, UPT, UR21, 0xb8, URZ ;  /* 0x000000b815297890 */ /* 0x000fe4000fffe0ff */
[----:B------:R-:W-:Y:S02]  /*4730*/  UISETP.NE.AND.EX UP5, UPT, UR5, URZ, UPT, UP0 ;  /* 0x000000ff0500728c */ /* 0x000fe4000bfa5300 */
[----:B------:R-:W-:Y:S01]  /*4740*/  UISETP.NE.AND UP0, UPT, UR42, 0x1, UPT ;  /* 0x000000012a00788c */ /* 0x000fe2000bf05270 */
[----:B------:R-:W-:Y:S01]  /*4750*/  UMOV UR6, UR7 ;  /* 0x0000000700067c82 */ /* 0x000fe20008000000 */
[----:B------:R-:W-:Y:S01]  /*4760*/  UMOV UR43, UR9 ;  /* 0x00000009002b7c82 */ /* 0x000fe20008000000 */
[----:B------:R-:W-:-:S02]  /*4770*/  UISETP.NE.AND UP0, UPT, UR15, 0x1, UPT ;  /* 0x000000010f00788c */ /* 0x000fc4000bf05270 */
[----:B------:R-:W-:Y:S02]  /*4780*/  UPLOP3.LUT UP4, UPT, UPT, UPT, UPT, 0x40, 0x4 ;  /* 0x000000000004789c */ /* 0x000fe40003f8e870 */
[----:B------:R-:W-:Y:S01]  /*4790*/  UISETP.GE.AND UP2, UPT, UR42, 0x1, UPT ;  /* 0x000000012a00788c */ /* 0x000fe2000bf46270 */
[----:B------:R-:W1:Y:S01]  /*47a0*/  LDCU.64 UR22, c[0x0][0xb28] ;  /* 0x00016500ff1677ac */ /* 0x000e620008000a00 */
[----:B------:R-:W-:Y:S02]  /*47b0*/  UISETP.NE.AND.EX UP6, UPT, UR39, URZ, UPT, UP6 ;  /* 0x000000ff2700728c */ /* 0x000fe4000bfc5360 */
[----:B------:R-:W-:Y:S02]  /*47c0*/  UIADD3 UR33, UPT, UPT, UR21, 0xa0, URZ ;  /* 0x000000a015217890 */ /* 0x000fe4000fffe0ff */
[----:B------:R-:W-:Y:S02]  /*47d0*/  UIADD3 UR25, UPT, UPT, UR21, 0xa8, URZ ;  /* 0x000000a815197890 */ /* 0x000fe4000fffe0ff */
[----:B------:R-:W-:-:S02]  /*47e0*/  UIADD3 UR17, UPT, UPT, UR21, 0xb0, URZ ;  /* 0x000000b015117890 */ /* 0x000fc4000fffe0ff */
[----:B------:R-:W-:Y:S02]  /*47f0*/  UPRMT UR41, UR47, 0x654, UR41 ;  /* 0x000006542f297896 */ /* 0x000fe40008000029 */
[----:B------:R-:W-:Y:S02]  /*4800*/  USHF.R.U32.HI UR44, URZ, UR49, UR6 ;  /* 0x00000031ff2c7299 */ /* 0x000fe40008011606 */
[----:B--2---:R-:W-:Y:S02]  /*4810*/  USHF.R.U32.HI UR43, URZ, UR46, UR43 ;  /* 0x0000002eff2b7299 */ /* 0x004fe4000801162b */
[----:B------:R-:W-:Y:S02]  /*4820*/  UISETP.NE.AND UP0, UPT, UR50, 0x1, UPT ;  /* 0x000000013200788c */ /* 0x000fe4000bf05270 */
[----:B---3--:R-:W-:-:S11]  /*4830*/  UISETP.NE.AND UP3, UPT, UR4, 0x1, UPT ;  /* 0x000000010400788c */ /* 0x008fd6000bf65270 */
.L_x_101:
[C---:B------:R-:W-:Y:S02]  /*4840*/  LEA R8, R10.reuse, UR21, 0x3 ;  /* 0x000000150a087c11 */ /* 0x040fe4000f8e18ff */
[----:B------:R-:W-:Y:S02]  /*4850*/  SHF.L.U32 R5, R9, 0x1f, RZ ;  /* 0x0000001f09057819 */ /* 0x000fe400000006ff */
[----:B------:R-:W-:Y:S02]  /*4860*/  LEA R6, R10, UR21, 0x4 ;  /* 0x000000150a067c11 */ /* 0x000fe4000f8e20ff */
[----:B--2---:R-:W2:Y:S02]  /*4870*/  SYNCS.PHASECHK.TRANS64.TRYWAIT P0, [R8+URZ+0xf0], R5 ;  /* 0x0000f005080075a7 */ /* 0x004ea400080011ff */
[----:B--2---:R-:W-:Y:S05]  /*4880*/  @!P0 BRA `(.L_x_91) ;  /* 0x0000007c00888947 */ /* 0x004fea0003800000 */
.L_x_192:
[----:B--2---:R-:W2:Y:S01]  /*4890*/  LDS.128 R4, [R6+0x160] ;  /* 0x0001600006047984 */ /* 0x004ea20000000c00 */
[----:B------:R-:W-:Y:S01]  /*48a0*/  UISETP.GE.AND UP0, UPT, UR42, 0x1, UPT ;  /* 0x000000012a00788c */ /* 0x000fe2000bf06270 */
[----:B------:R-:W-:Y:S01]  /*48b0*/  @!PT LDS RZ, [RZ] ;  /* 0x00000000fffff984 */ /* 0x000fe20000000800 */
[----:B------:R-:W-:Y:S01]  /*48c0*/  @!PT LDS RZ, [RZ] ;  /* 0x00000000fffff984 */ /* 0x000fe20000000800 */
[----:B------:R-:W-:Y:S01]  /*48d0*/  @!PT LDS RZ, [RZ] ;  /* 0x00000000fffff984 */ /* 0x000fe20000000800 */
[----:B------:R-:W-:Y:S01]  /*48e0*/  @!PT LDS RZ, [RZ] ;  /* 0x00000000fffff984 */ /* 0x000fe20000000800 */
[----:B------:R3:W-:Y:S06]  /*48f0*/  MEMBAR.ALL.CTA ;  /* 0x0000000000007992 */ /* 0x0007ec0000008000 */
[----:B---3--:R-:W3:Y:S01]  /*4900*/  FENCE.VIEW.ASYNC.S ;  /* 0x00000000000073c6 */ /* 0x008ee20000000000 */
[----:B--2---:R-:W-:Y:S11]  /*4910*/  LOP3.LUT P0, RZ, R6, 0x1, RZ, 0xc0, !PT ;  /* 0x0000000106ff7812 */ /* 0x004ff6000780c0ff */
[----:B------:R-:W-:Y:S02]  /*4920*/  @!UPT UIADD3 URZ, UPT, UPT, URZ, URZ, URZ ;  /* 0x000000fffffff290 */ /* 0x000fe4000fffe0ff */
[----:B---3--:R-:W-:Y:S01]  /*4930*/  VOTEU.ANY UP2, P0 ;  /* 0x0000000000ff7886 */ /* 0x008fe20000040100 */
[----:B------:R-:W-:Y:S11]  /*4940*/  PLOP3.LUT P0, PT, PT, PT, UP2, 0x80, 0x8 ;  /* 0x000000000008781c */ /* 0x000ff60003f0f028 */
[----:B------:R-:W-:Y:S02]  /*4950*/  @!UPT UIADD3 URZ, UPT, UPT, URZ, URZ, URZ ;  /* 0x000000fffffff290 */ /* 0x000fe4000fffe0ff */
[----:B------:R-:W-:Y:S02]  /*4960*/  @P0 SHF.R.U32.HI R0, RZ, 0x10, R5 ;  /* 0x00000010ff000819 */ /* 0x000fe40000011605 */
[----:B------:R-:W-:Y:S02]  /*4970*/  @P0 MOV R2, R4 ;  /* 0x0000000400020202 */ /* 0x000fe40000000f00 */
[----:B------:R-:W-:Y:S01]  /*4980*/  @P0 R2UR UR4, R0 ;  /* 0x00000000000402ca */ /* 0x000fe200000e0000 */
[----:B------:R-:W-:Y:S01]  /*4990*/  VIADD R0, R8, 0x100 ;  /* 0x0000010008007836 */ /* 0x000fe20000000000 */
[----:B------:R-:W-:Y:S02]  /*49a0*/  @P0 LOP3.LUT R4, R5, 0xffff, RZ, 0xc0, !PT ;  /* 0x0000ffff05040812 */ /* 0x000fe400078ec0ff */
[----:B------:R-:W-:Y:S02]  /*49b0*/  @P0 R2UR UR6, R2 ;  /* 0x00000000020602ca */ /* 0x000fe400000e0000 */
[----:B------:R-:W-:Y:S02]  /*49c0*/  PRMT R0, RZ, 0x654, R0 ;  /* 0x00000654ff007816 */ /* 0x000fe40000000000 */
[----:B------:R-:W-:Y:S02]  /*49d0*/  @P0 R2UR UR5, R4 ;  /* 0x00000000040502ca */ /* 0x000fe400000e0000 */
[----:B------:R2:W-:Y:S03]  /*49e0*/  SYNCS.ARRIVE.TRANS64.RED.A1T0 RZ, [R0+URZ], RZ ;  /* 0x000000ff00ff79a7 */ /* 0x0005e600081004ff */
[----:B------:R-:W-:Y:S04]  /*49f0*/  @UP2 UMOV UR29, UR4 ;  /* 0x00000004001d2c82 */ /* 0x000fe80008000000 */
[----:B------:R-:W-:Y:S04]  /*4a00*/  @UP2 UMOV UR14, UR6 ;  /* 0x00000006000e2c82 */ /* 0x000fe80008000000 */
[----:B------:R-:W-:Y:S01]  /*4a10*/  @UP2 UMOV UR13, UR5 ;  /* 0x00000005000d2c82 */ /* 0x000fe20008000000 */
[----:B------:R-:W-:Y:S05]  /*4a20*/  BRA.U !UP0, `(.L_x_92) ;  /* 0x0000000108c07547 */ /* 0x000fea000b800000 */
[----:B------:R-:W-:Y:S02]  /*4a30*/  UIMAD.WIDE.U32 UR18, UR13, UR51, URZ ;  /* 0x000000330d1272a5 */ /* 0x000fe4000f8e00ff */
[----:B------:R-:W-:Y:S02]  /*4a40*/  UP2UR UR16, UPR, URZ, 0x4 ;  /* 0x00000004ff107883 */ /* 0x000fe40008000000 */
[----:B------:R-:W-:Y:S02]  /*4a50*/  UISETP.NE.AND UP2, UPT, UR50, 0x1, UPT ;  /* 0x000000013200788c */ /* 0x000fe4000bf45270 */
[----:B------:R-:W-:Y:S02]  /*4a60*/  UIMAD.WIDE.U32 UR26, UR14, UR48, URZ ;  /* 0x000000300e1a72a5 */ /* 0x000fe4000f8e00ff */
[----:B------:R-:W-:Y:S02]  /*4a70*/  USEL UR4, UR37, UR43, !UP2 ;  /* 0x0000002b25047287 */ /* 0x000fe4000d000000 */
[----:B------:R-:W-:Y:S02]  /*4a80*/  UISETP.NE.AND UP0, UPT, UR15, 0x1, UPT ;  /* 0x000000010f00788c */ /* 0x000fe4000bf05270 */
[----:B------:R-:W-:Y:S02]  /*4a90*/  UP2UR UR20, UPR, URZ, 0x2 ;  /* 0x00000002ff147883 */ /* 0x000fe40008000000 */
[----:B------:R-:W-:Y:S02]  /*4aa0*/  UISETP.NE.AND UP1, UPT, UR42, 0x1, UPT ;  /* 0x000000012a00788c */ /* 0x000fe4000bf25270 */
[----:B-1----:R-:W-:Y:S02]  /*4ab0*/  UIMAD.WIDE.U32 UR8, UR4, UR22, URZ ;  /* 0x00000016040872a5 */ /* 0x002fe4000f8e00ff */
[----:B------:R-:W-:Y:S01]  /*4ac0*/  USEL UR7, UR40, UR44, !UP0 ;  /* 0x0000002c28077287 */ /* 0x000fe2000c000000 */
[----:B------:R-:W-:Y:S02]  /*4ad0*/  UMOV UR5, UR19 ;  /* 0x0000001300057c82 */ /* 0x000fe40008000000 */
[----:B------:R-:W-:Y:S02]  /*4ae0*/  USHF.R.U32.HI UR6, URZ, UR46, UR5 ;  /* 0x0000002eff067299 */ /* 0x000fe40008011605 */
[----:B------:R-:W-:Y:S02]  /*4af0*/  UIMAD.WIDE.U32 UR10, UR7, UR22, URZ ;  /* 0x00000016070a72a5 */ /* 0x000fe4000f8e00ff */
[----:B------:R-:W-:Y:S02]  /*4b00*/  USEL UR6, UR13, UR6, !UP2 ;  /* 0x000000060d067287 */ /* 0x000fe4000d000000 */
[----:B------:R-:W-:Y:S01]  /*4b10*/  UISETP.NE.AND UP2, UPT, UR16, URZ, UPT ;  /* 0x000000ff1000728c */ /* 0x000fe2000bf45270 */
[----:B------:R-:W-:Y:S02]  /*4b20*/  UMOV UR5, UR27 ;  /* 0x0000001b00057c82 */ /* 0x000fe40008000000 */
[----:B------:R-:W-:Y:S03]  /*4b30*/  USHF.R.U32.HI UR12, URZ, UR49, UR5 ;  /* 0x00000031ff0c7299 */ /* 0x000fe60008011605 */
[----:B------:R-:W-:Y:S02]  /*4b40*/  UMOV UR5, UR9 ;  /* 0x0000000900057c82 */ /* 0x000fe40008000000 */
[----:B------:R-:W-:Y:S03]  /*4b50*/  @UP1 USHF.R.U32.HI UR4, URZ, UR23, UR5 ;  /* 0x00000017ff041299 */ /* 0x000fe60008011605 */
[----:B------:R-:W-:Y:S01]  /*4b60*/  UMOV UR5, UR11 ;  /* 0x0000000b00057c82 */ /* 0x000fe20008000000 */
[----:B------:R-:W-:Y:S02]  /*4b70*/  UIMAD UR4, UR42, UR4, URZ ;  /* 0x000000042a0472a4 */ /* 0x000fe4000f8e02ff */
[----:B------:R-:W-:Y:S02]  /*4b80*/  @UP1 USHF.R.U32.HI UR7, URZ, UR23, UR5 ;  /* 0x00000017ff071299 */ /* 0x000fe40008011605 */
[----:B------:R-:W-:Y:S02]  /*4b90*/  USEL UR5, UR14, UR12, !UP0 ;  /* 0x0000000c0e057287 */ /* 0x000fe4000c000000 */
[----:B------:R-:W-:Y:S02]  /*4ba0*/  UIMAD.WIDE.U32 UR10, UR6, UR22, URZ ;  /* 0x00000016060a72a5 */ /* 0x000fe4000f8e00ff */
[----:B------:R-:W-:Y:S02]  /*4bb0*/  UIMAD UR8, UR42, UR7, URZ ;  /* 0x000000072a0872a4 */ /* 0x000fe4000f8e02ff */
[----:B------:R-:W-:Y:S03]  /*4bc0*/  UISETP.GE.AND UP0, UPT, UR6, UR4, UPT ;  /* 0x000000040600728c */ /* 0x000fe6000bf06270 */
[----:B------:R-:W-:Y:S01]  /*4bd0*/  UMOV UR4, UR11 ;  /* 0x0000000b00047c82 */ /* 0x000fe20008000000 */
[----:B------:R-:W-:Y:S02]  /*4be0*/  UISETP.GE.OR UP0, UPT, UR5, UR8, UP0 ;  /* 0x000000080500728c */ /* 0x000fe40008706670 */
[----:B------:R-:W-:Y:S02]  /*4bf0*/  USHF.R.U32.HI UR4, URZ, UR23, UR4 ;  /* 0x00000017ff047299 */ /* 0x000fe40008011604 */
[----:B------:R-:W-:Y:S02]  /*4c00*/  UIMAD.WIDE.U32 UR8, UR5, UR22, URZ ;  /* 0x00000016050872a5 */ /* 0x000fe4000f8e00ff */
[----:B------:R-:W-:Y:S04]  /*4c10*/  USEL UR10, UR6, UR4, !UP1 ;  /* 0x00000004060a7287 */ /* 0x000fe8000c800000 */
[----:B------:R-:W-:Y:S01]  /*4c20*/  UIADD3 UR11, UPT, UPT, -UR10, URZ, URZ ;  /* 0x000000ff0a0b7290 */ /* 0x000fe2000fffe1ff */
[----:B------:R-:W-:Y:S02]  /*4c30*/  @!UP0 UMOV UR4, UR9 ;  /* 0x0000000900048c82 */ /* 0x000fe40008000000 */
[----:B------:R-:W-:Y:S02]  /*4c40*/  @!UP0 USHF.R.U32.HI UR4, URZ, UR23, UR4 ;  /* 0x00000017ff048299 */ /* 0x000fe40008011604 */
[----:B------:R-:W-:Y:S02]  /*4c50*/  UIMAD UR8, UR42, UR11, UR6 ;  /* 0x0000000b2a0872a4 */ /* 0x000fe4000f8e0206 */
[----:B------:R-:W-:Y:S02]  /*4c60*/  @!UP0 USEL UR4, UR5, UR4, !UP1 ;  /* 0x0000000405048287 */ /* 0x000fe4000c800000 */
[----:B------:R-:W-:Y:S02]  /*4c70*/  UISETP.NE.AND UP1, UPT, UR20, URZ, UPT ;  /* 0x000000ff1400728c */ /* 0x000fe4000bf25270 */
[----:B------:R-:W-:Y:S02]  /*4c80*/  @!UP0 UIMAD UR8, UR7, UR8, UR4 ;  /* 0x00000008070882a4 */ /* 0x000fe4000f8e0204 */
[----:B------:R-:W-:Y:S02]  /*4c90*/  @!UP0 UIADD3 UR9, UPT, UPT, UR10, -UR4, URZ ;  /* 0x800000040a098290 */ /* 0x000fe4000fffe0ff */
[----:B------:R-:W-:Y:S02]  /*4ca0*/  UIADD3 UR4, UPT, UPT, -UR5, URZ, URZ ;  /* 0x000000ff05047290 */ /* 0x000fe4000fffe1ff */
[----:B------:R-:W-:Y:S02]  /*4cb0*/  UIADD3 UR7, UPT, UPT, -UR6, URZ, URZ ;  /* 0x000000ff06077290 */ /* 0x000fe4000fffe1ff */
[----:B------:R-:W-:Y:S02]  /*4cc0*/  @!UP0 UIMAD UR6, UR9, UR42, UR5 ;  /* 0x0000002a090682a4 */ /* 0x000fe4000f8e0205 */
[----:B------:R-:W-:Y:S02]  /*4cd0*/  UIMAD UR14, UR15, UR4, UR14 ;  /* 0x000000040f0e72a4 */ /* 0x000fe4000f8e020e */
[----:B------:R-:W-:Y:S01]  /*4ce0*/  UIMAD UR13, UR50, UR7, UR13 ;  /* 0x00000007320d72a4 */ /* 0x000fe2000f8e020d */
[----:B------:R-:W-:Y:S02]  /*4cf0*/  @!UP0 UMOV UR5, UR8 ;  /* 0x0000000800058c82 */ /* 0x000fe40008000000 */
[----:B------:R-:W-:Y:S02]  /*4d00*/  UIMAD UR14, UR5, UR15, UR14 ;  /* 0x0000000f050e72a4 */ /* 0x000fe4000f8e020e */
[----:B------:R-:W-:Y:S11]  /*4d10*/  UIMAD UR13, UR6, UR50, UR13 ;  /* 0x00000032060d72a4 */ /* 0x000ff6000f8e020d */
[----:B------:R-:W-:Y:S01]  /*4d20*/  @!UPT UIADD3 URZ, UPT, UPT, URZ, URZ, URZ ;  /* 0x000000fffffff290 */ /* 0x000fe2000fffe0ff */
.L_x_92:
[----:B------:R-:W3:Y:S01]  /*4d30*/  @!UP3 LDCU.128 UR8, c[0x0][0xb10] ;  /* 0x00016200ff08b7ac */ /* 0x000ee20008000c00 */
[----:B------:R-:W-:Y:S02]  /*4d40*/  ISETP.NE.U32.AND P0, PT, RZ, UR38, PT ;  /* 0x00000026ff007c0c */ /* 0x000fe4000bf05070 */
[----:B------:R-:W-:Y:S02]  /*4d50*/  SHF.L.U32 R4, R11, 0x1f, RZ ;  /* 0x0000001f0b047819 */ /* 0x000fe400000006ff */
[----:B------:R-:W-:Y:S01]  /*4d60*/  ISETP.NE.AND.EX P0, PT, RZ, UR39, PT, P0 ;  /* 0x00000027ff007c0c */ /* 0x000fe2000bf05300 */
[----:B------:R-:W4:Y:S01]  /*4d70*/  @!UP3 LDCU UR5, c[0x0][0xb0c] ;  /* 0x00016180ff05b7ac */ /* 0x000f220008000800 */
[----:B------:R-:W-:Y:S02]  /*4d80*/  USHF.L.U32 UR35, UR30, 0x7, URZ ;  /* 0x000000071e237899 */ /* 0x000fe400080006ff */
[----:B------:R-:W-:Y:S02]  /*4d90*/  USHF.L.U32 UR34, UR31, 0x8, URZ ;  /* 0x000000081f227899 */ /* 0x000fe400080006ff */
[----:B---3--:R-:W-:Y:S07]  /*4da0*/  UIMAD.WIDE.U32 UR6, UR14, UR8, URZ ;  /* 0x000000080e0672a5 */ /* 0x008fee000f8e00ff */
[----:B------:R-:W-:Y:S01]  /*4db0*/  @!UP3 UMOV UR4, UR7 ;  /* 0x000000070004bc82 */ /* 0x000fe20008000000 */
[----:B----4-:R-:W-:Y:S02]  /*4dc0*/  @!UP3 UISETP.NE.AND UP0, UPT, UR5, 0x1, UPT ;  /* 0x000000010500b88c */ /* 0x010fe4000bf05270 */
[----:B------:R-:W-:Y:S02]  /*4dd0*/  @!UP3 USHF.R.U32.HI UR4, URZ, UR9, UR4 ;  /* 0x00000009ff04b299 */ /* 0x000fe40008011604 */
[----:B------:R-:W-:Y:S02]  /*4de0*/  UIMAD.WIDE.U32 UR6, UR13, UR11, URZ ;  /* 0x0000000b0d0672a5 */ /* 0x000fe4000f8e00ff */
[----:B------:R-:W-:Y:S02]  /*4df0*/  @!UP3 USEL UR8, UR14, UR4, !UP0 ;  /* 0x000000040e08b287 */ /* 0x000fe4000c000000 */
[----:B------:R-:W-:Y:S03]  /*4e00*/  @!UP3 UISETP.NE.AND UP0, UPT, UR10, 0x1, UPT ;  /* 0x000000010a00b88c */ /* 0x000fe6000bf05270 */
[----:B------:R-:W-:Y:S02]  /*4e10*/  @!UP3 UMOV UR6, UR7 ;  /* 0x000000070006bc82 */ /* 0x000fe40008000000 */
[----:B------:R-:W3:Y:S02]  /*4e20*/  @!UP3 LDCU UR4, c[0x0][0xb20] ;  /* 0x00016400ff04b7ac */ /* 0x000ee40008000800 */
[----:B---3--:R-:W-:Y:S04]  /*4e30*/  @!UP3 USHF.R.U32.HI UR6, URZ, UR4, UR6 ;  /* 0x00000004ff06b299 */ /* 0x008fe80008011606 */
[----:B------:R-:W-:Y:S04]  /*4e40*/  @!UP3 USEL UR6, UR13, UR6, !UP0 ;  /* 0x000000060d06b287 */ /* 0x000fe8000c000000 */
[----:B------:R-:W-:Y:S02]  /*4e50*/  @!UP3 UIADD3 UR4, UPT, UPT, -UR8, UR6, URZ ;  /* 0x000000060804b290 */ /* 0x000fe4000fffe1ff */
[----:B------:R-:W-:Y:S02]  /*4e60*/  @!UP3 UIADD3 UR6, UPT, UPT, UR8, -UR6, URZ ;  /* 0x800000060806b290 */ /* 0x000fe4000fffe0ff */
[----:B------:R-:W-:Y:S02]  /*4e70*/  @!UP3 UIMAD UR14, UR4, UR5, UR14 ;  /* 0x00000005040eb2a4 */ /* 0x000fe4000f8e020e */
[----:B------:R-:W-:Y:S01]  /*4e80*/  @!UP3 UIMAD UR13, UR6, UR10, UR13 ;  /* 0x0000000a060db2a4 */ /* 0x000fe2000f8e020d */
[----:B------:R-:W-:Y:S11]  /*4e90*/  BRA.U UP4, `(.L_x_93) ;  /* 0x0000000104107547 */ /* 0x000ff6000b800000 */
[----:B--2---:R-:W-:Y:S04]  /*4ea0*/  MOV R0, UR45 ;  /* 0x0000002d00007c02 */ /* 0x004fe80008000f00 */
[----:B------:R-:W-:Y:S04]  /*4eb0*/  SHF.L.U32 R5, R0, 0x1f, RZ ;  /* 0x0000001f00057819 */ /* 0x000fe800000006ff */
[----:B------:R-:W2:Y:S02]  /*4ec0*/  SYNCS.PHASECHK.TRANS64.TRYWAIT P1, [UR21+0xe8], R5 ;  /* 0x0000e805ff0075a7 */ /* 0x000ea40008021115 */
[----:B--2---:R-:W-:Y:S05]  /*4ed0*/  @!P1 BRA `(.L_x_94) ;  /* 0x0000007800089947 */ /* 0x004fea0003800000 */
.L_x_93:
[----:B------:R-:W-:Y:S05]  /*4ee0*/  BRA.U !UP6, `(.L_x_95) ;  /* 0x000000010e387547 */ /* 0x000fea000b800000 */
[----:B------:R-:W-:Y:S01]  /*4ef0*/  UPLOP3.LUT UP1, UPT, UPT, UPT, UP5, 0x80, 0x8 ;  /* 0x000000000008789c */ /* 0x000fe20003f2f050 */
[----:B--2---:R-:W-:Y:S01]  /*4f00*/  HFMA2 R0, -RZ, RZ, 0, 5.9604644775390625e-08 ;  /* 0x00000001ff007431 */ /* 0x004fe200000001ff */
[----:B------:R-:W2:Y:S01]  /*4f10*/  LDCU.64 UR8, c[0x0][0x358] ;  /* 0x00006b00ff0877ac */ /* 0x000ea20008000a00 */
[----:B------:R-:W-:Y:S03]  /*4f20*/  IMAD.MOV.U32 R146, RZ, RZ, 0x1 ;  /* 0x00000001ff927424 */ /* 0x000fe600078e00ff */
[----:B------:R-:W-:Y:S05]  /*4f30*/  PLOP3.LUT P1, PT, PT, PT, UP1, 0x80, 0x8 ;  /* 0x000000000008781c */ /* 0x000fea0003f2f018 */
[----:B------:R-:W3:Y:S01]  /*4f40*/  @UP1 LDCU.64 UR4, c[0x0][0x888] ;  /* 0x00011100ff0417ac */ /* 0x000ee20008000a00 */
[----:B------:R-:W-:Y:S07]  /*4f50*/  @UP1 UIMAD UR6, UR36, UR38, URZ ;  /* 0x00000026240612a4 */ /* 0x000fee000f8e02ff */
[----:B------:R-:W-:Y:S01]  /*4f60*/  @!P1 PRMT R146, R0, 0x7610, R146 ;  /* 0x0000761000929816 */ /* 0x000fe20000000092 */
[----:B---3--:R-:W-:Y:S06]  /*4f70*/  @UP1 UIMAD.WIDE UR4, UR6, 0x4, UR4 ;  /* 0x00000004060418a5 */ /* 0x008fec000f8e0204 */
[----:B------:R-:W-:Y:S01]  /*4f80*/  IMAD.U32 R6, RZ, RZ, UR4 ;  /* 0x00000004ff067e24 */ /* 0x000fe2000f8e00ff */
[----:B------:R-:W-:Y:S04]  /*4f90*/  MOV R7, UR5 ;  /* 0x0000000500077c02 */ /* 0x000fe80008000f00 */
[----:B------:R-:W3:Y:S01]  /*4fa0*/  @!UP1 LDCU UR4, c[0x0][0x880] ;  /* 0x00011000ff0497ac */ /* 0x000ee20008000800 */
[----:B--2--5:R4:W5:Y:S02]  /*4fb0*/  @P1 LDG.E R73, desc[UR8][R6.64] ;  /* 0x0000000806491981 */ /* 0x024964000c1e1900 */
[----:B---34-:R-:W-:Y:S07]  /*4fc0*/  @!P1 IMAD.U32 R73, RZ, RZ, UR4 ;  /* 0x00000004ff499e24 */ /* 0x018fee000f8e00ff */
.L_x_95:
[----:B-----5:R-:W-:Y:S01]  /*4fd0*/  @!P0 FSETP.EQ.AND P2, PT, R73, RZ, PT ;  /* 0x000000ff4900820b */ /* 0x020fe20003f42000 */
[----:B------:R-:W-:Y:S01]  /*4fe0*/  @!UPT UIADD3 URZ, UPT, UPT, URZ, URZ, URZ ;  /* 0x000000fffffff290 */ /* 0x000fe2000fffe0ff */
[----:B------:R-:W-:Y:S11]  /*4ff0*/  @!P0 BRA `(.L_x_96) ;  /* 0x0000000000148947 */ /* 0x000ff60003800000 */
[----:B------:R-:W-:Y:S02]  /*5000*/  LOP3.LUT P0, RZ, R146, 0xff, RZ, 0xc0, !PT ;  /* 0x000000ff92ff7812 */ /* 0x000fe4000780c0ff */
[----:B------:R-:W-:Y:S04]  /*5010*/  PLOP3.LUT P2, PT, PT, PT, UP1, 0x80, 0x8 ;  /* 0x000000000008781c */ /* 0x000fe80003f4f018 */
[----:B------:R-:W-:Y:S07]  /*5020*/  PLOP3.LUT P2, PT, P2, PT, PT, 0x8, 0x80 ;  /* 0x000000000080781c */ /* 0x000fee000174e170 */
[----:B------:R-:W-:Y:S11]  /*5030*/  @P0 FSETP.EQ.AND P2, PT, R73, RZ, PT ;  /* 0x000000ff4900020b */ /* 0x000ff60003f42000 */
[----:B------:R-:W-:Y:S02]  /*5040*/  @!UPT UIADD3 URZ, UPT, UPT, URZ, URZ, URZ ;  /* 0x000000fffffff290 */ /* 0x000fe4000fffe0ff */
.L_x_96:
[----:B------:R-:W3:Y:S01]  /*5050*/  SYNCS.PHASECHK.TRANS64.TRYWAIT P0, [UR21+0xc0], R4 ;  /* 0x0000c004ff0075a7 */ /* 0x000ee20008001115 */
[----:B------:R-:W-:Y:S04]  /*5060*/  ELECT P1, URZ, PT ;  /* 0x0000000000ff782f */ /* 0x000fe80003820000 */
[----:B------:R-:W-:Y:S01]  /*5070*/  PLOP3.LUT P1, PT, P2, P1, PT, 0xf2, 0x2f ;  /* 0x00000000002f781c */ /* 0x000fe20001723e72 */
[----:B------:R-:W-:Y:S01]  /*5080*/  @!UPT UIADD3 URZ, UPT, UPT, URZ, URZ, URZ ;  /* 0x000000fffffff290 */ /* 0x000fe2000fffe0ff */
[----:B---3--:R-:W-:Y:S11]  /*5090*/  @!P0 BRA `(.L_x_97) ;  /* 0x0000007400b08947 */ /* 0x008ff60003800000 */
.L_x_195:
[----:B------:R-:W-:Y:S01]  /*50a0*/  @!P1 IADD3 R2, P0, PT, R12, 0x580, RZ ;  /* 0x000005800c029810 */ /* 0x000fe20007f1e0ff */
[----:B------:R-:W-:Y:S01]  /*50b0*/  VOTEU.ALL UP0, P1 ;  /* 0x0000000000ff7886 */ /* 0x000fe20000800000 */
[----:B------:R-:W-:Y:S01]  /*50c0*/  UMOV UR6, 0x0 ;  /* 0x0000000000067882 */ /* 0x000fe20000000000 */
[----:B------:R-:W-:Y:S01]  /*50d0*/  UMOV UR7, 0x10000000 ;  /* 0x1000000000077882 */ /* 0x000fe20000000000 */
[----:B------:R-:W-:Y:S01]  /*50e0*/  @!P1 R2UR UR5, R2 ;  /* 0x00000000020592ca */ /* 0x000fe200000e0000 */
[----:B--2---:R-:W-:Y:S01]  /*50f0*/  @!P1 IMAD.X R0, RZ, RZ, R13, P0 ;  /* 0x000000ffff009224 */ /* 0x004fe200000e060d */
[----:B------:R-:W-:Y:S01]  /*5100*/  @!UP0 UIADD3 UR32, UPT, UPT, UR21, 0x400, URZ ;  /* 0x0000040015208890 */ /* 0x000fe2000fffe0ff */
[----:B------:R-:W-:Y:S03]  /*5110*/  VOTEU.ALL UP0, P1 ;  /* 0x0000000000ff7886 */ /* 0x000fe60000800000 */
[----:B------:R-:W-:Y:S01]  /*5120*/  @!P1 R2UR UR4, R0 ;  /* 0x00000000000492ca */ /* 0x000fe200000e0000 */
[----:B------:R-:W-:Y:S06]  /*5130*/  @!P1 IMAD.MOV.U32 R0, RZ, RZ, 0x4000 ;  /* 0x00004000ff009424 */ /* 0x000fec00078e00ff */
[----:B------:R-:W-:Y:S06]  /*5140*/  IMAD.U32 R6, RZ, RZ, UR5 ;  /* 0x00000005ff067e24 */ /* 0x000fec000f8e00ff */
[----:B------:R-:W-:Y:S01]  /*5150*/  IMAD.U32 R7, RZ, RZ, UR4 ;  /* 0x00000004ff077e24 */ /* 0x000fe2000f8e00ff */
[----:B------:R-:W-:Y:S04]  /*5160*/  @!P1 R2UR UR4, R6 ;  /* 0x00000000060492ca */ /* 0x000fe800000e0000 */
[----:B------:R-:W-:Y:S11]  /*5170*/  @!P1 R2UR UR5, R7 ;  /* 0x00000000070592ca */ /* 0x000ff600000e0000 */
[----:B------:R-:W-:Y:S02]  /*5180*/  @!UPT UIADD3 URZ, UPT, UPT, URZ, URZ, URZ ;  /* 0x000000fffffff290 */ /* 0x000fe4000fffe0ff */
[----:B------:R2:W-:Y:S01]  /*5190*/  @!UP0 UTMALDG.3D [UR32], [UR4], desc[UR6] ;  /* 0x00000620040085b4 */ /* 0x0005e20008011000 */
[----:B------:R3:W-:Y:S01]  /*51a0*/  @!P1 SYNCS.ARRIVE.TRANS64.RED.A0TR RZ, [UR21+0xa0], R0 ;  /* 0x0000a000ffff99a7 */ /* 0x0007e20008300415 */
[----:B--2---:R-:W-:Y:S09]  /*51b0*/  UPRMT UR4, UR47, 0x654, UR33 ;  /* 0x000006542f047896 */ /* 0x004ff20008000021 */
[----:B------:R-:W-:Y:S01]  /*51c0*/  SYNCS.ARRIVE.TRANS64.RED.A1T0 RZ, [UR4], RZ ;  /* 0x000000ffffff79a7 */ /* 0x000fe20008100404 */
[----:B------:R-:W2:Y:S02]  /*51d0*/  SYNCS.PHASECHK.TRANS64.TRYWAIT P0, [UR21+0xc8], R4 ;  /* 0x0000c804ff0075a7 */ /* 0x000ea40008001115 */
[----:B--23--:R-:W-:Y:S05]  /*51e0*/  @!P0 BRA `(.L_x_98) ;  /* 0x0000007400748947 */ /* 0x00cfea0003800000 */
.L_x_197:
[----:B------:R-:W-:Y:S01]  /*51f0*/  @!P1 IADD3 R2, P0, PT, R12, 0x580, RZ ;  /* 0x000005800c029810 */ /* 0x000fe20007f1e0ff */
[----:B------:R-:W-:Y:S01]  /*5200*/  VOTEU.ALL UP0, P1 ;  /* 0x0000000000ff7886 */ /* 0x000fe20000800000 */
[----:B------:R-:W-:Y:S01]  /*5210*/  UMOV UR6, 0x0 ;  /* 0x0000000000067882 */ /* 0x000fe20000000000 */
[----:B------:R-:W-:Y:S01]  /*5220*/  UMOV UR7, 0x10000000 ;  /* 0x1000000000077882 */ /* 0x000fe20000000000 */
[----:B------:R-:W-:Y:S01]  /*5230*/  @!P1 R2UR UR5, R2 ;  /* 0x00000000020592ca */ /* 0x000fe200000e0000 */
[----:B------:R-:W-:Y:S01]  /*5240*/  @!P1 IMAD.X R0, RZ, RZ, R13, P0 ;  /* 0x000000ffff009224 */ /* 0x000fe200000e060d */
[----:B------:R-:W-:Y:S02]  /*5250*/  @!UP0 UIADD3 UR26, UPT, UPT, UR34, 0x40, URZ ;  /* 0x00000040221a8890 */ /* 0x000fe4000fffe0ff */
[----:B------:R-:W-:Y:S02]  /*5260*/  @!UP0 UIADD3 UR24, UPT, UPT, UR21, 0x4400, URZ ;  /* 0x0000440015188890 */ /* 0x000fe4000fffe0ff */
[----:B------:R-:W-:Y:S01]  /*5270*/  @!P1 R2UR UR4, R0 ;  /* 0x00000000000492ca */ /* 0x000fe200000e0000 */
[----:B------:R-:W-:Y:S01]  /*5280*/  VOTEU.ALL UP0, P1 ;  /* 0x0000000000ff7886 */ /* 0x000fe20000800000 */
[----:B------:R-:W-:Y:S01]  /*5290*/  UMOV UR27, UR35 ;  /* 0x00000023001b7c82 */ /* 0x000fe20008000000 */
[----:B------:R-:W-:Y:S01]  /*52a0*/  UMOV UR28, UR36 ;  /* 0x00000024001c7c82 */ /* 0x000fe20008000000 */
[----:B------:R-:W-:Y:S03]  /*52b0*/  @!P1 IMAD.MOV.U32 R0, RZ, RZ, 0x4000 ;  /* 0x00004000ff009424 */ /* 0x000fe600078e00ff */
[----:B------:R-:W-:Y:S06]  /*52c0*/  IMAD.U32 R6, RZ, RZ, UR5 ;  /* 0x00000005ff067e24 */ /* 0x000fec000f8e00ff */
[----:B------:R-:W-:Y:S01]  /*52d0*/  IMAD.U32 R7, RZ, RZ, UR4 ;  /* 0x00000004ff077e24 */ /* 0x000fe2000f8e00ff */
[----:B------:R-:W-:Y:S04]  /*52e0*/  @!P1 R2UR UR4, R6 ;  /* 0x00000000060492ca */ /* 0x000fe800000e0000 */
[----:B------:R-:W-:Y:S11]  /*52f0*/  @!P1 R2UR UR5, R7 ;  /* 0x00000000070592ca */ /* 0x000ff600000e0000 */
[----:B------:R-:W-:Y:S02]  /*5300*/  @!UPT UIADD3 URZ, UPT, UPT, URZ, URZ, URZ ;  /* 0x000000fffffff290 */ /* 0x000fe4000fffe0ff */
[----:B------:R3:W-:Y:S01]  /*5310*/  @!UP0 UTMALDG.3D [UR24], [UR4], desc[UR6] ;  /* 0x00000618040085b4 */ /* 0x0007e20008011000 */
[----:B------:R4:W-:Y:S01]  /*5320*/  @!P1 SYNCS.ARRIVE.TRANS64.RED.A0TR RZ, [UR21+0xa8], R0 ;  /* 0x0000a800ffff99a7 */ /* 0x0009e20008300415 */
[----:B---3--:R-:W-:Y:S09]  /*5330*/  UPRMT UR4, UR47, 0x654, UR25 ;  /* 0x000006542f047896 */ /* 0x008ff20008000019 */
[----:B------:R-:W-:Y:S01]  /*5340*/  SYNCS.ARRIVE.TRANS64.RED.A1T0 RZ, [UR4], RZ ;  /* 0x000000ffffff79a7 */ /* 0x000fe20008100404 */
[----:B------:R-:W3:Y:S02]  /*5350*/  SYNCS.PHASECHK.TRANS64.TRYWAIT P0, [UR21+0xd0], R4 ;  /* 0x0000d004ff0075a7 */ /* 0x000ee40008001115 */
[----:B---34-:R-:W-:Y:S05]  /*5360*/  @!P0 BRA `(.L_x_99) ;  /* 0x00000074002c8947 */ /* 0x018fea0003800000 */
.L_x_199:
[----:B------:R-:W-:Y:S01]  /*5370*/  @!P1 IADD3 R2, P0, PT, R12, 0x580, RZ ;  /* 0x000005800c029810 */ /* 0x000fe20007f1e0ff */
[----:B------:R-:W-:Y:S01]  /*5380*/  VOTEU.ALL UP0, P1 ;  /* 0x0000000000ff7886 */ /* 0x000fe20000800000 */
[----:B------:R-:W-:Y:S01]  /*5390*/  UMOV UR6, 0x0 ;  /* 0x0000000000067882 */ /* 0x000fe20000000000 */
[----:B------:R-:W-:Y:S01]  /*53a0*/  UMOV UR7, 0x10000000 ;  /* 0x1000000000077882 */ /* 0x000fe20000000000 */
[----:B------:R-:W-:Y:S01]  /*53b0*/  @!P1 R2UR UR5, R2 ;  /* 0x00000000020592ca */ /* 0x000fe200000e0000 */
[----:B------:R-:W-:Y:S01]  /*53c0*/  @!P1 IMAD.X R0, RZ, RZ, R13, P0 ;  /* 0x000000ffff009224 */ /* 0x000fe200000e060d */
[----:B------:R-:W-:Y:S01]  /*53d0*/  @!UP0 UIADD3 UR18, UPT, UPT, UR34, 0x80, URZ ;  /* 0x0000008022128890 */ /* 0x000fe2000fffe0ff */
[----:B------:R-:W-:Y:S01]  /*53e0*/  VIADD R10, R10, 0x1 ;  /* 0x000000010a0a7836 */ /* 0x000fe20000000000 */
        /* <DEDUP_REMOVED lines=17> */
.L_x_201:
[----:B------:R-:W-:Y:S01]  /*5500*/  @!P1 IADD3 R2, P0, PT, R12, 0x580, RZ ;  /* 0x000005800c029810 */ /* 0x000fe20007f1e0ff */
[----:B------:R-:W-:Y:S01]  /*5510*/  VOTEU.ALL UP0, P1 ;  /* 0x0000000000ff7886 */ /* 0x000fe20000800000 */
[----:B------:R-:W-:Y:S01]  /*5520*/  UMOV UR6, 0x0 ;  /* 0x0000000000067882 */ /* 0x000fe20000000000 */
[----:B------:R-:W-:Y:S01]  /*5530*/  UMOV UR7, 0x10000000 ;  /* 0x1000000000077882 */ /* 0x000fe20000000000 */
[----:B------:R-:W-:Y:S01]  /*5540*/  @!P1 R2UR UR5, R2 ;  /* 0x00000000020592ca */ /* 0x000fe200000e0000 */
[----:B------:R-:W-:Y:S01]  /*5550*/  @!P1 IMAD.X R0, RZ, RZ, R13, P0 ;  /* 0x000000ffff009224 */ /* 0x000fe200000e060d */
[----:B------:R-:W-:Y:S01]  /*5560*/  @!UP0 UIADD3 UR10, UPT, UPT, UR34, 0xc0, URZ ;  /* 0x000000c0220a8890 */ /* 0x000fe2000fffe0ff */
[----:B------:R-:W-:Y:S01]  /*5570*/  R2UR UR16, R148 ;  /* 0x00000000941072ca */ /* 0x000fe200000e0000 */
[----:B------:R-:W-:Y:S01]  /*5580*/  @!UP0 UIADD3 UR8, UPT, UPT, UR21, 0xc400, URZ ;  /* 0x0000c40015088890 */ /* 0x000fe2000fffe0ff */
[----:B------:R-:W-:Y:S01]  /*5590*/  ISETP.NE.AND P0, PT, R10, 0x2, PT ;  /* 0x000000020a00780c */ /* 0x000fe20003f05270 */
[----:B------:R-:W-:Y:S01]  /*55a0*/  @!UP0 UIADD3 UR9, UPT, UPT, UR21, 0xb8, URZ ;  /* 0x000000b815098890 */ /* 0x000fe2000fffe0ff */
[----:B------:R-:W-:Y:S01]  /*55b0*/  @!P1 R2UR UR4, R0 ;  /* 0x00000000000492ca */ /* 0x000fe200000e0000 */
[----:B------:R-:W-:Y:S01]  /*55c0*/  VOTEU.ALL UP0, P1 ;  /* 0x0000000000ff7886 */ /* 0x000fe20000800000 */
[----:B------:R-:W-:Y:S01]  /*55d0*/  UMOV UR11, UR35 ;  /* 0x00000023000b7c82 */ /* 0x000fe20008000000 */
[----:B------:R-:W-:Y:S01]  /*55e0*/  UMOV UR12, UR36 ;  /* 0x00000024000c7c82 */ /* 0x000fe20008000000 */
[----:B------:R-:W-:Y:S01]  /*55f0*/  SEL R0, RZ, 0x1, P0 ;  /* 0x00000001ff007807 */ /* 0x000fe20000000000 */
[----:B------:R-:W-:Y:S01]  /*5600*/  UIADD3 UR30, UPT, UPT, UR14, UR63, URZ ;  /* 0x0000003f0e1e7290 */ /* 0x000fe2000fffe0ff */
[----:B--2---:R-:W-:Y:S01]  /*5610*/  IMAD.U32 R4, RZ, RZ, UR5 ;  /* 0x00000005ff047e24 */ /* 0x004fe2000f8e00ff */
[----:B------:R-:W-:Y:S01]  /*5620*/  LOP3.LUT R11, R11, 0x1, RZ, 0x3c, !PT ;  /* 0x000000010b0b7812 */ /* 0x000fe200078e3cff */
[----:B------:R-:W-:Y:S01]  /*5630*/  UMOV UR36, UR29 ;  /* 0x0000001d00247c82 */ /* 0x000fe20008000000 */
[----:B------:R-:W-:Y:S01]  /*5640*/  LOP3.LUT R9, R9, R0, RZ, 0x3c, !PT ;  /* 0x0000000009097212 */ /* 0x000fe200078e3cff */
[----:B------:R-:W-:Y:S01]  /*5650*/  UIADD3 UR31, UPT, UPT, UR13, UR16, URZ ;  /* 0x000000100d1f7290 */ /* 0x000fe2000fffe0ff */
[----:B------:R-:W-:Y:S01]  /*5660*/  SEL R10, R10, RZ, P0 ;  /* 0x000000ff0a0a7207 */ /* 0x000fe20000000000 */
[----:B------:R-:W-:Y:S01]  /*5670*/  UPLOP3.LUT UP4, UPT, UPT, UPT, UPT, 0x80, 0x8 ;  /* 0x000000000008789c */ /* 0x000fe20003f8f070 */
[----:B------:R-:W-:Y:S01]  /*5680*/  IMAD.U32 R5, RZ, RZ, UR4 ;  /* 0x00000004ff057e24 */ /* 0x000fe2000f8e00ff */
[----:B------:R-:W-:Y:S04]  /*5690*/  @!P1 R2UR UR4, R4 ;  /* 0x00000000040492ca */ /* 0x000fe800000e0000 */
[----:B------:R-:W-:Y:S11]  /*56a0*/  @!P1 R2UR UR5, R5 ;  /* 0x00000000050592ca */ /* 0x000ff600000e0000 */
[----:B------:R-:W-:Y:S02]  /*56b0*/  @!UPT UIADD3 URZ, UPT, UPT, URZ, URZ, URZ ;  /* 0x000000fffffff290 */ /* 0x000fe4000fffe0ff */
[----:B------:R2:W-:Y:S01]  /*56c0*/  @!UP0 UTMALDG.3D [UR8], [UR4], desc[UR6] ;  /* 0x00000608040085b4 */ /* 0x0005e20008011000 */
[----:B------:R2:W-:Y:S01]  /*56d0*/  @!P1 SYNCS.ARRIVE.TRANS64.RED.A0TR RZ, [UR21+0xb8], R3 ;  /* 0x0000b803ffff99a7 */ /* 0x0005e20008300415 */
[----:B------:R-:W-:Y:S01]  /*56e0*/  SYNCS.ARRIVE.TRANS64.RED.A1T0 RZ, [UR41], RZ ;  /* 0x000000ffffff79a7 */ /* 0x000fe20008100429 */
[----:B------:R-:W-:Y:S05]  /*56f0*/  BRA.U UP2, `(.L_x_101) ;  /* 0xfffffff102507547 */ /* 0x000fea000b83ffff */
[----:B--2---:R-:W-:-:S04]  /*5700*/  SHF.L.U32 R3, R11, 0x1f, RZ ;  /* 0x0000001f0b037819 */ /* 0x004fc800000006ff */
[----:B------:R-:W2:Y:S02]  /*5710*/  SYNCS.PHASECHK.TRANS64.TRYWAIT P0, [UR21+0xc0], R3 ;  /* 0x0000c003ff0075a7 */ /* 0x000ea40008001115 */
[----:B--2---:R-:W-:Y:S05]  /*5720*/  @!P0 BRA `(.L_x_102) ;  /* 0x00000070006c8947 */ /* 0x004fea0003800000 */
.L_x_203:
[----:B------:R-:W3:Y:S02]  /*5730*/  SYNCS.PHASECHK.TRANS64.TRYWAIT P0, [UR21+0xc8], R3 ;  /* 0x0000c803ff0075a7 */ /* 0x000ee40008001115 */
[----:B---3--:R-:W-:Y:S05]  /*5740*/  @!P0 BRA `(.L_x_103) ;  /* 0x00000070007c8947 */ /* 0x008fea0003800000 */
.L_x_205:
[----:B------:R-:W3:Y:S02]  /*5750*/  SYNCS.PHASECHK.TRANS64.TRYWAIT P0, [UR21+0xd0], R3 ;  /* 0x0000d003ff0075a7 */ /* 0x000ee40008001115 */
[----:B---3--:R-:W-:Y:S05]  /*5760*/  @!P0 BRA `(.L_x_104) ;  /* 0x00000070008c8947 */ /* 0x008fea0003800000 */
.L_x_207:
[----:B--2---:R-:W-:-:S07]  /*5770*/  MOV R0, UR21 ;  /* 0x0000001500007c02 */ /* 0x004fce0008000f00 */
.L_x_105:
[----:B--2---:R-:W-:-:S04]  /*5780*/  SHF.L.U32 R3, R11, 0x1f, RZ ;  /* 0x0000001f0b037819 */ /* 0x004fc800000006ff */
[----:B------:R2:W3:Y:S03]  /*5790*/  SYNCS.PHASECHK.TRANS64.TRYWAIT P0, [R0+URZ+0xd8], R3 ;  /* 0x0000d803000075a7 */ /* 0x0004e600080011ff */
[----:B---3--:R-:W-:Y:S05]  /*57a0*/  @!P0 NANOSLEEP.SYNCS 0x989680 ;  /* 0x009896800000895d */ /* 0x008fea0003900000 */
[----:B------:R-:W3:Y:S02]  /*57b0*/  @!P0 SYNCS.PHASECHK.TRANS64 P0, [R0+URZ+0xd8], R3 ;  /* 0x0000d803000085a7 */ /* 0x000ee400080010ff */
[----:B-1-3--:R-:W-:Y:S05]  /*57c0*/  @P0 EXIT ;  /* 0x000000000000094d */ /* 0x00afea0003800000 */
[----:B------:R-:W-:Y:S05]  /*57d0*/  BRA `(.L_x_105) ;  /* 0xfffffffc00e87947 */ /* 0x000fea000383ffff */
.L_x_90:
[----:B------:R-:W-:-:S06]  /*57e0*/  UISETP.GE.AND UP0, UPT, UR18, 0x4, UPT ;  /* 0x000000041200788c */ /* 0x000fcc000bf06270 */
[----:B------:R-:W-:-:S13]  /*57f0*/  PLOP3.LUT P0, PT, PT, PT, UP0, 0x80, 0x8 ;  /* 0x000000000008781c */ /* 0x000fda0003f0f008 */
[----:B-1----:R-:W-:Y:S05]  /*5800*/  @!P0 EXIT ;  /* 0x000000000000894d */ /* 0x002fea0003800000 */
[----:B------:R-:W-:Y:S01]  /*5810*/  BAR.SYNC.DEFER_BLOCKING 0x6, 0xa0 ;  /* 0x0182800000007b1d */ /* 0x000fe20000010000 */
[C---:B------:R-:W-:Y:S01]  /*5820*/  IMAD.SHL.U32 R3, R163.reuse, 0x40, RZ ;  /* 0x00000040a3037824 */ /* 0x040fe200078e00ff */
[C---:B------:R-:W-:Y:S01]  /*5830*/  LOP3.LUT R145, R163.reuse, 0x1, RZ, 0xc0, !PT ;  /* 0x00000001a3917812 */ /* 0x040fe200078ec0ff */
[C---:B------:R-:W-:Y:S01]  /*5840*/  IMAD.U32 R69, R163.reuse, 0x10000, RZ ;  /* 0x00010000a3457824 */ /* 0x040fe200078e00ff */
[----:B------:R-:W-:Y:S01]  /*5850*/  CS2R R158, SRZ ;  /* 0x00000000009e7805 */ /* 0x000fe2000001ff00 */
[----:B------:R-:W-:Y:S01]  /*5860*/  IMAD.SHL.U32 R144, R163, 0x8, RZ ;  /* 0x00000008a3907824 */ /* 0x000fe200078e00ff */
[----:B------:R-:W-:Y:S01]  /*5870*/  UMOV UR44, 0x400 ;  /* 0x00000400002c7882 */ /* 0x000fe20000000000 */
[----:B------:R-:W1:Y:S01]  /*5880*/  LDCU.64 UR4, c[0x0][0x890] ;  /* 0x00011200ff0477ac */ /* 0x000e620008000a00 */
[----:B------:R-:W2:Y:S01]  /*5890*/  LDC.64 R142, c[0x0][0x8b0] ;  /* 0x00022c00ff8e7b82 */ /* 0x000ea20000000a00 */
[----:B------:R-:W-:Y:S01]  /*58a0*/  ISETP.NE.U32.AND P0, PT, R145, 0x1, PT ;  /* 0x000000019100780c */ /* 0x000fe20003f05070 */
[----:B------:R-:W-:Y:S01]  /*58b0*/  IMAD.MOV.U32 R162, RZ, RZ, 0x2 ;  /* 0x00000002ffa27424 */ /* 0x000fe200078e00ff */
[----:B------:R-:W-:Y:S01]  /*58c0*/  ULEA UR44, UR47, UR44, 0x18 ;  /* 0x0000002c2f2c7291 */ /* 0x000fe2000f8ec0ff */
[----:B------:R-:W-:Y:S01]  /*58d0*/  LOP3.LUT R7, R3, 0x1c0, RZ, 0xc0, !PT ;  /* 0x000001c003077812 */ /* 0x000fe200078ec0ff */
[----:B------:R-:W-:Y:S01]  /*58e0*/  IMAD.MOV.U32 R161, RZ, RZ, 0x4 ;  /* 0x00000004ffa17424 */ /* 0x000fe200078e00ff */
[----:B------:R-:W-:Y:S01]  /*58f0*/  LOP3.LUT R69, R69, 0x600000, RZ, 0xc0, !PT ;  /* 0x0060000045457812 */ /* 0x000fe200078ec0ff */
[----:B------:R-:W-:Y:S01]  /*5900*/  IMAD.MOV.U32 R160, RZ, RZ, 0x1 ;  /* 0x00000001ffa07424 */ /* 0x000fe200078e00ff */
[----:B------:R-:W3:Y:S01]  /*5910*/  LDC.64 R140, c[0x0][0x8a8] ;  /* 0x00022a00ff8c7b82 */ /* 0x000ee20000000a00 */
[----:B------:R-:W-:Y:S01]  /*5920*/  R2P PR, R163, 0x6 ;  /* 0x00000006a3007804 */ /* 0x000fe20000000000 */
[----:B------:R-:W-:Y:S01]  /*5930*/  IMAD.MOV.U32 R68, RZ, RZ, RZ ;  /* 0x000000ffff447224 */ /* 0x000fe200078e00ff */
[----:B------:R-:W-:Y:S01]  /*5940*/  LOP3.LUT R144, R7, 0x38, R144, 0xf8, !PT ;  /* 0x0000003807907812 */ /* 0x000fe200078ef890 */
[----:B------:R-:W-:Y:S01]  /*5950*/  IMAD.MOV.U32 R152, RZ, RZ, RZ ;  /* 0x000000ffff987224 */ /* 0x000fe200078e00ff */
[----:B------:R-:W-:Y:S01]  /*5960*/  P2R R2, PR, RZ, 0x1 ;  /* 0x00000001ff027803 */ /* 0x000fe20000000000 */
[----:B------:R-:W4:Y:S01]  /*5970*/  LDCU UR60, c[0x0][0x370] ;  /* 0x00006e00ff3c77ac */ /* 0x000f220008000800 */
[----:B------:R-:W-:Y:S01]  /*5980*/  LOP3.LUT R144, R144, 0x1e00, R3, 0xf8, !PT ;  /* 0x00001e0090907812 */ /* 0x000fe200078ef803 */
[----:B------:R-:W4:Y:S01]  /*5990*/  LDS R0, [UR44+0x180] ;  /* 0x0001802cff007984 */ /* 0x000f220008000800 */
[----:B-1----:R-:W-:Y:S01]  /*59a0*/  IMAD.U32 R165, RZ, RZ, UR4 ;  /* 0x00000004ffa57e24 */ /* 0x002fe2000f8e00ff */
[----:B------:R-:W-:Y:S01]  /*59b0*/  UIADD3 UR4, UPT, UPT, UR44, 0x400, URZ ;  /* 0x000004002c047890 */ /* 0x000fe2000fffe0ff */
[----:B------:R-:W-:Y:S01]  /*59c0*/  IMAD.U32 R164, RZ, RZ, UR5 ;  /* 0x00000005ffa47e24 */ /* 0x000fe2000f8e00ff */
[----:B------:R-:W-:Y:S01]  /*59d0*/  LOP3.LUT R163, R163, 0x60, RZ, 0xc0, !PT ;  /* 0x00000060a3a37812 */ /* 0x000fe200078ec0ff */
[----:B------:R-:W1:Y:S01]  /*59e0*/  LDCU UR43, c[0x0][0xb0c] ;  /* 0x00016180ff2b77ac */ /* 0x000e620008000800 */
[----:B------:R-:W-:-:S02]  /*59f0*/  SEL R162, R162, 0xfffffffe, !P1 ;  /* 0xfffffffea2a27807 */ /* 0x000fc40004800000 */
[----:B------:R-:W-:Y:S01]  /*5a00*/  SEL R161, R161, 0xfffffffc, !P2 ;  /* 0xfffffffca1a17807 */ /* 0x000fe20005000000 */
[----:B------:R-:W-:Y:S01]  /*5a10*/  IMAD.U32 R150, RZ, RZ, UR4 ;  /* 0x00000004ff967e24 */ /* 0x000fe2000f8e00ff */
[----:B------:R-:W1:Y:S01]  /*5a20*/  LDCU UR39, c[0x0][0xb30] ;  /* 0x00016600ff2777ac */ /* 0x000e620008000800 */
[----:B------:R-:W1:Y:S01]  /*5a30*/  LDCU.64 UR54, c[0x0][0x888] ;  /* 0x00011100ff3677ac */ /* 0x000e620008000a00 */
[----:B------:R-:W1:Y:S01]  /*5a40*/  LDCU.64 UR40, c[0x0][0xb28] ;  /* 0x00016500ff2877ac */ /* 0x000e620008000a00 */
[----:B------:R-:W1:Y:S01]  /*5a50*/  LDCU.128 UR56, c[0x0][0xb10] ;  /* 0x00016200ff3877ac */ /* 0x000e620008000c00 */
[----:B------:R-:W1:Y:S01]  /*5a60*/  LDCU UR53, c[0x0][0x374] ;  /* 0x00006e80ff3577ac */ /* 0x000e620008000800 */
[----:B------:R-:W-:Y:S01]  /*5a70*/  UMOV UR52, URZ ;  /* 0x000000ff00347c82 */ /* 0x000fe20008000000 */
[----:B------:R-:W-:Y:S01]  /*5a80*/  UMOV UR46, URZ ;  /* 0x000000ff002e7c82 */ /* 0x000fe20008000000 */
[----:B-1234-:R-:W-:-:S07]  /*5a90*/  IMAD.IADD R69, R0, 0x1, R69 ;  /* 0x0000000100457824 */ /* 0x01efce00078e0245 */
.L_x_149:
[----:B------:R-:W-:Y:S02]  /*5aa0*/  LEA R3, R152, UR44, 0x3 ;  /* 0x0000002c98037c11 */ /* 0x000fe4000f8e18ff */
[----:B------:R-:W-:Y:S02]  /*5ab0*/  SHF.L.U32 R0, R158, 0x1f, RZ ;  /* 0x0000001f9e007819 */ /* 0x000fe400000006ff */
[----:B-1----:R-:W-:Y:S02]  /*5ac0*/  LEA R5, R152, UR44, 0x4 ;  /* 0x0000002c98057c11 */ /* 0x002fe4000f8e20ff */
[----:B------:R-:W1:Y:S02]  /*5ad0*/  SYNCS.PHASECHK.TRANS64.TRYWAIT P0, [R3+URZ+0xf0], R0 ;  /* 0x0000f000030075a7 */ /* 0x000e6400080011ff */
[----:B-1----:R-:W-:Y:S05]  /*5ae0*/  @!P0 BRA `(.L_x_106) ;  /* 0x0000006c00c48947 */ /* 0x002fea0003800000 */
.L_x_208:
        /* <DEDUP_REMOVED lines=11> */
[----:B------:R-:W-:Y:S01]  /*5ba0*/  PLOP3.LUT P0, PT, PT, PT, UP1, 0x80, 0x8 ;  /* 0x000000000008781c */ /* 0x000fe20003f0f018 */
[----:B------:R-:W-:Y:S11]  /*5bb0*/  UP2UR UR62, UPR, URZ, 0x2 ;  /* 0x00000002ff3e7883 */ /* 0x000ff60008000000 */
[----:B------:R-:W-:Y:S01]  /*5bc0*/  @!UPT UIADD3 URZ, UPT, UPT, URZ, URZ, URZ ;  /* 0x000000fffffff290 */ /* 0x000fe2000fffe0ff */
[----:B-1----:R-:W-:Y:S02]  /*5bd0*/  @P0 SHF.R.U32.HI R0, RZ, 0x10, R5 ;  /* 0x00000010ff000819 */ /* 0x002fe40000011605 */
        /* <DEDUP_REMOVED lines=12> */
[----:B------:R-:W2:Y:S01]  /*5ca0*/  LDCU UR12, c[0x0][0xb20] ;  /* 0x00016400ff0c77ac */ /* 0x000ea20008000800 */
[----:B------:R-:W-:Y:S02]  /*5cb0*/  UIMAD.WIDE.U32 UR4, UR53, UR59, URZ ;  /* 0x0000003b350472a5 */ /* 0x000fe4000f8e00ff */
[----:B------:R-:W-:Y:S02]  /*5cc0*/  UIMAD.WIDE.U32 UR6, UR60, UR56, URZ ;  /* 0x000000383c0672a5 */ /* 0x000fe4000f8e00ff */
[----:B------:R-:W-:Y:S02]  /*5cd0*/  UISETP.NE.AND UP0, UPT, UR58, 0x1, UPT ;  /* 0x000000013a00788c */ /* 0x000fe4000bf05270 */
[----:B------:R-:W-:Y:S02]  /*5ce0*/  UIMAD.WIDE.U32 UR8, UR37, UR59, URZ ;  /* 0x0000003b250872a5 */ /* 0x000fe4000f8e00ff */
[----:B------:R-:W-:Y:S02]  /*5cf0*/  UIMAD.WIDE.U32 UR10, UR38, UR56, URZ ;  /* 0x00000038260a72a5 */ /* 0x000fe4000f8e00ff */
[----:B------:R-:W-:Y:S02]  /*5d00*/  UISETP.NE.AND UP1, UPT, UR43, 0x1, UPT ;  /* 0x000000012b00788c */ /* 0x000fe4000bf25270 */
[----:B------:R-:W-:Y:S01]  /*5d10*/  UISETP.NE.AND UP2, UPT, UR42, 0x1, UPT ;  /* 0x000000012a00788c */ /* 0x000fe2000bf45270 */
[----:B------:R-:W-:Y:S02]  /*5d20*/  UMOV UR4, UR5 ;  /* 0x0000000500047c82 */ /* 0x000fe40008000000 */
[----:B--2---:R-:W-:Y:S03]  /*5d30*/  USHF.R.U32.HI UR5, URZ, UR12, UR4 ;  /* 0x0000000cff057299 */ /* 0x004fe60008011604 */
[----:B------:R-:W-:Y:S02]  /*5d40*/  UMOV UR4, UR7 ;  /* 0x0000000700047c82 */ /* 0x000fe40008000000 */
[----:B------:R-:W-:Y:S02]  /*5d50*/  USHF.R.U32.HI UR7, URZ, UR57, UR4 ;  /* 0x00000039ff077299 */ /* 0x000fe40008011604 */
[----:B------:R-:W-:Y:S02]  /*5d60*/  USEL UR4, UR53, UR5, !UP0 ;  /* 0x0000000535047287 */ /* 0x000fe4000c000000 */
[----:B------:R-:W-:Y:S01]  /*5d70*/  USEL UR7, UR60, UR7, !UP1 ;  /* 0x000000073c077287 */ /* 0x000fe2000c800000 */
[----:B------:R-:W-:Y:S01]  /*5d80*/  UMOV UR5, UR9 ;  /* 0x0000000900057c82 */ /* 0x000fe20008000000 */
[----:B------:R-:W-:Y:S02]  /*5d90*/  UIMAD.WIDE.U32 UR8, UR4, UR40, URZ ;  /* 0x00000028040872a5 */ /* 0x000fe4000f8e00ff */
[----:B------:R-:W-:Y:S03]  /*5da0*/  USHF.R.U32.HI UR6, URZ, UR12, UR5 ;  /* 0x0000000cff067299 */ /* 0x000fe60008011605 */
[----:B------:R-:W-:Y:S01]  /*5db0*/  UMOV UR5, UR11 ;  /* 0x0000000b00057c82 */ /* 0x000fe20008000000 */
[----:B------:R-:W-:Y:S02]  /*5dc0*/  UIMAD.WIDE.U32 UR10, UR7, UR40, URZ ;  /* 0x00000028070a72a5 */ /* 0x000fe4000f8e00ff */
[----:B------:R-:W-:Y:S02]  /*5dd0*/  USHF.R.U32.HI UR12, URZ, UR57, UR5 ;  /* 0x00000039ff0c7299 */ /* 0x000fe40008011605 */
[----:B------:R-:W-:Y:S01]  /*5de0*/  USEL UR6, UR37, UR6, !UP0 ;  /* 0x0000000625067287 */ /* 0x000fe2000c000000 */
[----:B------:R-:W-:Y:S02]  /*5df0*/  UMOV UR5, UR9 ;  /* 0x0000000900057c82 */ /* 0x000fe40008000000 */
[----:B------:R-:W-:Y:S01]  /*5e00*/  UMOV UR10, UR11 ;  /* 0x0000000b000a7c82 */ /* 0x000fe20008000000 */
[----:B------:R-:W-:Y:S02]  /*5e10*/  @UP2 USHF.R.U32.HI UR4, URZ, UR41, UR5 ;  /* 0x00000029ff042299 */ /* 0x000fe40008011605 */
[----:B------:R-:W-:Y:S02]  /*5e20*/  @UP2 USHF.R.U32.HI UR7, URZ, UR41, UR10 ;  /* 0x00000029ff072299 */ /* 0x000fe4000801160a */
[----:B------:R-:W-:Y:S02]  /*5e30*/  UIMAD UR4, UR42, UR4, URZ ;  /* 0x000000042a0472a4 */ /* 0x000fe4000f8e02ff */
[----:B------:R-:W-:Y:S02]  /*5e40*/  UIMAD.WIDE.U32 UR10, UR6, UR40, URZ ;  /* 0x00000028060a72a5 */ /* 0x000fe4000f8e00ff */
[----:B------:R-:W-:Y:S02]  /*5e50*/  USEL UR5, UR38, UR12, !UP1 ;  /* 0x0000000c26057287 */ /* 0x000fe4000c800000 */
[----:B------:R-:W-:Y:S02]  /*5e60*/  UIMAD UR8, UR42, UR7, URZ ;  /* 0x000000072a0872a4 */ /* 0x000fe4000f8e02ff */
[----:B------:R-:W-:Y:S03]  /*5e70*/  UISETP.GE.AND UP0, UPT, UR6, UR4, UPT ;  /* 0x000000040600728c */ /* 0x000fe6000bf06270 */
[----:B------:R-:W-:Y:S01]  /*5e80*/  UMOV UR4, UR11 ;  /* 0x0000000b00047c82 */ /* 0x000fe20008000000 */
[----:B------:R-:W-:Y:S02]  /*5e90*/  UISETP.GE.OR UP0, UPT, UR5, UR8, UP0 ;  /* 0x000000080500728c */ /* 0x000fe40008706670 */
[----:B------:R-:W-:Y:S02]  /*5ea0*/  USHF.R.U32.HI UR4, URZ, UR41, UR4 ;  /* 0x00000029ff047299 */ /* 0x000fe40008011604 */
[----:B------:R-:W-:Y:S02]  /*5eb0*/  UIMAD.WIDE.U32 UR8, UR5, UR40, URZ ;  /* 0x00000028050872a5 */ /* 0x000fe4000f8e00ff */
[----:B------:R-:W-:Y:S02]  /*5ec0*/  USEL UR11, UR6, UR4, !UP2 ;  /* 0x00000004060b7287 */ /* 0x000fe4000d000000 */
[----:B------:R-:W-:Y:S02]  /*5ed0*/  UIADD3 UR8, UPT, UPT, -UR5, URZ, URZ ;  /* 0x000000ff05087290 */ /* 0x000fe4000fffe1ff */
[----:B------:R-:W-:Y:S01]  /*5ee0*/  UIADD3 UR10, UPT, UPT, -UR11, URZ, URZ ;  /* 0x000000ff0b0a7290 */ /* 0x000fe2000fffe1ff */
[----:B------:R-:W-:Y:S01]  /*5ef0*/  @!UP0 UMOV UR4, UR9 ;  /* 0x0000000900048c82 */ /* 0x000fe20008000000 */
[----:B------:R-:W-:Y:S02]  /*5f00*/  UIADD3 UR9, UPT, UPT, -UR6, URZ, URZ ;  /* 0x000000ff06097290 */ /* 0x000fe4000fffe1ff */
[----:B------:R-:W-:Y:S02]  /*5f10*/  @!UP0 USHF.R.U32.HI UR4, URZ, UR41, UR4 ;  /* 0x00000029ff048299 */ /* 0x000fe40008011604 */
[----:B------:R-:W-:Y:S02]  /*5f20*/  UIMAD UR10, UR42, UR10, UR6 ;  /* 0x0000000a2a0a72a4 */ /* 0x000fe4000f8e0206 */
[----:B------:R-:W-:Y:S04]  /*5f30*/  @!UP0 USEL UR4, UR5, UR4, !UP2 ;  /* 0x0000000405048287 */ /* 0x000fe8000d000000 */
[----:B------:R-:W-:Y:S02]  /*5f40*/  @!UP0 UIMAD UR10, UR7, UR10, UR4 ;  /* 0x0000000a070a82a4 */ /* 0x000fe4000f8e0204 */
[----:B------:R-:W-:Y:S02]  /*5f50*/  @!UP0 UIADD3 UR11, UPT, UPT, UR11, -UR4, URZ ;  /* 0x800000040b0b8290 */ /* 0x000fe4000fffe0ff */
[----:B------:R-:W-:Y:S02]  /*5f60*/  UIMAD UR7, UR43, UR8, UR38 ;  /* 0x000000082b0772a4 */ /* 0x000fe4000f8e0226 */
[----:B------:R-:W-:Y:S02]  /*5f70*/  @!UP0 UIMAD UR6, UR11, UR42, UR5 ;  /* 0x0000002a0b0682a4 */ /* 0x000fe4000f8e0205 */
[----:B------:R-:W-:Y:S01]  /*5f80*/  UIMAD UR4, UR58, UR9, UR37 ;  /* 0x000000093a0472a4 */ /* 0x000fe2000f8e0225 */
[----:B------:R-:W-:Y:S02]  /*5f90*/  @!UP0 UMOV UR5, UR10 ;  /* 0x0000000a00058c82 */ /* 0x000fe40008000000 */
[----:B------:R-:W-:Y:S02]  /*5fa0*/  UIMAD UR38, UR5, UR43, UR7 ;  /* 0x0000002b052672a4 */ /* 0x000fe4000f8e0207 */
[----:B------:R-:W-:Y:S11]  /*5fb0*/  UIMAD UR37, UR6, UR58, UR4 ;  /* 0x0000003a062572a4 */ /* 0x000ff6000f8e0204 */
[----:B------:R-:W-:Y:S01]  /*5fc0*/  @!UPT UIADD3 URZ, UPT, UPT, URZ, URZ, URZ ;  /* 0x000000fffffff290 */ /* 0x000fe2000fffe0ff */
.L_x_107:
[----:B------:R-:W-:Y:S01]  /*5fd0*/  UISETP.NE.AND UP0, UPT, UR39, 0x1, UPT ;  /* 0x000000012700788c */ /* 0x000fe2000bf05270 */
[----:B------:R-:W-:Y:S01]  /*5fe0*/  LOP3.LUT P0, RZ, R150, 0x3f0, RZ, 0xc0, !PT ;  /* 0x000003f096ff7812 */ /* 0x000fe2000780c0ff */
[----:B------:R-:W-:Y:S01]  /*5ff0*/  USHF.L.U32 UR50, UR30, 0x7, URZ ;  /* 0x000000071e327899 */ /* 0x000fe200080006ff */
[----:B------:R-:W-:Y:S01]  /*6000*/  BSSY.RECONVERGENT B6, `(.L_x_108) ;  /* 0x0000034000067945 */ /* 0x000fe20003800200 */
[----:B------:R-:W-:Y:S01]  /*6010*/  USHF.L.U32 UR49, UR31, 0x8, URZ ;  /* 0x000000081f317899 */ /* 0x000fe200080006ff */
[----:B------:R-:W-:Y:S06]  /*6020*/  IADD3 R152, PT, PT, R152, 0x1, RZ ;  /* 0x0000000198987810 */ /* 0x000fec0007ffe0ff */
[----:B------:R-:W2:Y:S01]  /*6030*/  @!UP0 LDCU.128 UR12, c[0x0][0xb10] ;  /* 0x00016200ff0c87ac */ /* 0x000ea20008000c00 */
[----:B------:R-:W3:Y:S01]  /*6040*/  @!UP0 LDCU UR5, c[0x0][0xb0c] ;  /* 0x00016180ff0587ac */ /* 0x000ee20008000800 */
[----:B------:R-:W4:Y:S01]  /*6050*/  @!UP0 LDCU UR10, c[0x0][0xb20] ;  /* 0x00016400ff0a87ac */ /* 0x000f220008000800 */
[----:B--2---:R-:W-:Y:S02]  /*6060*/  UIMAD.WIDE.U32 UR8, UR38, UR12, URZ ;  /* 0x0000000c260872a5 */ /* 0x004fe4000f8e00ff */
[----:B------:R-:W-:Y:S02]  /*6070*/  UIMAD.WIDE.U32 UR6, UR37, UR15, URZ ;  /* 0x0000000f250672a5 */ /* 0x000fe4000f8e00ff */
[----:B------:R-:W-:Y:S03]  /*6080*/  @!UP0 UISETP.NE.AND UP1, UPT, UR14, 0x1, UPT ;  /* 0x000000010e00888c */ /* 0x000fe6000bf25270 */
[----:B------:R-:W-:Y:S01]  /*6090*/  @!UP0 UMOV UR4, UR9 ;  /* 0x0000000900048c82 */ /* 0x000fe20008000000 */
[----:B---3--:R-:W-:Y:S02]  /*60a0*/  @!UP0 UISETP.NE.AND UP2, UPT, UR5, 0x1, UPT ;  /* 0x000000010500888c */ /* 0x008fe4000bf45270 */
[----:B------:R-:W-:Y:S01]  /*60b0*/  @!UP0 USHF.R.U32.HI UR4, URZ, UR13, UR4 ;  /* 0x0000000dff048299 */ /* 0x000fe20008011604 */
[----:B------:R-:W-:Y:S02]  /*60c0*/  @!UP0 UMOV UR6, UR7 ;  /* 0x0000000700068c82 */ /* 0x000fe40008000000 */
[----:B----4-:R-:W-:Y:S02]  /*60d0*/  @!UP0 USHF.R.U32.HI UR6, URZ, UR10, UR6 ;  /* 0x0000000aff068299 */ /* 0x010fe40008011606 */
[----:B------:R-:W-:Y:S02]  /*60e0*/  @!UP0 USEL UR7, UR38, UR4, !UP2 ;  /* 0x0000000426078287 */ /* 0x000fe4000d000000 */
[----:B------:R-:W-:Y:S04]  /*60f0*/  @!UP0 USEL UR6, UR37, UR6, !UP1 ;  /* 0x0000000625068287 */ /* 0x000fe8000c800000 */
[----:B------:R-:W-:Y:S02]  /*6100*/  @!UP0 UIADD3 UR4, UPT, UPT, -UR7, UR6, URZ ;  /* 0x0000000607048290 */ /* 0x000fe4000fffe1ff */
[----:B------:R-:W-:Y:S02]  /*6110*/  @!UP0 UIADD3 UR6, UPT, UPT, UR7, -UR6, URZ ;  /* 0x8000000607068290 */ /* 0x000fe4000fffe0ff */
[----:B------:R-:W-:Y:S02]  /*6120*/  @!UP0 UIMAD UR38, UR4, UR5, UR38 ;  /* 0x00000005042682a4 */ /* 0x000fe4000f8e0226 */
[----:B------:R-:W-:Y:S01]  /*6130*/  @!UP0 UIMAD UR37, UR6, UR14, UR37 ;  /* 0x0000000e062582a4 */ /* 0x000fe2000f8e0225 */
[----:B------:R-:W-:Y:S11]  /*6140*/  @!P0 BRA `(.L_x_109) ;  /* 0x00000000007c8947 */ /* 0x000ff60003800000 */
[----:B------:R-:W2:Y:S01]  /*6150*/  LDCU.64 UR8, c[0x4][0x80] ;  /* 0x01001000ff0877ac */ /* 0x000ea20008000a00 */
[----:B------:R-:W-:Y:S01]  /*6160*/  MOV R2, 0x0 ;  /* 0x0000000000027802 */ /* 0x000fe20000000f00 */
[----:B------:R-:W-:Y:S02]  /*6170*/  HFMA2 R12, -RZ, RZ, 0, 5.9604644775390625e-08 ;  /* 0x00000001ff0c7431 */ /* 0x000fe400000001ff */
[----:B------:R-:W-:Y:S01]  /*6180*/  IMAD.MOV.U32 R8, RZ, RZ, 0x70 ;  /* 0x00000070ff087424 */ /* 0x000fe200078e00ff */
[----:B------:R3:W4:Y:S01]  /*6190*/  LDC.64 R14, c[0x4][R2] ;  /* 0x01000000020e7b82 */ /* 0x0007220000000a00 */
[----:B------:R-:W1:Y:S01]  /*61a0*/  LDCU.64 UR6, c[0x4][0x88] ;  /* 0x01001100ff0677ac */ /* 0x000e620008000a00 */
[----:B------:R-:W-:Y:S01]  /*61b0*/  IMAD.MOV.U32 R13, RZ, RZ, RZ ;  /* 0x000000ffff0d7224 */ /* 0x000fe200078e00ff */
[----:B------:R-:W1:Y:S01]  /*61c0*/  LDCU.64 UR4, c[0x4][0x8] ;  /* 0x01000100ff0477ac */ /* 0x000e620008000a00 */
[----:B--2---:R-:W-:Y:S01]  /*61d0*/  MOV R5, UR9 ;  /* 0x0000000900057c02 */ /* 0x004fe20008000f00 */
[----:B------:R-:W-:Y:S01]  /*61e0*/  IMAD.U32 R4, RZ, RZ, UR8 ;  /* 0x00000008ff047e24 */ /* 0x000fe2000f8e00ff */
[----:B-1----:R-:W-:Y:S01]  /*61f0*/  MOV R7, UR7 ;  /* 0x0000000700077c02 */ /* 0x002fe20008000f00 */
[----:B------:R-:W-:Y:S01]  /*6200*/  IMAD.U32 R6, RZ, RZ, UR6 ;  /* 0x00000006ff067e24 */ /* 0x000fe2000f8e00ff */
[----:B------:R-:W-:Y:S01]  /*6210*/  MOV R11, UR5 ;  /* 0x00000005000b7c02 */ /* 0x000fe20008000f00 */
[----:B------:R-:W-:Y:S02]  /*6220*/  IMAD.U32 R10, RZ, RZ, UR4 ;  /* 0x00000004ff0a7e24 */ /* 0x000fe4000f8e00ff */
[----:B------:R-:W-:Y:S07]  /*6230*/  LEPC R20, `(.L_x_110) ;  /* 0x000000001014794e */ /* 0x000fee0000000000 */
[----:B---345:R-:W-:Y:S05]  /*6240*/  CALL.ABS.NOINC R14 ;  /* 0x000000000e007343 */ /* 0x038fea0003c00000 */
.L_x_110:
[----:B------:R-:W1:Y:S01]  /*6250*/  LDCU.64 UR8, c[0x4][0x80] ;  /* 0x01001000ff0877ac */ /* 0x000e620008000a00 */
[----:B------:R-:W2:Y:S01]  /*6260*/  LDC.64 R2, c[0x4][R2] ;  /* 0x0100000002027b82 */ /* 0x000ea20000000a00 */
[----:B------:R-:W-:Y:S02]  /*6270*/  HFMA2 R12, -RZ, RZ, 0, 5.9604644775390625e-08 ;  /* 0x00000001ff0c7431 */ /* 0x000fe400000001ff */
[----:B------:R-:W-:Y:S02]  /*6280*/  IMAD.MOV.U32 R8, RZ, RZ, 0x70 ;  /* 0x00000070ff087424 */ /* 0x000fe400078e00ff */
[----:B------:R-:W-:Y:S01]  /*6290*/  IMAD.MOV.U32 R13, RZ, RZ, RZ ;  /* 0x000000ffff0d7224 */ /* 0x000fe200078e00ff */
[----:B------:R-:W3:Y:S01]  /*62a0*/  LDCU.64 UR6, c[0x4][0x88] ;  /* 0x01001100ff0677ac */ /* 0x000ee20008000a00 */
[----:B------:R-:W4:Y:S01]  /*62b0*/  LDCU.64 UR4, c[0x4][0x8] ;  /* 0x01000100ff0477ac */ /* 0x000f220008000a00 */
[----:B-1----:R-:W-:Y:S02]  /*62c0*/  MOV R4, UR8 ;  /* 0x0000000800047c02 */ /* 0x002fe40008000f00 */
[----:B------:R-:W-:Y:S02]  /*62d0*/  MOV R5, UR9 ;  /* 0x0000000900057c02 */ /* 0x000fe40008000f00 */
[----:B---3--:R-:W-:Y:S01]  /*62e0*/  MOV R7, UR7 ;  /* 0x0000000700077c02 */ /* 0x008fe20008000f00 */
[----:B------:R-:W-:Y:S01]  /*62f0*/  IMAD.U32 R6, RZ, RZ, UR6 ;  /* 0x00000006ff067e24 */ /* 0x000fe2000f8e00ff */
[----:B----4-:R-:W-:Y:S01]  /*6300*/  MOV R11, UR5 ;  /* 0x00000005000b7c02 */ /* 0x010fe20008000f00 */
[----:B------:R-:W-:Y:S02]  /*6310*/  IMAD.U32 R10, RZ, RZ, UR4 ;  /* 0x00000004ff0a7e24 */ /* 0x000fe4000f8e00ff */
[----:B------:R-:W-:Y:S07]  /*6320*/  LEPC R20, `(.L_x_109) ;  /* 0x000000001014794e */ /* 0x000fee0000000000 */
[----:B--2---:R-:W-:Y:S05]  /*6330*/  CALL.ABS.NOINC R2 ;  /* 0x0000000002007343 */ /* 0x004fea0003c00000 */
.L_x_109:
[----:B------:R-:W-:Y:S05]  /*6340*/  BSYNC.RECONVERGENT B6 ;  /* 0x0000000000067941 */ /* 0x000fea0003800200 */
.L_x_108:
[----:B------:R-:W-:Y:S02]  /*6350*/  R2UR UR6, R149 ;  /* 0x00000000950672ca */ /* 0x000fe400000e0000 */
[----:B------:R-:W-:Y:S02]  /*6360*/  R2UR UR5, R165 ;  /* 0x00000000a50572ca */ /* 0x000fe400000e0000 */
[----:B------:R-:W-:Y:S02]  /*6370*/  R2UR UR4, R164 ;  /* 0x00000000a40472ca */ /* 0x000fe400000e0000 */
[----:B------:R-:W-:Y:S02]  /*6380*/  ISETP.NE.U32.AND P4, PT, R142, RZ, PT ;  /* 0x000000ff8e00720c */ /* 0x000fe40003f85070 */
[----:B------:R-:W-:Y:S02]  /*6390*/  ISETP.NE.U32.AND P2, PT, RZ, UR54, PT ;  /* 0x00000036ff007c0c */ /* 0x000fe4000bf45070 */
[----:B------:R-:W-:Y:S02]  /*63a0*/  ISETP.NE.AND.EX P4, PT, R143, RZ, PT, P4 ;  /* 0x000000ff8f00720c */ /* 0x000fe40003f85340 */
[----:B------:R-:W-:Y:S01]  /*63b0*/  ISETP.NE.AND.EX P2, PT, RZ, UR55, PT, P2 ;  /* 0x00000037ff007c0c */ /* 0x000fe2000bf45320 */
[----:B------:R-:W-:Y:S02]  /*63c0*/  UISETP.NE.AND UP2, UPT, UR6, URZ, UPT ;  /* 0x000000ff0600728c */ /* 0x000fe4000bf45270 */
[----:B------:R-:W-:Y:S04]  /*63d0*/  UISETP.NE.U32.AND UP0, UPT, UR5, URZ, UPT ;  /* 0x000000ff0500728c */ /* 0x000fe8000bf05070 */
[----:B------:R-:W-:Y:S01]  /*63e0*/  UISETP.NE.AND.EX UP1, UPT, UR4, URZ, UPT, UP0 ;  /* 0x000000ff0400728c */ /* 0x000fe2000bf25300 */
[----:B------:R-:W-:Y:S01]  /*63f0*/  PLOP3.LUT P1, PT, PT, PT, UP2, 0x80, 0x8 ;  /* 0x000000000008781c */ /* 0x000fe20003f2f028 */
[----:B------:R-:W-:Y:S03]  /*6400*/  UPLOP3.LUT UP0, UPT, UPT, UPT, UPT, 0x40, 0x4 ;  /* 0x000000000004789c */ /* 0x000fe60003f0e870 */
[----:B------:R-:W-:Y:S06]  /*6410*/  @UP2 UPLOP3.LUT UP0, UPT, UPT, UPT, UP1, 0x80, 0x8 ;  /* 0x000000000008289c */ /* 0x000fec0003f0f010 */
[----:B------:R-:W-:Y:S01]  /*6420*/  PLOP3.LUT P0, PT, PT, PT, UP0, 0x80, 0x8 ;  /* 0x000000000008781c */ /* 0x000fe20003f0f008 */
[----:B------:R-:W-:Y:S01]  /*6430*/  @!UPT UIADD3 URZ, UPT, UPT, URZ, URZ, URZ ;  /* 0x000000fffffff290 */ /* 0x000fe2000fffe0ff */
[----:B------:R-:W-:Y:S11]  /*6440*/  BRA.U !UP1, `(.L_x_111) ;  /* 0x0000000109407547 */ /* 0x000ff6000b800000 */
[----:B------:R-:W-:Y:S01]  /*6450*/  UISETP.NE.U32.AND UP0, UPT, UR54, URZ, UPT ;  /* 0x000000ff3600728c */ /* 0x000fe2000bf05070 */
[----:B------:R-:W-:Y:S01]  /*6460*/  R2UR UR6, R165 ;  /* 0x00000000a50672ca */ /* 0x000fe200000e0000 */
[----:B------:R-:W2:Y:S01]  /*6470*/  LDCU.64 UR8, c[0x0][0x358] ;  /* 0x00006b00ff0877ac */ /* 0x000ea20008000a00 */
[----:B------:R-:W-:Y:S02]  /*6480*/  HFMA2 R146, -RZ, RZ, 0, 5.9604644775390625e-08 ;  /* 0x00000001ff927431 */ /* 0x000fe400000001ff */
[----:B-1----:R-:W-:Y:S01]  /*6490*/  IMAD.MOV.U32 R0, RZ, RZ, 0x1 ;  /* 0x00000001ff007424 */ /* 0x002fe200078e00ff */
[----:B------:R-:W-:Y:S06]  /*64a0*/  UISETP.NE.AND.EX UP0, UPT, UR55, URZ, UPT, UP0 ;  /* 0x000000ff3700728c */ /* 0x000fec000bf05300 */
[----:B------:R-:W-:Y:S05]  /*64b0*/  PLOP3.LUT P3, PT, PT, PT, UP0, 0x80, 0x8 ;  /* 0x000000000008781c */ /* 0x000fea0003f6f008 */
[----:B------:R-:W1:Y:S01]  /*64c0*/  @UP0 LDCU.64 UR4, c[0x0][0x888] ;  /* 0x00011100ff0407ac */ /* 0x000e620008000a00 */
[----:B------:R-:W-:Y:S07]  /*64d0*/  @UP0 UIMAD UR6, UR36, UR6, URZ ;  /* 0x00000006240602a4 */ /* 0x000fee000f8e02ff */
[----:B------:R-:W-:Y:S01]  /*64e0*/  @!P3 PRMT R146, R0, 0x7610, R146 ;  /* 0x000076100092b816 */ /* 0x000fe20000000092 */
[----:B-1----:R-:W-:Y:S06]  /*64f0*/  @UP0 UIMAD.WIDE UR4, UR6, 0x4, UR4 ;  /* 0x00000004060408a5 */ /* 0x002fec000f8e0204 */
[----:B------:R-:W-:Y:S02]  /*6500*/  IMAD.U32 R2, RZ, RZ, UR4 ;  /* 0x00000004ff027e24 */ /* 0x000fe4000f8e00ff */
[----:B------:R-:W-:Y:S03]  /*6510*/  IMAD.U32 R3, RZ, RZ, UR5 ;  /* 0x00000005ff037e24 */ /* 0x000fe6000f8e00ff */
[----:B------:R-:W1:Y:S02]  /*6520*/  @!UP0 LDCU UR4, c[0x0][0x880] ;  /* 0x00011000ff0487ac */ /* 0x000e640008000800 */
[----:B--2--5:R2:W5:Y:S02]  /*6530*/  @P3 LDG.E R73, desc[UR8][R2.64] ;  /* 0x0000000802493981 */ /* 0x024564000c1e1900 */
[----:B-12---:R-:W-:Y:S02]  /*6540*/  @!P3 MOV R73, UR4 ;  /* 0x000000040049bc02 */ /* 0x006fe40008000f00 */
.L_x_111:
[----:B------:R-:W-:Y:S05]  /*6550*/  @!P4 BRA `(.L_x_112) ;  /* 0x000000000024c947 */ /* 0x000fea0003800000 */
[----:B------:R-:W-:Y:S01]  /*6560*/  ISETP.NE.U32.AND P3, PT, R140, RZ, PT ;  /* 0x000000ff8c00720c */ /* 0x000fe20003f65070 */
[----:B------:R-:W2:Y:S03]  /*6570*/  LDCU.64 UR4, c[0x0][0x358] ;  /* 0x00006b00ff0477ac */ /* 0x000ea60008000a00 */
[----:B------:R-:W-:Y:S11]  /*6580*/  ISETP.NE.AND.EX P3, PT, R141, RZ, PT, P3 ;  /* 0x000000ff8d00720c */ /* 0x000ff60003f65330 */
[----:B------:R-:W-:Y:S02]  /*6590*/  @!UPT UIADD3 URZ, UPT, UPT, URZ, URZ, URZ ;  /* 0x000000fffffff290 */ /* 0x000fe4000fffe0ff */
[----:B------:R-:W3:Y:S01]  /*65a0*/  @P3 LDC.64 R2, c[0x0][0x8a8] ;  /* 0x00022a00ff023b82 */ /* 0x000ee20000000a00 */
[----:B-1----:R-:W-:Y:S04]  /*65b0*/  @P3 IMAD R0, R142, UR36, RZ ;  /* 0x000000248e003c24 */ /* 0x002fe8000f8e02ff */
[----:B---3--:R-:W-:Y:S05]  /*65c0*/  @P3 IMAD.WIDE R2, R0, 0x4, R2 ;  /* 0x0000000400023825 */ /* 0x008fea00078e0202 */
[----:B--2--5:R2:W5:Y:S02]  /*65d0*/  @P3 LDG.E R70, desc[UR4][R2.64] ;  /* 0x0000000402463981 */ /* 0x024564000c1e1900 */
[----:B--2---:R-:W3:Y:S02]  /*65e0*/  @!P3 LDC R70, c[0x0][0x8a0] ;  /* 0x00022800ff46bb82 */ /* 0x004ee40000000800 */
.L_x_112:
[----:B-----5:R-:W-:Y:S01]  /*65f0*/  FSETP.NEU.AND P3, PT, R73, RZ, PT ;  /* 0x000000ff4900720b */ /* 0x020fe20003f6d000 */
[----:B------:R-:W-:Y:S01]  /*6600*/  IMAD.SHL.U32 R169, R144, 0x2, RZ ;  /* 0x0000000290a97824 */ /* 0x000fe200078e00ff */
[----:B------:R-:W-:Y:S01]  /*6610*/  SEL R5, RZ, 0xffffffff, P2 ;  /* 0xffffffffff057807 */ /* 0x000fe20001000000 */
[----:B------:R-:W-:Y:S01]  /*6620*/  IMAD.SHL.U32 R79, R161, 0x10, RZ ;  /* 0x00000010a14f7824 */ /* 0x000fe200078e00ff */
[----:B------:R-:W-:Y:S01]  /*6630*/  @P1 LOP3.LUT P2, RZ, R146, 0xff, RZ, 0xc0, !PT ;  /* 0x000000ff92ff1812 */ /* 0x000fe2000784c0ff */
[----:B------:R-:W-:Y:S01]  /*6640*/  VIADD R168, R169, UR44 ;  /* 0x0000002ca9a87c36 */ /* 0x000fe20008000000 */
[----:B-1----:R-:W-:Y:S01]  /*6650*/  @P1 SEL R0, RZ, 0xffffffff, P3 ;  /* 0xffffffffff001807 */ /* 0x002fe20001800000 */
[----:B------:R-:W-:Y:S01]  /*6660*/  IMAD.MOV.U32 R87, RZ, RZ, -0x10 ;  /* 0xfffffff0ff577424 */ /* 0x000fe200078e00ff */
[----:B------:R-:W-:Y:S01]  /*6670*/  LOP3.LUT R160, R160, 0x1, RZ, 0x3c, !PT ;  /* 0x00000001a0a07812 */ /* 0x000fe200078e3cff */
[----:B------:R-:W-:Y:S01]  /*6680*/  IMAD.SHL.U32 R85, R162, 0x10, RZ ;  /* 0x00000010a2557824 */ /* 0x000fe200078e00ff */
[----:B------:R-:W-:Y:S01]  /*6690*/  @P0 SEL R0, R5, R0, !P2 ;  /* 0x0000000005000207 */ /* 0x000fe20005000000 */
[----:B------:R-:W-:Y:S01]  /*66a0*/  IMAD.IADD R156, R168, 0x1, R79 ;  /* 0x00000001a89c7824 */ /* 0x000fe200078e024f */
[----:B------:R-:W-:Y:S01]  /*66b0*/  LEA R170, R68, UR44, 0x3 ;  /* 0x0000002c44aa7c11 */ /* 0x000fe2000f8e18ff */
[----:B------:R-:W-:Y:S01]  /*66c0*/  IMAD.IADD R167, R168, 0x1, R85 ;  /* 0x00000001a8a77824 */ /* 0x000fe200078e0255 */
[----:B------:R-:W-:Y:S01]  /*66d0*/  @P1 LOP3.LUT R0, R0, 0x1, RZ, 0xc0, !PT ;  /* 0x0000000100001812 */ /* 0x000fe200078ec0ff */
[--C-:B------:R-:W-:Y:S01]  /*66e0*/  IMAD.IADD R154, R85, 0x1, R156.reuse ;  /* 0x00000001559a7824 */ /* 0x100fe200078e029c */
[----:B------:R-:W-:Y:S01]  /*66f0*/  SHF.L.U32 R3, R159, 0x1f, RZ ;  /* 0x0000001f9f037819 */ /* 0x000fe200000006ff */
[----:B------:R-:W-:Y:S01]  /*6700*/  BSSY B1, `(.L_x_113) ;  /* 0x000004a000017945 */ /* 0x000fe20003800000 */
[----:B------:R-:W-:Y:S01]  /*6710*/  ISETP.NE.U32.OR P5, PT, R0, 0x1, !P1 ;  /* 0x000000010000780c */ /* 0x000fe20004fa5470 */
[----:B------:R-:W-:Y:S01]  /*6720*/  IMAD.MOV.U32 R84, RZ, RZ, 0x1 ;  /* 0x00000001ff547424 */ /* 0x000fe200078e00ff */
[----:B------:R-:W-:Y:S01]  /*6730*/  PLOP3.LUT P2, PT, PT, PT, UP1, 0x80, 0x8 ;  /* 0x000000000008781c */ /* 0x000fe20003f4f018 */
[----:B------:R-:W-:Y:S01]  /*6740*/  IMAD R71, R68, 0x100, R69 ;  /* 0x0000010044477824 */ /* 0x000fe200078e0245 */
[----:B------:R-:W-:Y:S01]  /*6750*/  LOP3.LUT P4, R151, R146, 0xff, RZ, 0xc0, !PT ;  /* 0x000000ff92977812 */ /* 0x000fe2000788c0ff */
[----:B------:R-:W-:Y:S01]  /*6760*/  IMAD.MOV.U32 R78, RZ, RZ, RZ ;  /* 0x000000ffff4e7224 */ /* 0x000fe200078e00ff */
[----:B------:R-:W-:Y:S02]  /*6770*/  SEL R0, RZ, 0xffffffff, P3 ;  /* 0xffffffffff007807 */ /* 0x000fe40001800000 */
[----:B------:R-:W-:Y:S02]  /*6780*/  CS2R R138, SRZ ;  /* 0x00000000008a7805 */ /* 0x000fe4000001ff00 */
[----:B------:R-:W-:Y:S02]  /*6790*/  P2R R166, PR, RZ, 0x20 ;  /* 0x00000020ffa67803 */ /* 0x000fe40000000000 */
[----:B------:R-:W-:Y:S02]  /*67a0*/  CS2R R136, SRZ ;  /* 0x0000000000887805 */ /* 0x000fe4000001ff00 */
[----:B------:R-:W-:Y:S02]  /*67b0*/  CS2R R130, SRZ ;  /* 0x0000000000827805 */ /* 0x000fe4000001ff00 */
[----:B------:R-:W-:Y:S02]  /*67c0*/  CS2R R128, SRZ ;  /* 0x0000000000807805 */ /* 0x000fe4000001ff00 */
[----:B------:R-:W-:Y:S02]  /*67d0*/  CS2R R122, SRZ ;  /* 0x00000000007a7805 */ /* 0x000fe4000001ff00 */
[----:B------:R-:W-:Y:S02]  /*67e0*/  @P5 SHF.L.U32 R2, R160, 0x1f, RZ ;  /* 0x0000001fa0025819 */ /* 0x000fe400000006ff */
[----:B------:R-:W-:Y:S02]  /*67f0*/  CS2R R120, SRZ ;  /* 0x0000000000787805 */ /* 0x000fe4000001ff00 */
[----:B------:R-:W-:Y:S02]  /*6800*/  @P2 SEL R0, R5, R0, !P4 ;  /* 0x0000000005002207 */ /* 0x000fe40006000000 */
[----:B------:R-:W-:Y:S01]  /*6810*/  CS2R R114, SRZ ;  /* 0x0000000000727805 */ /* 0x000fe2000001ff00 */
[----:B------:R-:W1:Y:S01]  /*6820*/  @P5 SYNCS.PHASECHK.TRANS64.TRYWAIT P1, [UR44+0xa0], R2 ;  /* 0x0000a002ff0055a7 */ /* 0x000e62000802112c */
[----:B------:R-:W-:Y:S02]  /*6830*/  CS2R R112, SRZ ;  /* 0x0000000000707805 */ /* 0x000fe4000001ff00 */
[----:B------:R-:W-:Y:S02]  /*6840*/  LOP3.LUT R0, R0, 0x1, RZ, 0xc0, !PT ;  /* 0x0000000100007812 */ /* 0x000fe400078ec0ff */
[----:B------:R-:W-:Y:S02]  /*6850*/  CS2R R106, SRZ ;  /* 0x00000000006a7805 */ /* 0x000fe4000001ff00 */
[----:B------:R-:W-:Y:S02]  /*6860*/  CS2R R104, SRZ ;  /* 0x0000000000687805 */ /* 0x000fe4000001ff00 */
[----:B------:R-:W-:Y:S02]  /*6870*/  CS2R R98, SRZ ;  /* 0x0000000000627805 */ /* 0x000fe4000001ff00 */
[----:B------:R-:W-:Y:S02]  /*6880*/  ISETP.NE.U32.AND P2, PT, R0, 0x1, PT ;  /* 0x000000010000780c */ /* 0x000fe40003f45070 */
[----:B------:R-:W-:Y:S02]  /*6890*/  CS2R R96, SRZ ;  /* 0x0000000000607805 */ /* 0x000fe4000001ff00 */
[----:B------:R-:W-:Y:S02]  /*68a0*/  CS2R R90, SRZ ;  /* 0x00000000005a7805 */ /* 0x000fe4000001ff00 */
[----:B------:R-:W-:Y:S02]  /*68b0*/  CS2R R88, SRZ ;  /* 0x0000000000587805 */ /* 0x000fe4000001ff00 */
[----:B------:R-:W-:Y:S02]  /*68c0*/  P2R R86, PR, RZ, 0x4 ;  /* 0x00000004ff567803 */ /* 0x000fe40000000000 */
[----:B------:R-:W-:Y:S02]  /*68d0*/  CS2R R82, SRZ ;  /* 0x0000000000527805 */ /* 0x000fe4000001ff00 */
[----:B------:R-:W-:Y:S02]  /*68e0*/  ISETP.NE.U32.AND P2, PT, R145, 0x1, PT ;  /* 0x000000019100780c */ /* 0x000fe40003f45070 */
[----:B------:R-:W-:Y:S01]  /*68f0*/  CS2R R80, SRZ ;  /* 0x0000000000507805 */ /* 0x000fe2000001ff00 */
[----:B------:R2:W4:Y:S01]  /*6900*/  SYNCS.PHASECHK.TRANS64.TRYWAIT P0, [R170+URZ+0x110], R3 ;  /* 0x00011003aa0075a7 */ /* 0x00052200080011ff */
[----:B------:R-:W-:Y:S05]  /*6910*/  SEL R87, R87, 0x10, !P2 ;  /* 0x0000001057577807 */ /* 0x000fea0005000000 */
[----:B------:R-:W-:Y:S02]  /*6920*/  IMAD.IADD R168, R168, 0x1, R87 ;  /* 0x00000001a8a87824 */ /* 0x000fe400078e0257 */
[C---:B------:R-:W-:Y:S02]  /*6930*/  IMAD.IADD R157, R87.reuse, 0x1, R167 ;  /* 0x00000001579d7824 */ /* 0x040fe400078e02a7 */
[C---:B------:R-:W-:Y:S02]  /*6940*/  IMAD.IADD R155, R87.reuse, 0x1, R156 ;  /* 0x00000001579b7824 */ /* 0x040fe400078e029c */
[----:B------:R-:W-:Y:S01]  /*6950*/  IMAD.IADD R153, R87, 0x1, R154 ;  /* 0x0000000157997824 */ /* 0x000fe200078e029a */
[----:B-1----:R-:W-:Y:S01]  /*6960*/  @P5 SEL R84, RZ, 0x1, !P1 ;  /* 0x00000001ff545807 */ /* 0x002fe20004800000 */
[----:B--2---:R-:W-:Y:S06]  /*6970*/  @!P5 BRA `(.L_x_114) ;  /* 0x000000000088d947 */ /* 0x004fec0003800000 */
[----:B------:R-:W-:Y:S01]  /*6980*/  IMAD.MOV.U32 R139, RZ, RZ, RZ ;  /* 0x000000ffff8b7224 */ /* 0x000fe200078e00ff */
[----:B------:R-:W-:Y:S01]  /*6990*/  ISETP.NE.AND P1, PT, R84, RZ, PT ;  /* 0x000000ff5400720c */ /* 0x000fe20003f25270 */
[----:B------:R-:W-:Y:S01]  /*69a0*/  BSSY B0, `(.L_x_115) ;  /* 0x0000014000007945 */ /* 0x000fe20003800000 */
[----:B------:R-:W-:Y:S02]  /*69b0*/  CS2R R82, SRZ ;  /* 0x0000000000527805 */ /* 0x000fe4000001ff00 */
        /* <DEDUP_REMOVED lines=13> */
[----:B------:R-:W-:Y:S01]  /*6a90*/  CS2R R136, SRZ ;  /* 0x0000000000887805 */ /* 0x000fe2000001ff00 */
[----:B------:R-:W-:Y:S06]  /*6aa0*/  @P1 BRA `(.L_x_116) ;  /* 0x00000000000c1947 */ /* 0x000fec0003800000 */
[----:B------:R-:W-:Y:S04]  /*6ab0*/  SHF.L.U32 R5, R160, 0x1f, RZ ;  /* 0x0000001fa0057819 */ /* 0x000fe800000006ff */
[----:B------:R-:W1:Y:S02]  /*6ac0*/  SYNCS.PHASECHK.TRANS64.TRYWAIT P1, [UR44+0xa0], R5 ;  /* 0x0000a005ff0075a7 */ /* 0x000e64000802112c */
[----:B-1----:R-:W-:Y:S05]  /*6ad0*/  @!P1 BRA `(.L_x_117) ;  /* 0x0000005c00dc9947 */ /* 0x002fea0003800000 */
.L_x_116:
[----:B------:R-:W-:Y:S05]  /*6ae0*/  BSYNC B0 ;  /* 0x0000000000007941 */ /* 0x000fea0003800000 */
.L_x_115:
[----:B------:R-:W-:Y:S01]  /*6af0*/  ISETP.NE.AND P1, PT, R86, RZ, PT ;  /* 0x000000ff5600720c */ /* 0x000fe20003f25270 */
[----:B------:R-:W-:Y:S11]  /*6b00*/  HFMA2 R78, -RZ, RZ, 0, 5.9604644775390625e-08 ;  /* 0x00000001ff4e7431 */ /* 0x000ff600000001ff */
[----:B------:R-:W-:Y:S01]  /*6b10*/  @!UPT UIADD3 URZ, UPT, UPT, URZ, URZ, URZ ;  /* 0x000000fffffff290 */ /* 0x000fe2000fffe0ff */
[----:B------:R2:W1:Y:S04]  /*6b20*/  @P1 LDS.128 R80, [R169+UR44+0x400] ;  /* 0x0004002ca9501984 */ /* 0x0004680008000c00 */
[----:B------:R2:W1:Y:S04]  /*6b30*/  @P1 LDS.128 R88, [R168+0x400] ;  /* 0x00040000a8581984 */ /* 0x0004680000000c00 */
[----:B------:R2:W1:Y:S04]  /*6b40*/  @P1 LDS.128 R96, [R167+0x400] ;  /* 0x00040000a7601984 */ /* 0x0004680000000c00 */
[----:B------:R2:W1:Y:S04]  /*6b50*/  @P1 LDS.128 R104, [R157+0x400] ;  /* 0x000400009d681984 */ /* 0x0004680000000c00 */
[----:B------:R2:W1:Y:S04]  /*6b60*/  @P1 LDS.128 R112, [R156+0x400] ;  /* 0x000400009c701984 */ /* 0x0004680000000c00 */
[----:B------:R2:W1:Y:S04]  /*6b70*/  @P1 LDS.128 R120, [R155+0x400] ;  /* 0x000400009b781984 */ /* 0x0004680000000c00 */
[----:B------:R2:W1:Y:S04]  /*6b80*/  @P1 LDS.128 R128, [R154+0x400] ;  /* 0x000400009a801984 */ /* 0x0004680000000c00 */
[----:B------:R2:W1:Y:S02]  /*6b90*/  @P1 LDS.128 R136, [R153+0x400] ;  /* 0x0004000099881984 */ /* 0x0004640000000c00 */
.L_x_114:
[----:B------:R-:W-:Y:S05]  /*6ba0*/  BSYNC B1 ;  /* 0x0000000000017941 */ /* 0x000fea0003800000 */
.L_x_113:
[----:B-1----:R-:W-:Y:S04]  /*6bb0*/  SHF.R.U32.HI R0, RZ, 0x15, R71 ;  /* 0x00000015ff007819 */ /* 0x002fe80000011647 */
[----:B------:R-:W-:Y:S01]  /*6bc0*/  LOP3.LUT P1, RZ, R0, 0x3, R147, 0x48, !PT ;  /* 0x0000000300ff7812 */ /* 0x000fe20007824893 */
[----:B------:R-:W-:Y:S01]  /*6bd0*/  @!UPT UIADD3 URZ, UPT, UPT, URZ, URZ, URZ ;  /* 0x000000fffffff290 */ /* 0x000fe2000fffe0ff */
[----:B----4-:R-:W-:Y:S11]  /*6be0*/  @P0 BRA `(.L_x_118) ;  /* 0x0000000000080947 */ /* 0x010ff60003800000 */
[----:B------:R-:W1:Y:S02]  /*6bf0*/  SYNCS.PHASECHK.TRANS64.TRYWAIT P0, [R170+URZ+0x110], R3 ;  /* 0x00011003aa0075a7 */ /* 0x000e6400080011ff */
[----:B-1----:R-:W-:Y:S05]  /*6c00*/  @!P0 BRA `(.L_x_119) ;  /* 0x0000005c00a88947 */ /* 0x002fea0003800000 */
.L_x_118:
[----:B------:R-:W-:Y:S05]  /*6c10*/  @!P1 BRA `(.L_x_120) ;  /* 0x0000000000409947 */ /* 0x000fea0003800000 */
[----:B------:R-:W4:Y:S01]  /*6c20*/  LDCU.64 UR8, c[0x4][0x70] ;  /* 0x01000e00ff0877ac */ /* 0x000f220008000a00 */
[----:B-1----:R-:W-:Y:S01]  /*6c30*/  MOV R3, 0x0 ;  /* 0x0000000000037802 */ /* 0x002fe20000000f00 */
[----:B------:R-:W-:Y:S02]  /*6c40*/  HFMA2 R12, -RZ, RZ, 0, 5.9604644775390625e-08 ;  /* 0x00000001ff0c7431 */ /* 0x000fe400000001ff */
[----:B------:R-:W-:Y:S02]  /*6c50*/  IMAD.MOV.U32 R8, RZ, RZ, 0x192 ;  /* 0x00000192ff087424 */ /* 0x000fe400078e00ff */
[----:B------:R-:W-:Y:S01]  /*6c60*/  IMAD.MOV.U32 R13, RZ, RZ, RZ ;  /* 0x000000ffff0d7224 */ /* 0x000fe200078e00ff */
[----:B------:R-:W1:Y:S01]  /*6c70*/  LDCU.64 UR6, c[0x4][0x78] ;  /* 0x01000f00ff0677ac */ /* 0x000e620008000a00 */
[----:B------:R-:W2:Y:S01]  /*6c80*/  LDC.64 R2, c[0x4][R3] ;  /* 0x0100000003027b82 */ /* 0x000ea20000000a00 */
[----:B------:R-:W5:Y:S01]  /*6c90*/  LDCU.64 UR4, c[0x4][0x10] ;  /* 0x01000200ff0477ac */ /* 0x000f620008000a00 */
[----:B----4-:R-:W-:Y:S01]  /*6ca0*/  MOV R5, UR9 ;  /* 0x0000000900057c02 */ /* 0x010fe20008000f00 */
[----:B------:R-:W-:Y:S01]  /*6cb0*/  IMAD.U32 R4, RZ, RZ, UR8 ;  /* 0x00000008ff047e24 */ /* 0x000fe2000f8e00ff */
[----:B-1----:R-:W-:Y:S01]  /*6cc0*/  MOV R7, UR7 ;  /* 0x0000000700077c02 */ /* 0x002fe20008000f00 */
[----:B------:R-:W-:Y:S01]  /*6cd0*/  IMAD.U32 R6, RZ, RZ, UR6 ;  /* 0x00000006ff067e24 */ /* 0x000fe2000f8e00ff */
[----:B-----5:R-:W-:Y:S01]  /*6ce0*/  MOV R11, UR5 ;  /* 0x00000005000b7c02 */ /* 0x020fe20008000f00 */
[----:B------:R-:W-:Y:S02]  /*6cf0*/  IMAD.U32 R10, RZ, RZ, UR4 ;  /* 0x00000004ff0a7e24 */ /* 0x000fe4000f8e00ff */
[----:B------:R-:W-:Y:S07]  /*6d00*/  LEPC R20, `(.L_x_120) ;  /* 0x000000001014794e */ /* 0x000fee0000000000 */
[----:B--23--:R-:W-:Y:S05]  /*6d10*/  CALL.ABS.NOINC R2 ;  /* 0x0000000002007343 */ /* 0x00cfea0003c00000 */
.L_x_120:
[C---:B------:R-:W-:Y:S01]  /*6d20*/  SHF.L.U32 R72, R80.reuse, 0x10, RZ ;  /* 0x0000001050487819 */ /* 0x040fe200000006ff */
[----:B------:R-:W-:Y:S05]  /*6d30*/  WARPSYNC.ALL ;  /* 0x0000000000007948 */ /* 0x000fea0003800000 */
[----:B------:R-:W-:Y:S01]  /*6d40*/  R2UR UR4, R71 ;  /* 0x00000000470472ca */ /* 0x000fe200000e0000 */
[----:B------:R-:W-:Y:S01]  /*6d50*/  BSSY.RECONVERGENT B0, `(.L_x_121) ;  /* 0x00000fc000007945 */ /* 0x000fe20003800200 */
[----:B------:R-:W-:Y:S02]  /*6d60*/  LOP3.LUT R75, R80, 0xffff0000, RZ, 0xc0, !PT ;  /* 0xffff0000504b7812 */ /* 0x000fe400078ec0ff */
[----:B------:R-:W-:Y:S02]  /*6d70*/  LOP3.LUT R74, R81, 0xffff0000, RZ, 0xc0, !PT ;  /* 0xffff0000514a7812 */ /* 0x000fe400078ec0ff */
[C---:B------:R-:W-:Y:S02]  /*6d80*/  SHF.L.U32 R77, R99.reuse, 0x10, RZ ;  /* 0x00000010634d7819 */ /* 0x040fe400000006ff */
[----:B------:R-:W-:Y:S02]  /*6d90*/  LOP3.LUT R76, R99, 0xffff0000, RZ, 0xc0, !PT ;  /* 0xffff0000634c7812 */ /* 0x000fe400078ec0ff */
[----:B------:R-:W-:Y:S03]  /*6da0*/  ISETP.NE.AND P0, PT, R163, RZ, PT ;  /* 0x000000ffa300720c */ /* 0x000fe60003f05270 */
[----:B------:R-:W3:Y:S02]  /*6db0*/  LDTM.x64 R4, tmem[UR4] ;  /* 0x00000004000479ee */ /* 0x000ee40008340000 */
[C---:B---3--:R-:W-:Y:S01]  /*6dc0*/  FMUL R0, R70.reuse, R4 ;  /* 0x0000000446007220 */ /* 0x048fe20000400000 */
[C---:B------:R-:W-:Y:S01]  /*6dd0*/  FMUL R2, R70.reuse, R5 ;  /* 0x0000000546027220 */ /* 0x040fe20000400000 */
[C---:B-1----:R-:W-:Y:S01]  /*6de0*/  FMUL R3, R70.reuse, R6 ;  /* 0x0000000646037220 */ /* 0x042fe20000400000 */
[----:B------:R-:W-:Y:S01]  /*6df0*/  FMUL R7, R70, R7 ;  /* 0x0000000746077220 */ /* 0x000fe20000400000 */
[----:B------:R-:W-:Y:S01]  /*6e00*/  FFMA R0, R73, R72, R0 ;  /* 0x0000004849007223 */ /* 0x000fe20000000000 */
[----:B------:R-:W-:Y:S01]  /*6e10*/  SHF.L.U32 R72, R81, 0x10, RZ ;  /* 0x0000001051487819 */ /* 0x000fe200000006ff */
[C---:B------:R-:W-:Y:S01]  /*6e20*/  FFMA R2, R73.reuse, R75, R2 ;  /* 0x0000004b49027223 */ /* 0x040fe20000000002 */
[----:B------:R-:W-:Y:S01]  /*6e30*/  SHF.L.U32 R75, R82, 0x10, RZ ;  /* 0x00000010524b7819 */ /* 0x000fe200000006ff */
[C---:B------:R-:W-:Y:S01]  /*6e40*/  FMUL R4, R70.reuse, R8 ;  /* 0x0000000846047220 */ /* 0x040fe20000400000 */
[----:B------:R-:W-:Y:S01]  /*6e50*/  FMUL R5, R70, R9 ;  /* 0x0000000946057220 */ /* 0x000fe20000400000 */
[C---:B------:R-:W-:Y:S01]  /*6e60*/  FFMA R3, R73.reuse, R72, R3 ;  /* 0x0000004849037223 */ /* 0x040fe20000000003 */
[----:B------:R-:W-:Y:S01]  /*6e70*/  LOP3.LUT R72, R82, 0xffff0000, RZ, 0xc0, !PT ;  /* 0xffff000052487812 */ /* 0x000fe200078ec0ff */
[----:B------:R-:W-:Y:S01]  /*6e80*/  FFMA R7, R73, R74, R7 ;  /* 0x0000004a49077223 */ /* 0x000fe20000000007 */
[----:B------:R-:W-:Y:S01]  /*6e90*/  LOP3.LUT R74, R83, 0xffff0000, RZ, 0xc0, !PT ;  /* 0xffff0000534a7812 */ /* 0x000fe200078ec0ff */
[----:B------:R-:W-:Y:S01]  /*6ea0*/  FFMA R4, R73, R75, R4 ;  /* 0x0000004b49047223 */ /* 0x000fe20000000004 */
[----:B------:R-:W-:Y:S01]  /*6eb0*/  SHF.L.U32 R75, R83, 0x10, RZ ;  /* 0x00000010534b7819 */ /* 0x000fe200000006ff */
[----:B------:R-:W-:Y:S01]  /*6ec0*/  FMUL R6, R70, R10 ;  /* 0x0000000a46067220 */ /* 0x000fe20000400000 */
[----:B------:R-:W-:Y:S01]  /*6ed0*/  F2FP.BF16.F32.PACK_AB R92, R2, R0 ;  /* 0x00000000025c723e */ /* 0x000fe200000010ff */
[----:B------:R-:W-:Y:S01]  /*6ee0*/  FMUL R11, R70, R11 ;  /* 0x0000000b460b7220 */ /* 0x000fe20000400000 */
[----:B------:R-:W-:Y:S01]  /*6ef0*/  F2FP.BF16.F32.PACK_AB R93, R7, R3 ;  /* 0x00000003075d723e */ /* 0x000fe200000010ff */
[C---:B------:R-:W-:Y:S01]  /*6f00*/  FFMA R5, R73.reuse, R72, R5 ;  /* 0x0000004849057223 */ /* 0x040fe20000000005 */
[----:B------:R-:W-:Y:S01]  /*6f10*/  SHF.L.U32 R72, R88, 0x10, RZ ;  /* 0x0000001058487819 */ /* 0x000fe200000006ff */
[----:B------:R-:W-:Y:S01]  /*6f20*/  FFMA R6, R73, R75, R6 ;  /* 0x0000004b49067223 */ /* 0x000fe20000000006 */
[----:B------:R-:W-:Y:S01]  /*6f30*/  SHF.L.U32 R75, R90, 0x10, RZ ;  /* 0x000000105a4b7819 */ /* 0x000fe200000006ff */
[----:B------:R-:W-:Y:S01]  /*6f40*/  FMUL R8, R70, R12 ;  /* 0x0000000c46087220 */ /* 0x000fe20000400000 */
[----:B------:R-:W-:Y:S01]  /*6f50*/  F2FP.BF16.F32.PACK_AB R94, R5, R4 ;  /* 0x00000004055e723e */ /* 0x000fe200000010ff */
[C---:B------:R-:W-:Y:S01]  /*6f60*/  FFMA R11, R73.reuse, R74, R11 ;  /* 0x0000004a490b7223 */ /* 0x040fe2000000000b */
[----:B------:R-:W-:Y:S01]  /*6f70*/  LOP3.LUT R74, R88, 0xffff0000, RZ, 0xc0, !PT ;  /* 0xffff0000584a7812 */ /* 0x000fe200078ec0ff */
[C---:B------:R-:W-:Y:S01]  /*6f80*/  FMUL R9, R70.reuse, R13 ;  /* 0x0000000d46097220 */ /* 0x040fe20000400000 */
[----:B------:R-:W-:Y:S01]  /*6f90*/  FFMA R8, R73, R72, R8 ;  /* 0x0000004849087223 */ /* 0x000fe20000000008 */
[----:B------:R-:W-:Y:S01]  /*6fa0*/  SHF.L.U32 R72, R89, 0x10, RZ ;  /* 0x0000001059487819 */ /* 0x000fe200000006ff */
[C---:B------:R-:W-:Y:S01]  /*6fb0*/  FMUL R10, R70.reuse, R14 ;  /* 0x0000000e460a7220 */ /* 0x040fe20000400000 */
[----:B------:R-:W-:Y:S01]  /*6fc0*/  F2FP.BF16.F32.PACK_AB R95, R11, R6 ;  /* 0x000000060b5f723e */ /* 0x000fe200000010ff */
[----:B------:R-:W-:Y:S01]  /*6fd0*/  FFMA R9, R73, R74, R9 ;  /* 0x0000004a49097223 */ /* 0x000fe20000000009 */
[----:B------:R-:W-:Y:S01]  /*6fe0*/  LOP3.LUT R74, R89, 0xffff0000, RZ, 0xc0, !PT ;  /* 0xffff0000594a7812 */ /* 0x000fe200078ec0ff */
[----:B------:R-:W-:Y:S01]  /*6ff0*/  FMUL R15, R70, R15 ;  /* 0x0000000f460f7220 */ /* 0x000fe20000400000 */
[----:B------:R-:W-:Y:S01]  /*7000*/  FFMA R10, R73, R72, R10 ;  /* 0x00000048490a7223 */ /* 0x000fe2000000000a */
[----:B------:R-:W-:Y:S01]  /*7010*/  LOP3.LUT R72, R90, 0xffff0000, RZ, 0xc0, !PT ;  /* 0xffff00005a487812 */ /* 0x000fe200078ec0ff */
[C---:B------:R-:W-:Y:S01]  /*7020*/  FMUL R12, R70.reuse, R16 ;  /* 0x00000010460c7220 */ /* 0x040fe20000400000 */
[----:B------:R-:W-:Y:S01]  /*7030*/  F2FP.BF16.F32.PACK_AB R100, R9, R8 ;  /* 0x000000080964723e */ /* 0x000fe200000010ff */
[----:B------:R-:W-:Y:S01]  /*7040*/  FMUL R13, R70, R17 ;  /* 0x00000011460d7220 */ /* 0x000fe20000400000 */
[----:B------:R-:W-:Y:S01]  /*7050*/  FFMA R15, R73, R74, R15 ;  /* 0x0000004a490f7223 */ /* 0x000fe2000000000f */
[----:B------:R-:W-:Y:S01]  /*7060*/  LOP3.LUT R74, R91, 0xffff0000, RZ, 0xc0, !PT ;  /* 0xffff00005b4a7812 */ /* 0x000fe200078ec0ff */
[----:B------:R-:W-:Y:S01]  /*7070*/  FFMA R12, R73, R75, R12 ;  /* 0x0000004b490c7223 */ /* 0x000fe2000000000c */
[----:B------:R-:W-:Y:S01]  /*7080*/  SHF.L.U32 R75, R91, 0x10, RZ ;  /* 0x000000105b4b7819 */ /* 0x000fe200000006ff */
[----:B------:R-:W-:Y:S01]  /*7090*/  FFMA R13, R73, R72, R13 ;  /* 0x00000048490d7223 */ /* 0x000fe2000000000d */
[----:B------:R-:W-:Y:S01]  /*70a0*/  SHF.L.U32 R72, R96, 0x10, RZ ;  /* 0x0000001060487819 */ /* 0x000fe200000006ff */
[C---:B------:R-:W-:Y:S01]  /*70b0*/  FMUL R14, R70.reuse, R18 ;  /* 0x00000012460e7220 */ /* 0x040fe20000400000 */
[----:B------:R-:W-:Y:S01]  /*70c0*/  F2FP.BF16.F32.PACK_AB R101, R15, R10 ;  /* 0x0000000a0f65723e */ /* 0x000fe200000010ff */
[C---:B------:R-:W-:Y:S01]  /*70d0*/  FMUL R19, R70.reuse, R19 ;  /* 0x0000001346137220 */ /* 0x040fe20000400000 */
[----:B------:R-:W-:Y:S01]  /*70e0*/  F2FP.BF16.F32.PACK_AB R102, R13, R12 ;  /* 0x0000000c0d66723e */ /* 0x000fe200000010ff */
[----:B------:R-:W-:Y:S01]  /*70f0*/  FMUL R16, R70, R20 ;  /* 0x0000001446107220 */ /* 0x000fe20000400000 */
[C---:B------:R-:W-:Y:S01]  /*7100*/  FFMA R14, R73.reuse, R75, R14 ;  /* 0x0000004b490e7223 */ /* 0x040fe2000000000e */
[----:B------:R-:W-:Y:S01]  /*7110*/  SHF.L.U32 R75, R98, 0x10, RZ ;  /* 0x00000010624b7819 */ /* 0x000fe200000006ff */
[C---:B------:R-:W-:Y:S01]  /*7120*/  FFMA R19, R73.reuse, R74, R19 ;  /* 0x0000004a49137223 */ /* 0x040fe20000000013 */
[----:B------:R-:W-:Y:S01]  /*7130*/  LOP3.LUT R74, R96, 0xffff0000, RZ, 0xc0, !PT ;  /* 0xffff0000604a7812 */ /* 0x000fe200078ec0ff */
[----:B------:R-:W-:Y:S01]  /*7140*/  FFMA R16, R73, R72, R16 ;  /* 0x0000004849107223 */ /* 0x000fe20000000010 */
[----:B------:R-:W-:Y:S01]  /*7150*/  SHF.L.U32 R72, R97, 0x10, RZ ;  /* 0x0000001061487819 */ /* 0x000fe200000006ff */
[C---:B------:R-:W-:Y:S01]  /*7160*/  FMUL R17, R70.reuse, R21 ;  /* 0x0000001546117220 */ /* 0x040fe20000400000 */
[----:B------:R-:W-:Y:S01]  /*7170*/  F2FP.BF16.F32.PACK_AB R103, R19, R14 ;  /* 0x0000000e1367723e */ /* 0x000fe200000010ff */
[C---:B------:R-:W-:Y:S01]  /*7180*/  FMUL R18, R70.reuse, R22 ;  /* 0x0000001646127220 */ /* 0x040fe20000400000 */
[----:B------:R-:W-:Y:S01]  /*7190*/  FMUL R23, R70, R23 ;  /* 0x0000001746177220 */ /* 0x000fe20000400000 */
[C---:B------:R-:W-:Y:S01]  /*71a0*/  FFMA R17, R73.reuse, R74, R17 ;  /* 0x0000004a49117223 */ /* 0x040fe20000000011 */
[----:B------:R-:W-:Y:S01]  /*71b0*/  LOP3.LUT R74, R98, 0xffff0000, RZ, 0xc0, !PT ;  /* 0xffff0000624a7812 */ /* 0x000fe200078ec0ff */
[----:B------:R-:W-:Y:S01]  /*71c0*/  FFMA R18, R73, R72, R18 ;  /* 0x0000004849127223 */ /* 0x000fe20000000012 */
[----:B------:R-:W-:Y:S01]  /*71d0*/  LOP3.LUT R72, R97, 0xffff0000, RZ, 0xc0, !PT ;  /* 0xffff000061487812 */ /* 0x000fe200078ec0ff */
[C---:B------:R-:W-:Y:S01]  /*71e0*/  FMUL R20, R70.reuse, R24 ;  /* 0x0000001846147220 */ /* 0x040fe20000400000 */
[----:B------:R-:W-:Y:S01]  /*71f0*/  F2FP.BF16.F32.PACK_AB R108, R17, R16 ;  /* 0x00000010116c723e */ /* 0x000fe200000010ff */
[C---:B------:R-:W-:Y:S01]  /*7200*/  FMUL R21, R70.reuse, R25 ;  /* 0x0000001946157220 */ /* 0x040fe20000400000 */
[----:B------:R-:W-:Y:S01]  /*7210*/  FMUL R22, R70, R26 ;  /* 0x0000001a46167220 */ /* 0x000fe20000400000 */
[C---:B------:R-:W-:Y:S01]  /*7220*/  FFMA R23, R73.reuse, R72, R23 ;  /* 0x0000004849177223 */ /* 0x040fe20000000017 */
[----:B------:R-:W-:Y:S01]  /*7230*/  SHF.L.U32 R72, R104, 0x10, RZ ;  /* 0x0000001068487819 */ /* 0x000fe200000006ff */
[C---:B------:R-:W-:Y:S01]  /*7240*/  FMUL R27, R70.reuse, R27 ;  /* 0x0000001b461b7220 */ /* 0x040fe20000400000 */
[----:B------:R-:W-:Y:S01]  /*7250*/  FFMA R20, R73, R75, R20 ;  /* 0x0000004b49147223 */ /* 0x000fe20000000014 */
[----:B------:R-:W-:Y:S01]  /*7260*/  SHF.L.U32 R75, R105, 0x10, RZ ;  /* 0x00000010694b7819 */ /* 0x000fe200000006ff */
[----:B------:R-:W-:Y:S01]  /*7270*/  FMUL R24, R70, R28 ;  /* 0x0000001c46187220 */ /* 0x000fe20000400000 */
[----:B------:R-:W-:Y:S01]  /*7280*/  F2FP.BF16.F32.PACK_AB R109, R23, R18 ;  /* 0x00000012176d723e */ /* 0x000fe200000010ff */
[C---:B------:R-:W-:Y:S01]  /*7290*/  FFMA R21, R73.reuse, R74, R21 ;  /* 0x0000004a49157223 */ /* 0x040fe20000000015 */
[----:B------:R-:W-:Y:S01]  /*72a0*/  LOP3.LUT R74, R104, 0xffff0000, RZ, 0xc0, !PT ;  /* 0xffff0000684a7812 */ /* 0x000fe200078ec0ff */
[----:B------:R-:W-:Y:S01]  /*72b0*/  FFMA R22, R73, R77, R22 ;  /* 0x0000004d49167223 */ /* 0x000fe20000000016 */
[----:B------:R-:W-:Y:S01]  /*72c0*/  SHF.L.U32 R77, R107, 0x10, RZ ;  /* 0x000000106b4d7819 */ /* 0x000fe200000006ff */
[----:B------:R-:W-:Y:S01]  /*72d0*/  FFMA R27, R73, R76, R27 ;  /* 0x0000004c491b7223 */ /* 0x000fe2000000001b */
[----:B------:R-:W-:Y:S01]  /*72e0*/  F2FP.BF16.F32.PACK_AB R110, R21, R20 ;  /* 0x00000014156e723e */ /* 0x000fe200000010ff */
[----:B------:R-:W-:Y:S01]  /*72f0*/  FFMA R24, R73, R72, R24 ;  /* 0x0000004849187223 */ /* 0x000fe20000000018 */
[----:B------:R-:W-:Y:S01]  /*7300*/  LOP3.LUT R72, R105, 0xffff0000, RZ, 0xc0, !PT ;  /* 0xffff000069487812 */ /* 0x000fe200078ec0ff */
[C---:B------:R-:W-:Y:S01]  /*7310*/  FMUL R25, R70.reuse, R29 ;  /* 0x0000001d46197220 */ /* 0x040fe20000400000 */
[----:B------:R-:W-:Y:S01]  /*7320*/  F2FP.BF16.F32.PACK_AB R111, R27, R22 ;  /* 0x000000161b6f723e */ /* 0x000fe200000010ff */
[C---:B------:R-:W-:Y:S01]  /*7330*/  FMUL R26, R70.reuse, R30 ;  /* 0x0000001e461a7220 */ /* 0x040fe20000400000 */
[----:B------:R-:W-:Y:S01]  /*7340*/  LOP3.LUT R76, R139, 0xffff0000, RZ, 0xc0, !PT ;  /* 0xffff00008b4c7812 */ /* 0x000fe200078ec0ff */
[----:B------:R-:W-:Y:S01]  /*7350*/  FMUL R31, R70, R31 ;  /* 0x0000001f461f7220 */ /* 0x000fe20000400000 */
[----:B------:R-:W-:Y:S01]  /*7360*/  FFMA R25, R73, R74, R25 ;  /* 0x0000004a49197223 */ /* 0x000fe20000000019 */
[----:B------:R-:W-:Y:S01]  /*7370*/  LOP3.LUT R74, R107, 0xffff0000, RZ, 0xc0, !PT ;  /* 0xffff00006b4a7812 */ /* 0x000fe200078ec0ff */
[C---:B------:R-:W-:Y:S01]  /*7380*/  FFMA R26, R73.reuse, R75, R26 ;  /* 0x0000004b491a7223 */ /* 0x040fe2000000001a */
[C---:B------:R-:W-:Y:S01]  /*7390*/  SHF.L.U32 R75, R106.reuse, 0x10, RZ ;  /* 0x000000106a4b7819 */ /* 0x040fe200000006ff */
[C---:B------:R-:W-:Y:S01]  /*73a0*/  FFMA R31, R73.reuse, R72, R31 ;  /* 0x00000048491f7223 */ /* 0x040fe2000000001f */
[----:B------:R-:W-:Y:S01]  /*73b0*/  LOP3.LUT R72, R106, 0xffff0000, RZ, 0xc0, !PT ;  /* 0xffff00006a487812 */ /* 0x000fe200078ec0ff */
[C---:B------:R-:W-:Y:S01]  /*73c0*/  FMUL R28, R70.reuse, R32 ;  /* 0x00000020461c7220 */ /* 0x040fe20000400000 */
[C---:B------:R-:W-:Y:S01]  /*73d0*/  FMUL R29, R70.reuse, R33 ;  /* 0x00000021461d7220 */ /* 0x040fe20000400000 */
[C---:B------:R-:W-:Y:S01]  /*73e0*/  FMUL R30, R70.reuse, R34 ;  /* 0x00000022461e7220 */ /* 0x040fe20000400000 */
[----:B------:R-:W-:Y:S01]  /*73f0*/  FMUL R35, R70, R35 ;  /* 0x0000002346237220 */ /* 0x000fe20000400000 */
[----:B------:R-:W-:Y:S01]  /*7400*/  FFMA R28, R73, R75, R28 ;  /* 0x0000004b491c7223 */ /* 0x000fe2000000001c */
[----:B------:R-:W-:Y:S01]  /*7410*/  SHF.L.U32 R75, R113, 0x10, RZ ;  /* 0x00000010714b7819 */ /* 0x000fe200000006ff */
[C---:B------:R-:W-:Y:S01]  /*7420*/  FFMA R29, R73.reuse, R72, R29 ;  /* 0x00000048491d7223 */ /* 0x040fe2000000001d */
[C---:B------:R-:W-:Y:S01]  /*7430*/  SHF.L.U32 R72, R112.reuse, 0x10, RZ ;  /* 0x0000001070487819 */ /* 0x040fe200000006ff */
[----:B------:R-:W-:Y:S01]  /*7440*/  FFMA R30, R73, R77, R30 ;  /* 0x0000004d491e7223 */ /* 0x000fe2000000001e */
[----:B------:R-:W-:Y:S01]  /*7450*/  SHF.L.U32 R77, R115, 0x10, RZ ;  /* 0x00000010734d7819 */ /* 0x000fe200000006ff */
[C---:B------:R-:W-:Y:S01]  /*7460*/  FFMA R35, R73.reuse, R74, R35 ;  /* 0x0000004a49237223 */ /* 0x040fe20000000023 */
[----:B------:R-:W-:Y:S01]  /*7470*/  LOP3.LUT R74, R112, 0xffff0000, RZ, 0xc0, !PT ;  /* 0xffff0000704a7812 */ /* 0x000fe200078ec0ff */
[C---:B------:R-:W-:Y:S01]  /*7480*/  FMUL R32, R70.reuse, R36 ;  /* 0x0000002446207220 */ /* 0x040fe20000400000 */
[C---:B------:R-:W-:Y:S01]  /*7490*/  FMUL R33, R70.reuse, R37 ;  /* 0x0000002546217220 */ /* 0x040fe20000400000 */
[----:B------:R-:W-:Y:S01]  /*74a0*/  FMUL R34, R70, R38 ;  /* 0x0000002646227220 */ /* 0x000fe20000400000 */
[----:B------:R1:W-:Y:S01]  /*74b0*/  STS.128 [R169+UR44+0x400], R92 ;  /* 0x0004005ca9007988 */ /* 0x0003e20008000c2c */
[----:B------:R-:W-:Y:S01]  /*74c0*/  FFMA R32, R73, R72, R32 ;  /* 0x0000004849207223 */ /* 0x000fe20000000020 */
[----:B------:R-:W-:Y:S01]  /*74d0*/  LOP3.LUT R72, R113, 0xffff0000, RZ, 0xc0, !PT ;  /* 0xffff000071487812 */ /* 0x000fe200078ec0ff */
[C---:B------:R-:W-:Y:S01]  /*74e0*/  FFMA R33, R73.reuse, R74, R33 ;  /* 0x0000004a49217223 */ /* 0x040fe20000000021 */
[----:B------:R-:W-:Y:S01]  /*74f0*/  LOP3.LUT R74, R114, 0xffff0000, RZ, 0xc0, !PT ;  /* 0xffff0000724a7812 */ /* 0x000fe200078ec0ff */
[----:B------:R-:W-:Y:S01]  /*7500*/  FMUL R39, R70, R39 ;  /* 0x0000002746277220 */ /* 0x000fe20000400000 */
[C---:B------:R-:W-:Y:S01]  /*7510*/  FFMA R34, R73.reuse, R75, R34 ;  /* 0x0000004b49227223 */ /* 0x040fe20000000022 */
[----:B------:R-:W-:Y:S01]  /*7520*/  SHF.L.U32 R75, R114, 0x10, RZ ;  /* 0x00000010724b7819 */ /* 0x000fe200000006ff */
[C---:B------:R-:W-:Y:S01]  /*7530*/  FMUL R36, R70.reuse, R40 ;  /* 0x0000002846247220 */ /* 0x040fe20000400000 */
[----:B------:R-:W-:Y:S01]  /*7540*/  FFMA R39, R73, R72, R39 ;  /* 0x0000004849277223 */ /* 0x000fe20000000027 */
[----:B------:R-:W-:Y:S01]  /*7550*/  LOP3.LUT R72, R115, 0xffff0000, RZ, 0xc0, !PT ;  /* 0xffff000073487812 */ /* 0x000fe200078ec0ff */
[C---:B------:R-:W-:Y:S01]  /*7560*/  FMUL R37, R70.reuse, R41 ;  /* 0x0000002946257220 */ /* 0x040fe20000400000 */
[C---:B------:R-:W-:Y:S01]  /*7570*/  FMUL R38, R70.reuse, R42 ;  /* 0x0000002a46267220 */ /* 0x040fe20000400000 */
[----:B------:R-:W-:Y:S01]  /*7580*/  FMUL R43, R70, R43 ;  /* 0x0000002b462b7220 */ /* 0x000fe20000400000 */
[C---:B------:R-:W-:Y:S01]  /*7590*/  FFMA R36, R73.reuse, R75, R36 ;  /* 0x0000004b49247223 */ /* 0x040fe20000000024 */
[C---:B------:R-:W-:Y:S01]  /*75a0*/  SHF.L.U32 R75, R120.reuse, 0x10, RZ ;  /* 0x00000010784b7819 */ /* 0x040fe200000006ff */
[----:B------:R3:W-:Y:S01]  /*75b0*/  STS.128 [R168+0x400], R100 ;  /* 0x00040064a8007388 */ /* 0x0007e20000000c00 */
[----:B------:R-:W-:Y:S01]  /*75c0*/  FFMA R37, R73, R74, R37 ;  /* 0x0000004a49257223 */ /* 0x000fe20000000025 */
[----:B------:R-:W-:Y:S01]  /*75d0*/  LOP3.LUT R74, R121, 0xffff0000, RZ, 0xc0, !PT ;  /* 0xffff0000794a7812 */ /* 0x000fe200078ec0ff */
[----:B------:R-:W-:Y:S01]  /*75e0*/  FFMA R38, R73, R77, R38 ;  /* 0x0000004d49267223 */ /* 0x000fe20000000026 */
[----:B------:R-:W-:Y:S01]  /*75f0*/  SHF.L.U32 R77, R121, 0x10, RZ ;  /* 0x00000010794d7819 */ /* 0x000fe200000006ff */
        /* <DEDUP_REMOVED lines=8> */
[----:B------:R4:W-:Y:S01]  /*7680*/  STS.128 [R167+0x400], R108 ;  /* 0x0004006ca7007388 */ /* 0x0009e20000000c00 */
[C---:B------:R-:W-:Y:S01]  /*7690*/  FFMA R41, R73.reuse, R72, R41 ;  /* 0x0000004849297223 */ /* 0x040fe20000000029 */
[C---:B------:R-:W-:Y:S01]  /*76a0*/  SHF.L.U32 R72, R122.reuse, 0x10, RZ ;  /* 0x000000107a487819 */ /* 0x040fe200000006ff */
[----:B------:R-:W-:Y:S01]  /*76b0*/  FFMA R42, R73, R77, R42 ;  /* 0x0000004d492a7223 */ /* 0x000fe2000000002a */
[----:B------:R-:W-:Y:S01]  /*76c0*/  SHF.L.U32 R77, R129, 0x10, RZ ;  /* 0x00000010814d7819 */ /* 0x000fe200000006ff */
[----:B------:R-:W-:Y:S01]  /*76d0*/  FFMA R47, R73, R74, R47 ;  /* 0x0000004a492f7223 */ /* 0x000fe2000000002f */
[----:B------:R-:W-:Y:S01]  /*76e0*/  LOP3.LUT R74, R122, 0xffff0000, RZ, 0xc0, !PT ;  /* 0xffff00007a4a7812 */ /* 0x000fe200078ec0ff */
[C---:B------:R-:W-:Y:S01]  /*76f0*/  FMUL R44, R70.reuse, R48 ;  /* 0x00000030462c7220 */ /* 0x040fe20000400000 */
[----:B-1----:R-:W-:Y:S01]  /*7700*/  F2FP.BF16.F32.PACK_AB R92, R25, R24 ;  /* 0x00000018195c723e */ /* 0x002fe200000010ff */
[C---:B------:R-:W-:Y:S01]  /*7710*/  FMUL R45, R70.reuse, R49 ;  /* 0x00000031462d7220 */ /* 0x040fe20000400000 */
[----:B------:R-:W-:Y:S01]  /*7720*/  F2FP.BF16.F32.PACK_AB R93, R31, R26 ;  /* 0x0000001a1f5d723e */ /* 0x000fe200000010ff */
[----:B------:R-:W-:Y:S01]  /*7730*/  FMUL R46, R70, R50 ;  /* 0x00000032462e7220 */ /* 0x000fe20000400000 */
[----:B------:R-:W-:Y:S01]  /*7740*/  F2FP.BF16.F32.PACK_AB R94, R29, R28 ;  /* 0x0000001c1d5e723e */ /* 0x000fe200000010ff */
[----:B------:R-:W-:Y:S01]  /*7750*/  FFMA R44, R73, R72, R44 ;  /* 0x00000048492c7223 */ /* 0x000fe2000000002c */
[----:B------:R-:W-:Y:S01]  /*7760*/  LOP3.LUT R72, R123, 0xffff0000, RZ, 0xc0, !PT ;  /* 0xffff00007b487812 */ /* 0x000fe200078ec0ff */
[----:B------:R-:W-:Y:S01]  /*7770*/  FFMA R45, R73, R74, R45 ;  /* 0x0000004a492d7223 */ /* 0x000fe2000000002d */
[----:B------:R-:W-:Y:S01]  /*7780*/  LOP3.LUT R74, R128, 0xffff0000, RZ, 0xc0, !PT ;  /* 0xffff0000804a7812 */ /* 0x000fe200078ec0ff */
[----:B------:R-:W-:Y:S01]  /*7790*/  FMUL R51, R70, R51 ;  /* 0x0000003346337220 */ /* 0x000fe20000400000 */
[----:B------:R-:W-:Y:S01]  /*77a0*/  F2FP.BF16.F32.PACK_AB R95, R35, R30 ;  /* 0x0000001e235f723e */ /* 0x000fe200000010ff */
[----:B------:R-:W-:Y:S01]  /*77b0*/  FFMA R46, R73, R75, R46 ;  /* 0x0000004b492e7223 */ /* 0x000fe2000000002e */
[----:B------:R-:W-:Y:S01]  /*77c0*/  SHF.L.U32 R75, R128, 0x10, RZ ;  /* 0x00000010804b7819 */ /* 0x000fe200000006ff */
[C---:B------:R-:W-:Y:S01]  /*77d0*/  FMUL R48, R70.reuse, R52 ;  /* 0x0000003446307220 */ /* 0x040fe20000400000 */
[----:B---3--:R-:W-:Y:S01]  /*77e0*/  F2FP.BF16.F32.PACK_AB R100, R33, R32 ;  /* 0x000000202164723e */ /* 0x008fe200000010ff */
[----:B------:R-:W-:Y:S01]  /*77f0*/  FFMA R51, R73, R72, R51 ;  /* 0x0000004849337223 */ /* 0x000fe20000000033 */
[----:B------:R-:W-:Y:S01]  /*7800*/  LOP3.LUT R72, R129, 0xffff0000, RZ, 0xc0, !PT ;  /* 0xffff000081487812 */ /* 0x000fe200078ec0ff */
[----:B------:R1:W-:Y:S01]  /*7810*/  STS.128 [R157+0x400], R92 ;  /* 0x0004005c9d007388 */ /* 0x0003e20000000c00 */
[----:B------:R-:W-:Y:S01]  /*7820*/  F2FP.BF16.F32.PACK_AB R101, R39, R34 ;  /* 0x000000222765723e */ /* 0x000fe200000010ff */
[C---:B------:R-:W-:Y:S01]  /*7830*/  FMUL R49, R70.reuse, R53 ;  /* 0x0000003546317220 */ /* 0x040fe20000400000 */
[----:B------:R-:W-:Y:S01]  /*7840*/  F2FP.BF16.F32.PACK_AB R102, R37, R36 ;  /* 0x000000242566723e */ /* 0x000fe200000010ff */
[C---:B------:R-:W-:Y:S01]  /*7850*/  FMUL R50, R70.reuse, R54 ;  /* 0x0000003646327220 */ /* 0x040fe20000400000 */
[----:B------:R-:W-:Y:S01]  /*7860*/  F2FP.BF16.F32.PACK_AB R103, R43, R38 ;  /* 0x000000262b67723e */ /* 0x000fe200000010ff */
[----:B------:R-:W-:Y:S01]  /*7870*/  FMUL R55, R70, R55 ;  /* 0x0000003746377220 */ /* 0x000fe20000400000 */
[----:B----4-:R-:W-:Y:S01]  /*7880*/  F2FP.BF16.F32.PACK_AB R108, R41, R40 ;  /* 0x00000028296c723e */ /* 0x010fe200000010ff */
[C---:B------:R-:W-:Y:S01]  /*7890*/  FFMA R48, R73.reuse, R75, R48 ;  /* 0x0000004b49307223 */ /* 0x040fe20000000030 */
[C---:B------:R-:W-:Y:S01]  /*78a0*/  FFMA R49, R73.reuse, R74, R49 ;  /* 0x0000004a49317223 */ /* 0x040fe20000000031 */
[----:B------:R1:W-:Y:S01]  /*78b0*/  STS.128 [R156+0x400], R100 ;  /* 0x000400649c007388 */ /* 0x0003e20000000c00 */
[C---:B------:R-:W-:Y:S01]  /*78c0*/  SHF.L.U32 R75, R130.reuse, 0x10, RZ ;  /* 0x00000010824b7819 */ /* 0x040fe200000006ff */
[----:B------:R-:W-:Y:S01]  /*78d0*/  FFMA R50, R73, R77, R50 ;  /* 0x0000004d49327223 */ /* 0x000fe20000000032 */
[----:B------:R-:W-:Y:S01]  /*78e0*/  SHF.L.U32 R77, R131, 0x10, RZ ;  /* 0x00000010834d7819 */ /* 0x000fe200000006ff */
[----:B------:R-:W-:Y:S01]  /*78f0*/  FFMA R55, R73, R72, R55 ;  /* 0x0000004849377223 */ /* 0x000fe20000000037 */
[----:B------:R-:W-:Y:S01]  /*7900*/  LOP3.LUT R72, R130, 0xffff0000, RZ, 0xc0, !PT ;  /* 0xffff000082487812 */ /* 0x000fe200078ec0ff */
[C---:B------:R-:W-:Y:S01]  /*7910*/  FMUL R52, R70.reuse, R56 ;  /* 0x0000003846347220 */ /* 0x040fe20000400000 */
[----:B------:R-:W-:Y:S01]  /*7920*/  LOP3.LUT R74, R131, 0xffff0000, RZ, 0xc0, !PT ;  /* 0xffff0000834a7812 */ /* 0x000fe200078ec0ff */
[C---:B------:R-:W-:Y:S01]  /*7930*/  FMUL R53, R70.reuse, R57 ;  /* 0x0000003946357220 */ /* 0x040fe20000400000 */
[C---:B------:R-:W-:Y:S01]  /*7940*/  FMUL R54, R70.reuse, R58 ;  /* 0x0000003a46367220 */ /* 0x040fe20000400000 */
[----:B------:R-:W-:Y:S01]  /*7950*/  FMUL R59, R70, R59 ;  /* 0x0000003b463b7220 */ /* 0x000fe20000400000 */
[C---:B------:R-:W-:Y:S01]  /*7960*/  FFMA R52, R73.reuse, R75, R52 ;  /* 0x0000004b49347223 */ /* 0x040fe20000000034 */
[C---:B------:R-:W-:Y:S01]  /*7970*/  FFMA R53, R73.reuse, R72, R53 ;  /* 0x0000004849357223 */ /* 0x040fe20000000035 */
[C---:B------:R-:W-:Y:S01]  /*7980*/  FFMA R54, R73.reuse, R77, R54 ;  /* 0x0000004d49367223 */ /* 0x040fe20000000036 */
[----:B------:R-:W-:Y:S01]  /*7990*/  FFMA R59, R73, R74, R59 ;  /* 0x0000004a493b7223 */ /* 0x000fe2000000003b */
[----:B------:R-:W-:Y:S01]  /*79a0*/  SHF.L.U32 R72, R136, 0x10, RZ ;  /* 0x0000001088487819 */ /* 0x000fe200000006ff */
[----:B------:R-:W-:Y:S01]  /*79b0*/  FMUL R56, R70, R60 ;  /* 0x0000003c46387220 */ /* 0x000fe20000400000 */
[----:B------:R-:W-:Y:S01]  /*79c0*/  LOP3.LUT R74, R136, 0xffff0000, RZ, 0xc0, !PT ;  /* 0xffff0000884a7812 */ /* 0x000fe200078ec0ff */
[C---:B------:R-:W-:Y:S01]  /*79d0*/  FMUL R57, R70.reuse, R61 ;  /* 0x0000003d46397220 */ /* 0x040fe20000400000 */
[----:B------:R-:W-:Y:S01]  /*79e0*/  SHF.L.U32 R75, R137, 0x10, RZ ;  /* 0x00000010894b7819 */ /* 0x000fe200000006ff */
[C---:B------:R-:W-:Y:S01]  /*79f0*/  FMUL R58, R70.reuse, R62 ;  /* 0x0000003e463a7220 */ /* 0x040fe20000400000 */
[----:B------:R-:W-:Y:S01]  /*7a00*/  F2FP.BF16.F32.PACK_AB R109, R47, R42 ;  /* 0x0000002a2f6d723e */ /* 0x000fe200000010ff */
[----:B------:R-:W-:Y:S01]  /*7a10*/  FFMA R56, R73, R72, R56 ;  /* 0x0000004849387223 */ /* 0x000fe20000000038 */
[----:B------:R-:W-:Y:S01]  /*7a20*/  F2FP.BF16.F32.PACK_AB R110, R45, R44 ;  /* 0x0000002c2d6e723e */ /* 0x000fe200000010ff */
[----:B------:R-:W-:Y:S01]  /*7a30*/  FFMA R57, R73, R74, R57 ;  /* 0x0000004a49397223 */ /* 0x000fe20000000039 */
[----:B------:R-:W-:Y:S01]  /*7a40*/  F2FP.BF16.F32.PACK_AB R111, R51, R46 ;  /* 0x0000002e336f723e */ /* 0x000fe200000010ff */
[----:B------:R-:W-:Y:S01]  /*7a50*/  FFMA R58, R73, R75, R58 ;  /* 0x0000004b493a7223 */ /* 0x000fe2000000003a */
[----:B------:R-:W-:Y:S01]  /*7a60*/  LOP3.LUT R72, R137, 0xffff0000, RZ, 0xc0, !PT ;  /* 0xffff000089487812 */ /* 0x000fe200078ec0ff */
[----:B------:R-:W-:Y:S01]  /*7a70*/  FMUL R63, R70, R63 ;  /* 0x0000003f463f7220 */ /* 0x000fe20000400000 */
[----:B------:R-:W-:Y:S01]  /*7a80*/  SHF.L.U32 R75, R138, 0x10, RZ ;  /* 0x000000108a4b7819 */ /* 0x000fe200000006ff */
[----:B------:R1:W-:Y:S01]  /*7a90*/  STS.128 [R155+0x400], R108 ;  /* 0x0004006c9b007388 */ /* 0x0003e20000000c00 */
[----:B------:R-:W-:Y:S01]  /*7aa0*/  FMUL R60, R70, R64 ;  /* 0x00000040463c7220 */ /* 0x000fe20000400000 */
[----:B------:R-:W-:Y:S01]  /*7ab0*/  LOP3.LUT R74, R138, 0xffff0000, RZ, 0xc0, !PT ;  /* 0xffff00008a4a7812 */ /* 0x000fe200078ec0ff */
[C---:B------:R-:W-:Y:S01]  /*7ac0*/  FMUL R61, R70.reuse, R65 ;  /* 0x00000041463d7220 */ /* 0x040fe20000400000 */
[----:B------:R-:W-:Y:S01]  /*7ad0*/  SHF.L.U32 R77, R139, 0x10, RZ ;  /* 0x000000108b4d7819 */ /* 0x000fe200000006ff */
[C---:B------:R-:W-:Y:S01]  /*7ae0*/  FMUL R62, R70.reuse, R66 ;  /* 0x00000042463e7220 */ /* 0x040fe20000400000 */
[----:B------:R-:W-:Y:S01]  /*7af0*/  FFMA R63, R73, R72, R63 ;  /* 0x00000048493f7223 */ /* 0x000fe2000000003f */
[----:B------:R-:W-:Y:S01]  /*7b00*/  FMUL R67, R70, R67 ;  /* 0x0000004346437220 */ /* 0x000fe20000400000 */
[----:B------:R-:W-:Y:S01]  /*7b10*/  F2FP.BF16.F32.PACK_AB R116, R49, R48 ;  /* 0x000000303174723e */ /* 0x000fe200000010ff */
[----:B------:R-:W-:Y:S01]  /*7b20*/  FFMA R60, R73, R75, R60 ;  /* 0x0000004b493c7223 */ /* 0x000fe2000000003c */
[----:B------:R-:W-:Y:S01]  /*7b30*/  F2FP.BF16.F32.PACK_AB R117, R55, R50 ;  /* 0x000000323775723e */ /* 0x000fe200000010ff */
[----:B------:R-:W-:Y:S01]  /*7b40*/  FFMA R61, R73, R74, R61 ;  /* 0x0000004a493d7223 */ /* 0x000fe2000000003d */
[----:B------:R-:W-:Y:S01]  /*7b50*/  F2FP.BF16.F32.PACK_AB R118, R53, R52 ;  /* 0x000000343576723e */ /* 0x000fe200000010ff */
[----:B------:R-:W-:Y:S01]  /*7b60*/  FFMA R62, R73, R77, R62 ;  /* 0x0000004d493e7223 */ /* 0x000fe2000000003e */
[----:B------:R-:W-:Y:S01]  /*7b70*/  F2FP.BF16.F32.PACK_AB R119, R59, R54 ;  /* 0x000000363b77723e */ /* 0x000fe200000010ff */
[----:B------:R-:W-:Y:S01]  /*7b80*/  FFMA R67, R73, R76, R67 ;  /* 0x0000004c49437223 */ /* 0x000fe20000000043 */
[----:B------:R-:W-:Y:S02]  /*7b90*/  F2FP.BF16.F32.PACK_AB R124, R57, R56 ;  /* 0x00000038397c723e */ /* 0x000fe400000010ff */
[----:B------:R-:W-:Y:S01]  /*7ba0*/  F2FP.BF16.F32.PACK_AB R125, R63, R58 ;  /* 0x0000003a3f7d723e */ /* 0x000fe200000010ff */
[----:B------:R1:W-:Y:S01]  /*7bb0*/  STS.128 [R154+0x400], R116 ;  /* 0x000400749a007388 */ /* 0x0003e20000000c00 */
[----:B------:R-:W-:Y:S02]  /*7bc0*/  F2FP.BF16.F32.PACK_AB R126, R61, R60 ;  /* 0x0000003c3d7e723e */ /* 0x000fe400000010ff */
[----:B------:R-:W-:Y:S05]  /*7bd0*/  F2FP.BF16.F32.PACK_AB R127, R67, R62 ;  /* 0x0000003e437f723e */ /* 0x000fea00000010ff */
[----:B------:R1:W-:Y:S01]  /*7be0*/  STS.128 [R153+0x400], R124 ;  /* 0x0004007c99007388 */ /* 0x0003e20000000c00 */
[----:B------:R-:W-:Y:S01]  /*7bf0*/  @!PT LDS RZ, [RZ] ;  /* 0x00000000fffff984 */ /* 0x000fe20000000800 */
[----:B------:R-:W-:Y:S01]  /*7c00*/  @!PT LDS RZ, [RZ] ;  /* 0x00000000fffff984 */ /* 0x000fe20000000800 */
[----:B------:R-:W-:Y:S01]  /*7c10*/  @!PT LDS RZ, [RZ] ;  /* 0x00000000fffff984 */ /* 0x000fe20000000800 */
[----:B------:R-:W-:Y:S01]  /*7c20*/  @!PT LDS RZ, [RZ] ;  /* 0x00000000fffff984 */ /* 0x000fe20000000800 */
[----:B------:R3:W-:Y:S07]  /*7c30*/  MEMBAR.ALL.CTA ;  /* 0x0000000000007992 */ /* 0x0007ee0000008000 */
[----:B---3--:R-:W3:Y:S02]  /*7c40*/  FENCE.VIEW.ASYNC.S ;  /* 0x00000000000073c6 */ /* 0x008ee40000000000 */
[----:B---3--:R-:W-:Y:S06]  /*7c50*/  BAR.SYNC.DEFER_BLOCKING 0x1, 0x80 ;  /* 0x0042000000007b1d */ /* 0x008fec0000010000 */
[----:B------:R-:W-:Y:S05]  /*7c60*/  @P0 BRA `(.L_x_122) ;  /* 0x0000000000280947 */ /* 0x000fea0003800000 */
[----:B------:R-:W3:Y:S01]  /*7c70*/  LDCU.64 UR6, c[0x0][0x348] ;  /* 0x00006900ff0677ac */ /* 0x000ee20008000a00 */
[----:B------:R-:W-:Y:S01]  /*7c80*/  UIADD3 UR4, UPT, UPT, UR44, 0x400, URZ ;  /* 0x000004002c047890 */ /* 0x000fe2000fffe0ff */
[----:B------:R-:W-:Y:S05]  /*7c90*/  UMOV UR51, UR36 ;  /* 0x0000002400337c82 */ /* 0x000fea0008000000 */
[----:B------:R-:W-:Y:S04]  /*7ca0*/  MOV R150, UR4 ;  /* 0x0000000400967c02 */ /* 0x000fe80008000f00 */
[----:B------:R-:W-:Y:S01]  /*7cb0*/  R2UR UR48, R150 ;  /* 0x00000000963072ca */ /* 0x000fe200000e0000 */
[----:B---3--:R-:W-:Y:S04]  /*7cc0*/  UIADD3 UR4, UP0, UPT, UR6, 0x680, URZ ;  /* 0x0000068006047890 */ /* 0x008fe8000ff1e0ff */
[----:B------:R-:W-:Y:S09]  /*7cd0*/  UIADD3.X UR5, UPT, UPT, URZ, UR7, URZ, UP0, !UPT ;  /* 0x00000007ff057290 */ /* 0x000ff200087fe4ff */
[----:B------:R3:W-:Y:S01]  /*7ce0*/  UTMASTG.3D [UR48], [UR4] ;  /* 0x00000030040073b5 */ /* 0x0007e20008010000 */
[----:B------:R0:W-:Y:S01]  /*7cf0*/  UTMACMDFLUSH ;  /* 0x00000000000079b7 */ /* 0x0001e20000000000 */
[----:B---3--:R-:W-:Y:S04]  /*7d00*/  DEPBAR.LE SB0, 0x1 ;  /* 0x000080400000791a */ /* 0x008fe80000000000 */
.L_x_122:
[----:B------:R-:W-:Y:S05]  /*7d10*/  BSYNC.RECONVERGENT B0 ;  /* 0x0000000000007941 */ /* 0x000fea0003800200 */
.L_x_121:
[----:B------:R-:W-:Y:S01]  /*7d20*/  BAR.SYNC.DEFER_BLOCKING 0x1, 0x80 ;  /* 0x0042000000007b1d */ /* 0x000fe20000010000 */
[----:B------:R-:W-:Y:S01]  /*7d30*/  ISETP.NE.AND P1, PT, R166, RZ, PT ;  /* 0x000000ffa600720c */ /* 0x000fe20003f25270 */
[----:B------:R-:W-:Y:S01]  /*7d40*/  UISETP.NE.AND UP0, UPT, UR52, URZ, UPT ;  /* 0x000000ff3400728c */ /* 0x000fe2000bf05270 */
[----:B------:R-:W-:Y:S11]  /*7d50*/  LEA R3, R78, UR44, 0x3 ;  /* 0x0000002c4e037c11 */ /* 0x000ff6000f8e18ff */
[----:B------:R-:W-:Y:S01]  /*7d60*/  @P1 SHF.L.U32 R2, R160, 0x1f, RZ ;  /* 0x0000001fa0021819 */ /* 0x000fe200000006ff */
[----:B------:R-:W-:Y:S06]  /*7d70*/  BRA.U !UP0, `(.L_x_123) ;  /* 0x0000000108247547 */ /* 0x000fec000b800000 */
[----:B------:R-:W-:Y:S01]  /*7d80*/  IMAD.U32 R5, RZ, RZ, UR46 ;  /* 0x0000002eff057e24 */ /* 0x000fe2000f8e00ff */
[----:B------:R-:W-:Y:S01]  /*7d90*/  MOV R0, UR47 ;  /* 0x0000002f00007c02 */ /* 0x000fe20008000f00 */
[----:B------:R-:W-:Y:S03]  /*7da0*/  UIADD3 UR4, UPT, UPT, UR46, 0x1, URZ ;  /* 0x000000012e047890 */ /* 0x000fe6000fffe0ff */
[----:B------:R-:W-:Y:S01]  /*7db0*/  @P1 LEA R5, R5, UR44, 0x3 ;  /* 0x0000002c05051c11 */ /* 0x000fe2000f8e18ff */
[----:B------:R-:W-:Y:S04]  /*7dc0*/  UISETP.NE.AND UP0, UPT, UR4, 0x4, UPT ;  /* 0x000000040400788c */ /* 0x000fe8000bf05270 */
[----:B------:R-:W-:Y:S01]  /*7dd0*/  @P1 VIADD R5, R5, 0xc0 ;  /* 0x000000c005051836 */ /* 0x000fe20000000000 */
[----:B------:R-:W-:Y:S04]  /*7de0*/  USEL UR46, UR4, URZ, UP0 ;  /* 0x000000ff042e7287 */ /* 0x000fe80008000000 */
[----:B------:R-:W-:Y:S04]  /*7df0*/  @P1 PRMT R0, R0, 0x654, R5 ;  /* 0x0000065400001816 */ /* 0x000fe80000000005 */
[----:B------:R3:W-:Y:S04]  /*7e00*/  @P1 SYNCS.ARRIVE.TRANS64.RED.A1T0 RZ, [R0+URZ], RZ ;  /* 0x000000ff00ff19a7 */ /* 0x0007e800081004ff */
.L_x_123:
[----:B------:R-:W4:Y:S01]  /*7e10*/  @P1 SYNCS.PHASECHK.TRANS64.TRYWAIT P0, [R3+URZ+0xa0], R2 ;  /* 0x0000a002030015a7 */ /* 0x000f2200080011ff */
[----:B------:R-:W-:Y:S01]  /*7e20*/  BSSY B1, `(.L_x_124) ;  /* 0x000001f000017945 */ /* 0x000fe20003800000 */
[----:B----4-:R-:W-:Y:S03]  /*7e30*/  @P1 SEL R84, RZ, 0x1, !P0 ;  /* 0x00000001ff541807 */ /* 0x010fe60004000000 */
[----:B------:R-:W-:Y:S05]  /*7e40*/  @!P1 BRA `(.L_x_125) ;  /* 0x0000000000709947 */ /* 0x000fea0003800000 */
[----:B------:R-:W-:Y:S01]  /*7e50*/  ISETP.NE.AND P1, PT, R86, RZ, PT ;  /* 0x000000ff5600720c */ /* 0x000fe20003f25270 */
[----:B------:R-:W-:Y:S01]  /*7e60*/  BSSY B0, `(.L_x_126) ;  /* 0x000000b000007945 */ /* 0x000fe20003800000 */
[----:B------:R-:W-:Y:S11]  /*7e70*/  ISETP.NE.AND P0, PT, R84, RZ, PT ;  /* 0x000000ff5400720c */ /* 0x000ff60003f05270 */
[----:B------:R-:W-:Y:S05]  /*7e80*/  @P1 IMAD R6, R78, 0x4000, R169 ;  /* 0x000040004e061824 */ /* 0x000fea00078e02a9 */
[----:B---3--:R-:W-:Y:S04]  /*7e90*/  @P1 IADD3 R0, PT, PT, R6, UR44, RZ ;  /* 0x0000002c06001c10 */ /* 0x008fe8000fffe0ff */
[----:B------:R-:W-:Y:S01]  /*7ea0*/  @P1 IADD3 R4, PT, PT, R85, R0, RZ ;  /* 0x0000000055041210 */ /* 0x000fe20007ffe0ff */
[--C-:B------:R-:W-:Y:S02]  /*7eb0*/  @P1 IMAD.IADD R2, R79, 0x1, R0.reuse ;  /* 0x000000014f021824 */ /* 0x100fe400078e0200 */
[----:B------:R-:W-:Y:S01]  /*7ec0*/  @P1 IMAD.IADD R5, R87, 0x1, R0 ;  /* 0x0000000157051824 */ /* 0x000fe200078e0200 */
[----:B------:R-:W-:Y:S06]  /*7ed0*/  @P0 BRA `(.L_x_127) ;  /* 0x00000000000c0947 */ /* 0x000fec0003800000 */
[----:B------:R-:W-:Y:S04]  /*7ee0*/  SHF.L.U32 R0, R160, 0x1f, RZ ;  /* 0x0000001fa0007819 */ /* 0x000fe800000006ff */
[----:B------:R-:W3:Y:S02]  /*7ef0*/  SYNCS.PHASECHK.TRANS64.TRYWAIT P0, [R3+URZ+0xa0], R0 ;  /* 0x0000a000030075a7 */ /* 0x000ee400080011ff */
[----:B---3--:R-:W-:Y:S05]  /*7f00*/  @!P0 BRA `(.L_x_128) ;  /* 0x0000004800fc8947 */ /* 0x008fea0003800000 */
.L_x_127:
[----:B------:R-:W-:Y:S05]  /*7f10*/  BSYNC B0 ;  /* 0x0000000000007941 */ /* 0x000fea0003800000 */
.L_x_126:
[----:B------:R-:W-:Y:S01]  /*7f20*/  ISETP.NE.AND P0, PT, R86, RZ, PT ;  /* 0x000000ff5600720c */ /* 0x000fe20003f05270 */
[----:B------:R-:W-:Y:S11]  /*7f30*/  VIADD R78, R78, 0x1 ;  /* 0x000000014e4e7836 */ /* 0x000ff60000000000 */
[----:B------:R-:W-:Y:S01]  /*7f40*/  @!UPT UIADD3 URZ, UPT, UPT, URZ, URZ, URZ ;  /* 0x000000fffffff290 */ /* 0x000fe2000fffe0ff */
[----:B------:R4:W1:Y:S01]  /*7f50*/  @P0 LDS.128 R80, [R6+UR44+0x400] ;  /* 0x0004002c06500984 */ /* 0x0008620008000c00 */
[--C-:B---3--:R-:W-:Y:S01]  /*7f60*/  @P0 IMAD.IADD R0, R85, 0x1, R2.reuse ;  /* 0x0000000155000824 */ /* 0x108fe200078e0202 */
[C---:B------:R-:W-:Y:S01]  /*7f70*/  @P0 IADD3 R3, PT, PT, R87.reuse, R4, RZ ;  /* 0x0000000457030210 */ /* 0x040fe20007ffe0ff */
[C---:B------:R-:W-:Y:S01]  /*7f80*/  @P0 IMAD.IADD R7, R87.reuse, 0x1, R2 ;  /* 0x0000000157070824 */ /* 0x040fe200078e0202 */
[----:B------:R4:W3:Y:S02]  /*7f90*/  @P0 LDS.128 R88, [R5+0x400] ;  /* 0x0004000005580984 */ /* 0x0008e40000000c00 */
[----:B------:R-:W-:Y:S02]  /*7fa0*/  @P0 IADD3 R8, PT, PT, R87, R0, RZ ;  /* 0x0000000057080210 */ /* 0x000fe40007ffe0ff */
[----:B------:R4:W1:Y:S04]  /*7fb0*/  @P0 LDS.128 R96, [R4+0x400] ;  /* 0x0004000004600984 */ /* 0x0008680000000c00 */
[----:B------:R4:W1:Y:S04]  /*7fc0*/  @P0 LDS.128 R104, [R3+0x400] ;  /* 0x0004000003680984 */ /* 0x0008680000000c00 */
[----:B------:R4:W1:Y:S04]  /*7fd0*/  @P0 LDS.128 R112, [R2+0x400] ;  /* 0x0004000002700984 */ /* 0x0008680000000c00 */
[----:B------:R4:W1:Y:S04]  /*7fe0*/  @P0 LDS.128 R120, [R7+0x400] ;  /* 0x0004000007780984 */ /* 0x0008680000000c00 */
[----:B------:R4:W1:Y:S04]  /*7ff0*/  @P0 LDS.128 R128, [R0+0x400] ;  /* 0x0004000000800984 */ /* 0x0008680000000c00 */
[----:B------:R4:W1:Y:S02]  /*8000*/  @P0 LDS.128 R136, [R8+0x400] ;  /* 0x0004000008880984 */ /* 0x0008640000000c00 */
.L_x_125:
[----:B------:R-:W-:Y:S05]  /*8010*/  BSYNC B1 ;  /* 0x0000000000017941 */ /* 0x000fea0003800000 */
.L_x_124:
[----:B---34-:R-:W-:Y:S05]  /*8020*/  VIADD R0, R71, 0x40 ;  /* 0x0000004047007836 */ /* 0x018fea0000000000 */
[----:B------:R-:W-:Y:S04]  /*8030*/  SHF.R.U32.HI R0, RZ, 0x15, R0 ;  /* 0x00000015ff007819 */ /* 0x000fe80000011600 */
[----:B------:R-:W-:Y:S11]  /*8040*/  LOP3.LUT P0, RZ, R0, 0x3, R147, 0x48, !PT ;  /* 0x0000000300ff7812 */ /* 0x000ff60007804893 */
[----:B------:R-:W-:Y:S02]  /*8050*/  @!UPT UIADD3 URZ, UPT, UPT, URZ, URZ, URZ ;  /* 0x000000fffffff290 */ /* 0x000fe4000fffe0ff */
[----:B------:R-:W-:Y:S05]  /*8060*/  @!P0 BRA `(.L_x_129) ;  /* 0x0000000000408947 */ /* 0x000fea0003800000 */
[----:B------:R-:W3:Y:S01]  /*8070*/  LDCU.64 UR8, c[0x4][0x70] ;  /* 0x01000e00ff0877ac */ /* 0x000ee20008000a00 */
[----:B------:R-:W-:Y:S01]  /*8080*/  MOV R3, 0x0 ;  /* 0x0000000000037802 */ /* 0x000fe20000000f00 */
[----:B------:R-:W-:Y:S02]  /*8090*/  HFMA2 R12, -RZ, RZ, 0, 5.9604644775390625e-08 ;  /* 0x00000001ff0c7431 */ /* 0x000fe400000001ff */
[----:B------:R-:W-:Y:S02]  /*80a0*/  IMAD.MOV.U32 R8, RZ, RZ, 0x192 ;  /* 0x00000192ff087424 */ /* 0x000fe400078e00ff */
[----:B------:R-:W-:Y:S01]  /*80b0*/  IMAD.MOV.U32 R13, RZ, RZ, RZ ;  /* 0x000000ffff0d7224 */ /* 0x000fe200078e00ff */
[----:B------:R-:W4:Y:S01]  /*80c0*/  LDCU.64 UR6, c[0x4][0x78] ;  /* 0x01000f00ff0677ac */ /* 0x000f220008000a00 */
[----:B------:R-:W1:Y:S01]  /*80d0*/  LDC.64 R2, c[0x4][R3] ;  /* 0x0100000003027b82 */ /* 0x000e620000000a00 */
[----:B------:R-:W5:Y:S01]  /*80e0*/  LDCU.64 UR4, c[0x4][0x10] ;  /* 0x01000200ff0477ac */ /* 0x000f620008000a00 */
[----:B---3--:R-:W-:Y:S01]  /*80f0*/  MOV R5, UR9 ;  /* 0x0000000900057c02 */ /* 0x008fe20008000f00 */
[----:B------:R-:W-:Y:S01]  /*8100*/  IMAD.U32 R4, RZ, RZ, UR8 ;  /* 0x00000008ff047e24 */ /* 0x000fe2000f8e00ff */
[----:B----4-:R-:W-:Y:S01]  /*8110*/  MOV R7, UR7 ;  /* 0x0000000700077c02 */ /* 0x010fe20008000f00 */
[----:B------:R-:W-:Y:S01]  /*8120*/  IMAD.U32 R6, RZ, RZ, UR6 ;  /* 0x00000006ff067e24 */ /* 0x000fe2000f8e00ff */
[----:B-----5:R-:W-:Y:S01]  /*8130*/  MOV R11, UR5 ;  /* 0x00000005000b7c02 */ /* 0x020fe20008000f00 */
[----:B------:R-:W-:Y:S02]  /*8140*/  IMAD.U32 R10, RZ, RZ, UR4 ;  /* 0x00000004ff0a7e24 */ /* 0x000fe4000f8e00ff */
[----:B------:R-:W-:Y:S07]  /*8150*/  LEPC R20, `(.L_x_129) ;  /* 0x000000001014794e */ /* 0x000fee0000000000 */
[----:B-12---:R-:W-:Y:S05]  /*8160*/  CALL.ABS.NOINC R2 ;  /* 0x0000000002007343 */ /* 0x006fea0003c00000 */
.L_x_129:
[----:B------:R-:W-:Y:S01]  /*8170*/  ISETP.NE.AND P6, PT, R166, RZ, PT ;  /* 0x000000ffa600720c */ /* 0x000fe20003fc5270 */
[----:B------:R-:W-:Y:S05]  /*8180*/  WARPSYNC.ALL ;  /* 0x0000000000007948 */ /* 0x000fea0003800000 */
[----:B------:R-:W-:Y:S01]  /*8190*/  R2UR UR4, R71 ;  /* 0x00000000470472ca */ /* 0x000fe200000e0000 */
[----:B------:R-:W-:Y:S01]  /*81a0*/  BSSY.RECONVERGENT B0, `(.L_x_130) ;  /* 0x0000104000007945 */ /* 0x000fe20003800200 */
[----:B------:R-:W-:Y:S02]  /*81b0*/  MOV R0, UR46 ;  /* 0x0000002e00007c02 */ /* 0x000fe40008000f00 */
[----:B------:R-:W-:Y:S02]  /*81c0*/  MOV R77, UR47 ;  /* 0x0000002f004d7c02 */ /* 0x000fe40008000f00 */
[----:B-1----:R-:W-:Y:S02]  /*81d0*/  SHF.L.U32 R72, R80, 0x10, RZ ;  /* 0x0000001050487819 */ /* 0x002fe400000006ff */
[----:B------:R-:W-:Y:S02]  /*81e0*/  @P6 LEA R0, R0, UR44, 0x3 ;  /* 0x0000002c00006c11 */ /* 0x000fe4000f8e18ff */
[----:B------:R-:W-:Y:S02]  /*81f0*/  LOP3.LUT R75, R80, 0xffff0000, RZ, 0xc0, !PT ;  /* 0xffff0000504b7812 */ /* 0x000fe400078ec0ff */
[----:B------:R-:W-:Y:S01]  /*8200*/  @P6 IADD3 R0, PT, PT, R0, 0xc0, RZ ;  /* 0x000000c000006810 */ /* 0x000fe20007ffe0ff */
[----:B------:R-:W1:Y:S01]  /*8210*/  LDTM.x64 R4, tmem[UR4+0x40] ;  /* 0x00004004000479ee */ /* 0x000e620008340000 */
[----:B------:R-:W-:Y:S02]  /*8220*/  SHF.L.U32 R74, R81, 0x10, RZ ;  /* 0x00000010514a7819 */ /* 0x000fe400000006ff */
[----:B------:R-:W-:Y:S02]  /*8230*/  @P6 PRMT R77, R77, 0x654, R0 ;  /* 0x000006544d4d6816 */ /* 0x000fe40000000000 */
[----:B------:R-:W-:Y:S02]  /*8240*/  LOP3.LUT R76, R81, 0xffff0000, RZ, 0xc0, !PT ;  /* 0xffff0000514c7812 */ /* 0x000fe400078ec0ff */
[----:B------:R-:W-:Y:S01]  /*8250*/  ISETP.NE.AND P0, PT, R163, RZ, PT ;  /* 0x000000ffa300720c */ /* 0x000fe20003f05270 */
[C---:B-1----:R-:W-:Y:S01]  /*8260*/  FMUL R0, R70.reuse, R4 ;  /* 0x0000000446007220 */ /* 0x042fe20000400000 */
[C---:B------:R-:W-:Y:S01]  /*8270*/  FMUL R2, R70.reuse, R5 ;  /* 0x0000000546027220 */ /* 0x040fe20000400000 */
[C---:B------:R-:W-:Y:S01]  /*8280*/  FMUL R3, R70.reuse, R6 ;  /* 0x0000000646037220 */ /* 0x040fe20000400000 */
[----:B------:R-:W-:Y:S01]  /*8290*/  FMUL R7, R70, R7 ;  /* 0x0000000746077220 */ /* 0x000fe20000400000 */
[C---:B------:R-:W-:Y:S01]  /*82a0*/  FFMA R0, R73.reuse, R72, R0 ;  /* 0x0000004849007223 */ /* 0x040fe20000000000 */
[C---:B------:R-:W-:Y:S01]  /*82b0*/  LOP3.LUT R72, R82.reuse, 0xffff0000, RZ, 0xc0, !PT ;  /* 0xffff000052487812 */ /* 0x040fe200078ec0ff */
[C---:B------:R-:W-:Y:S01]  /*82c0*/  FFMA R2, R73.reuse, R75, R2 ;  /* 0x0000004b49027223 */ /* 0x040fe20000000002 */
[----:B------:R-:W-:Y:S01]  /*82d0*/  SHF.L.U32 R75, R82, 0x10, RZ ;  /* 0x00000010524b7819 */ /* 0x000fe200000006ff */
[C---:B------:R-:W-:Y:S01]  /*82e0*/  FFMA R3, R73.reuse, R74, R3 ;  /* 0x0000004a49037223 */ /* 0x040fe20000000003 */
[----:B------:R-:W-:Y:S01]  /*82f0*/  FMUL R4, R70, R8 ;  /* 0x0000000846047220 */ /* 0x000fe20000400000 */
[----:B------:R-:W-:Y:S01]  /*8300*/  FFMA R7, R73, R76, R7 ;  /* 0x0000004c49077223 */ /* 0x000fe20000000007 */
[----:B------:R-:W-:Y:S01]  /*8310*/  F2FP.BF16.F32.PACK_AB R92, R2, R0 ;  /* 0x00000000025c723e */ /* 0x000fe200000010ff */
[C---:B------:R-:W-:Y:S01]  /*8320*/  FMUL R5, R70.reuse, R9 ;  /* 0x0000000946057220 */ /* 0x040fe20000400000 */
[----:B------:R-:W-:Y:S01]  /*8330*/  LOP3.LUT R0, R83, 0xffff0000, RZ, 0xc0, !PT ;  /* 0xffff000053007812 */ /* 0x000fe200078ec0ff */
[----:B------:R-:W-:Y:S01]  /*8340*/  FFMA R4, R73, R75, R4 ;  /* 0x0000004b49047223 */ /* 0x000fe20000000004 */
[----:B------:R-:W-:Y:S01]  /*8350*/  SHF.L.U32 R75, R83, 0x10, RZ ;  /* 0x00000010534b7819 */ /* 0x000fe200000006ff */
[----:B------:R-:W-:Y:S01]  /*8360*/  FFMA R5, R73, R72, R5 ;  /* 0x0000004849057223 */ /* 0x000fe20000000005 */
[----:B------:R-:W-:Y:S01]  /*8370*/  F2FP.BF16.F32.PACK_AB R93, R7, R3 ;  /* 0x00000003075d723e */ /* 0x000fe200000010ff */
[----:B------:R-:W-:Y:S01]  /*8380*/  FMUL R6, R70, R10 ;  /* 0x0000000a46067220 */ /* 0x000fe20000400000 */
[----:B------:R-:W-:Y:S01]  /*8390*/  SHF.L.U32 R3, R88, 0x10, RZ ;  /* 0x0000001058037819 */ /* 0x000fe200000006ff */
[----:B------:R-:W-:Y:S01]  /*83a0*/  FMUL R11, R70, R11 ;  /* 0x0000000b460b7220 */ /* 0x000fe20000400000 */
[----:B------:R-:W-:Y:S01]  /*83b0*/  LOP3.LUT R2, R88, 0xffff0000, RZ, 0xc0, !PT ;  /* 0xffff000058027812 */ /* 0x000fe200078ec0ff */
[C---:B------:R-:W-:Y:S01]  /*83c0*/  FMUL R8, R70.reuse, R12 ;  /* 0x0000000c46087220 */ /* 0x040fe20000400000 */
[----:B------:R-:W-:Y:S01]  /*83d0*/  LOP3.LUT R72, R99, 0xffff0000, RZ, 0xc0, !PT ;  /* 0xffff000063487812 */ /* 0x000fe200078ec0ff */
[----:B------:R-:W-:Y:S01]  /*83e0*/  FMUL R9, R70, R13 ;  /* 0x0000000d46097220 */ /* 0x000fe20000400000 */
[----:B------:R-:W-:Y:S01]  /*83f0*/  F2FP.BF16.F32.PACK_AB R94, R5, R4 ;  /* 0x00000004055e723e */ /* 0x000fe200000010ff */
[C---:B------:R-:W-:Y:S01]  /*8400*/  FFMA R6, R73.reuse, R75, R6 ;  /* 0x0000004b49067223 */ /* 0x040fe20000000006 */
[----:B------:R-:W-:Y:S01]  /*8410*/  SHF.L.U32 R75, R96, 0x10, RZ ;  /* 0x00000010604b7819 */ /* 0x000fe200000006ff */
[----:B------:R-:W-:Y:S01]  /*8420*/  FFMA R11, R73, R0, R11 ;  /* 0x00000000490b7223 */ /* 0x000fe2000000000b */
[----:B------:R-:W-:Y:S01]  /*8430*/  SHF.L.U32 R0, R89, 0x10, RZ ;  /* 0x0000001059007819 */ /* 0x000fe200000006ff */
[C---:B------:R-:W-:Y:S01]  /*8440*/  FFMA R8, R73.reuse, R3, R8 ;  /* 0x0000000349087223 */ /* 0x040fe20000000008 */
[----:B------:R-:W-:Y:S01]  /*8450*/  SHF.L.U32 R3, R90, 0x10, RZ ;  /* 0x000000105a037819 */ /* 0x000fe200000006ff */
[----:B------:R-:W-:Y:S01]  /*8460*/  FFMA R9, R73, R2, R9 ;  /* 0x0000000249097223 */ /* 0x000fe20000000009 */
[----:B------:R-:W-:Y:S01]  /*8470*/  LOP3.LUT R2, R89, 0xffff0000, RZ, 0xc0, !PT ;  /* 0xffff000059027812 */ /* 0x000fe200078ec0ff */
[C---:B------:R-:W-:Y:S01]  /*8480*/  FMUL R10, R70.reuse, R14 ;  /* 0x0000000e460a7220 */ /* 0x040fe20000400000 */
[----:B------:R-:W-:Y:S01]  /*8490*/  F2FP.BF16.F32.PACK_AB R95, R11, R6 ;  /* 0x000000060b5f723e */ /* 0x000fe200000010ff */
[C---:B------:R-:W-:Y:S01]  /*84a0*/  FMUL R15, R70.reuse, R15 ;  /* 0x0000000f460f7220 */ /* 0x040fe20000400000 */
[----:B------:R-:W-:Y:S01]  /*84b0*/  F2FP.BF16.F32.PACK_AB R100, R9, R8 ;  /* 0x000000080964723e */ /* 0x000fe200000010ff */
[----:B------:R-:W-:Y:S01]  /*84c0*/  FMUL R12, R70, R16 ;  /* 0x00000010460c7220 */ /* 0x000fe20000400000 */
[C---:B------:R-:W-:Y:S01]  /*84d0*/  FFMA R10, R73.reuse, R0, R10 ;  /* 0x00000000490a7223 */ /* 0x040fe2000000000a */
[----:B------:R-:W-:Y:S01]  /*84e0*/  LOP3.LUT R0, R90, 0xffff0000, RZ, 0xc0, !PT ;  /* 0xffff00005a007812 */ /* 0x000fe200078ec0ff */
[----:B------:R-:W-:Y:S01]  /*84f0*/  FFMA R15, R73, R2, R15 ;  /* 0x00000002490f7223 */ /* 0x000fe2000000000f */
        /* <DEDUP_REMOVED lines=9> */
[----:B------:R-:W-:Y:S01]  /*8590*/  FMUL R16, R70, R20 ;  /* 0x0000001446107220 */ /* 0x000fe20000400000 */
[----:B------:R-:W-:Y:S01]  /*85a0*/  FFMA R14, R73, R3, R14 ;  /* 0x00000003490e7223 */ /* 0x000fe2000000000e */
[----:B------:R-:W-:Y:S01]  /*85b0*/  SHF.L.U32 R3, R98, 0x10, RZ ;  /* 0x0000001062037819 */ /* 0x000fe200000006ff */
[C---:B------:R-:W-:Y:S01]  /*85c0*/  FMUL R17, R70.reuse, R21 ;  /* 0x0000001546117220 */ /* 0x040fe20000400000 */
[----:B------:R-:W-:Y:S01]  /*85d0*/  F2FP.BF16.F32.PACK_AB R102, R13, R12 ;  /* 0x0000000c0d66723e */ /* 0x000fe200000010ff */
[----:B------:R-:W-:Y:S01]  /*85e0*/  FFMA R19, R73, R2, R19 ;  /* 0x0000000249137223 */ /* 0x000fe20000000013 */
[----:B------:R-:W-:Y:S01]  /*85f0*/  SHF.L.U32 R2, R97, 0x10, RZ ;  /* 0x0000001061027819 */ /* 0x000fe200000006ff */
        /* <DEDUP_REMOVED lines=12> */
[C---:B------:R-:W-:Y:S01]  /*86c0*/  FFMA R23, R73.reuse, R0, R23 ;  /* 0x0000000049177223 */ /* 0x040fe20000000017 */
[----:B------:R-:W-:Y:S01]  /*86d0*/  SHF.L.U32 R0, R104, 0x10, RZ ;  /* 0x0000001068007819 */ /* 0x000fe200000006ff */
[C---:B------:R-:W-:Y:S01]  /*86e0*/  FMUL R22, R70.reuse, R26 ;  /* 0x0000001a46167220 */ /* 0x040fe20000400000 */
[----:B------:R-:W-:Y:S01]  /*86f0*/  FMUL R27, R70, R27 ;  /* 0x0000001b461b7220 */ /* 0x000fe20000400000 */
        /* <DEDUP_REMOVED lines=9> */
[----:B------:R-:W-:Y:S01]  /*8790*/  LOP3.LUT R72, R107, 0xffff0000, RZ, 0xc0, !PT ;  /* 0xffff00006b487812 */ /* 0x000fe200078ec0ff */
[----:B------:R-:W-:Y:S01]  /*87a0*/  FFMA R24, R73, R0, R24 ;  /* 0x0000000049187223 */ /* 0x000fe20000000018 */
[----:B------:R-:W-:Y:S01]  /*87b0*/  SHF.L.U32 R0, R105, 0x10, RZ ;  /* 0x0000001069007819 */ /* 0x000fe200000006ff */
[C---:B------:R-:W-:Y:S01]  /*87c0*/  FMUL R25, R70.reuse, R29 ;  /* 0x0000001d46197220 */ /* 0x040fe20000400000 */
[----:B------:R-:W-:Y:S01]  /*87d0*/  F2FP.BF16.F32.PACK_AB R110, R21, R20 ;  /* 0x00000014156e723e */ /* 0x000fe200000010ff */
[----:B------:R-:W-:Y:S01]  /*87e0*/  FMUL R26, R70, R30 ;  /* 0x0000001e461a7220 */ /* 0x000fe20000400000 */
[----:B------:R-:W-:Y:S01]  /*87f0*/  F2FP.BF16.F32.PACK_AB R111, R27, R22 ;  /* 0x000000161b6f723e */ /* 0x000fe200000010ff */
        /* <DEDUP_REMOVED lines=38> */
[----:B------:R1:W-:Y:S01]  /*8a60*/  STS.128 [R169+UR44+0x4400], R92 ;  /* 0x0044005ca9007988 */ /* 0x0003e20008000c2c */
        /* <DEDUP_REMOVED lines=12> */
[----:B------:R3:W-:Y:S01]  /*8b30*/  STS.128 [R168+0x4400], R100 ;  /* 0x00440064a8007388 */ /* 0x0007e20000000c00 */
        /* <DEDUP_REMOVED lines=12> */
[----:B------:R4:W-:Y:S01]  /*8c00*/  STS.128 [R167+0x4400], R108 ;  /* 0x0044006ca7007388 */ /* 0x0009e20000000c00 */
[----:B------:R-:W-:Y:S01]  /*8c10*/  FMUL R51, R70, R51 ;  /* 0x0000003346337220 */ /* 0x000fe20000400000 */
[C---:B------:R-:W-:Y:S01]  /*8c20*/  FFMA R44, R73.reuse, R3, R44 ;  /* 0x00000003492c7223 */ /* 0x040fe2000000002c */
[C---:B------:R-:W-:Y:S01]  /*8c30*/  SHF.L.U32 R3, R128.reuse, 0x10, RZ ;  /* 0x0000001080037819 */ /* 0x040fe200000006ff */
[----:B------:R-:W-:Y:S01]  /*8c40*/  FFMA R45, R73, R2, R45 ;  /* 0x00000002492d7223 */ /* 0x000fe2000000002d */
[----:B------:R-:W-:Y:S01]  /*8c50*/  LOP3.LUT R2, R129, 0xffff0000, RZ, 0xc0, !PT ;  /* 0xffff000081027812 */ /* 0x000fe200078ec0ff */
        /* <DEDUP_REMOVED lines=8> */
[C---:B------:R-:W-:Y:S01]  /*8ce0*/  FMUL R50, R70.reuse, R54 ;  /* 0x0000003646327220 */ /* 0x040fe20000400000 */
[----:B------:R-:W-:Y:S01]  /*8cf0*/  F2FP.BF16.F32.PACK_AB R94, R37, R36 ;  /* 0x00000024255e723e */ /* 0x000fe200000010ff */
[----:B------:R1:W-:Y:S01]  /*8d00*/  STS.128 [R157+0x4400], R116 ;  /* 0x004400749d007388 */ /* 0x0003e20000000c00 */
[----:B------:R-:W-:Y:S01]  /*8d10*/  F2FP.BF16.F32.PACK_AB R95, R43, R38 ;  /* 0x000000262b5f723e */ /* 0x000fe200000010ff */
[----:B------:R-:W-:Y:S01]  /*8d20*/  FMUL R55, R70, R55 ;  /* 0x0000003746377220 */ /* 0x000fe20000400000 */
[----:B---3--:R-:W-:Y:S01]  /*8d30*/  F2FP.BF16.F32.PACK_AB R100, R41, R40 ;  /* 0x000000282964723e */ /* 0x008fe200000010ff */
[----:B------:R-:W-:Y:S01]  /*8d40*/  FFMA R48, R73, R3, R48 ;  /* 0x0000000349307223 */ /* 0x000fe20000000030 */
[----:B------:R-:W-:Y:S01]  /*8d50*/  SHF.L.U32 R3, R131, 0x10, RZ ;  /* 0x0000001083037819 */ /* 0x000fe200000006ff */
[----:B------:R-:W-:Y:S01]  /*8d60*/  FFMA R49, R73, R0, R49 ;  /* 0x0000000049317223 */ /* 0x000fe20000000031 */
[C---:B------:R-:W-:Y:S01]  /*8d70*/  SHF.L.U32 R0, R130.reuse, 0x10, RZ ;  /* 0x0000001082007819 */ /* 0x040fe200000006ff */
[----:B------:R3:W-:Y:S01]  /*8d80*/  STS.128 [R156+0x4400], R92 ;  /* 0x0044005c9c007388 */ /* 0x0007e20000000c00 */
[----:B------:R-:W-:Y:S01]  /*8d90*/  F2FP.BF16.F32.PACK_AB R101, R47, R42 ;  /* 0x0000002a2f65723e */ /* 0x000fe200000010ff */
[----:B------:R-:W-:Y:S01]  /*8da0*/  FFMA R50, R73, R75, R50 ;  /* 0x0000004b49327223 */ /* 0x000fe20000000032 */
[----:B------:R-:W-:Y:S01]  /*8db0*/  SHF.L.U32 R75, R137, 0x10, RZ ;  /* 0x00000010894b7819 */ /* 0x000fe200000006ff */
[----:B------:R-:W-:Y:S01]  /*8dc0*/  FFMA R55, R73, R2, R55 ;  /* 0x0000000249377223 */ /* 0x000fe20000000037 */
[----:B------:R-:W-:Y:S01]  /*8dd0*/  LOP3.LUT R2, R130, 0xffff0000, RZ, 0xc0, !PT ;  /* 0xffff000082027812 */ /* 0x000fe200078ec0ff */
[C---:B------:R-:W-:Y:S01]  /*8de0*/  FMUL R52, R70.reuse, R56 ;  /* 0x0000003846347220 */ /* 0x040fe20000400000 */
[----:B------:R-:W-:Y:S01]  /*8df0*/  F2FP.BF16.F32.PACK_AB R102, R45, R44 ;  /* 0x0000002c2d66723e */ /* 0x000fe200000010ff */
[C---:B------:R-:W-:Y:S01]  /*8e00*/  FMUL R53, R70.reuse, R57 ;  /* 0x0000003946357220 */ /* 0x040fe20000400000 */
[C---:B------:R-:W-:Y:S01]  /*8e10*/  FMUL R54, R70.reuse, R58 ;  /* 0x0000003a46367220 */ /* 0x040fe20000400000 */
[----:B------:R-:W-:Y:S01]  /*8e20*/  FFMA R52, R73, R0, R52 ;  /* 0x0000000049347223 */ /* 0x000fe20000000034 */
[----:B------:R-:W-:Y:S01]  /*8e30*/  LOP3.LUT R0, R131, 0xffff0000, RZ, 0xc0, !PT ;  /* 0xffff000083007812 */ /* 0x000fe200078ec0ff */
[C---:B------:R-:W-:Y:S01]  /*8e40*/  FFMA R53, R73.reuse, R2, R53 ;  /* 0x0000000249357223 */ /* 0x040fe20000000035 */
[----:B------:R-:W-:Y:S01]  /*8e50*/  FFMA R54, R73, R3, R54 ;  /* 0x0000000349367223 */ /* 0x000fe20000000036 */
[----:B------:R-:W-:Y:S01]  /*8e60*/  FMUL R59, R70, R59 ;  /* 0x0000003b463b7220 */ /* 0x000fe20000400000 */
[----:B------:R-:W-:Y:S01]  /*8e70*/  SHF.L.U32 R3, R136, 0x10, RZ ;  /* 0x0000001088037819 */ /* 0x000fe200000006ff */
[----:B------:R-:W-:Y:S01]  /*8e80*/  FMUL R56, R70, R60 ;  /* 0x0000003c46387220 */ /* 0x000fe20000400000 */
[----:B------:R-:W-:Y:S01]  /*8e90*/  LOP3.LUT R2, R136, 0xffff0000, RZ, 0xc0, !PT ;  /* 0xffff000088027812 */ /* 0x000fe200078ec0ff */
[C---:B------:R-:W-:Y:S01]  /*8ea0*/  FMUL R57, R70.reuse, R61 ;  /* 0x0000003d46397220 */ /* 0x040fe20000400000 */
[----:B------:R-:W-:Y:S01]  /*8eb0*/  F2FP.BF16.F32.PACK_AB R103, R51, R46 ;  /* 0x0000002e3367723e */ /* 0x000fe200000010ff */
[C---:B------:R-:W-:Y:S01]  /*8ec0*/  FMUL R58, R70.reuse, R62 ;  /* 0x0000003e463a7220 */ /* 0x040fe20000400000 */
[C---:B------:R-:W-:Y:S01]  /*8ed0*/  FFMA R59, R73.reuse, R0, R59 ;  /* 0x00000000493b7223 */ /* 0x040fe2000000003b */
[----:B------:R-:W-:Y:S01]  /*8ee0*/  FFMA R56, R73, R3, R56 ;  /* 0x0000000349387223 */ /* 0x000fe20000000038 */
[----:B------:R-:W-:Y:S01]  /*8ef0*/  LOP3.LUT R0, R137, 0xffff0000, RZ, 0xc0, !PT ;  /* 0xffff000089007812 */ /* 0x000fe200078ec0ff */
[----:B------:R3:W-:Y:S01]  /*8f00*/  STS.128 [R155+0x4400], R100 ;  /* 0x004400649b007388 */ /* 0x0007e20000000c00 */
[C---:B------:R-:W-:Y:S01]  /*8f10*/  FFMA R57, R73.reuse, R2, R57 ;  /* 0x0000000249397223 */ /* 0x040fe20000000039 */
[----:B------:R-:W-:Y:S01]  /*8f20*/  FMUL R63, R70, R63 ;  /* 0x0000003f463f7220 */ /* 0x000fe20000400000 */
[----:B------:R-:W-:Y:S01]  /*8f30*/  SHF.L.U32 R3, R138, 0x10, RZ ;  /* 0x000000108a037819 */ /* 0x000fe200000006ff */
[----:B------:R-:W-:Y:S01]  /*8f40*/  FFMA R58, R73, R75, R58 ;  /* 0x0000004b493a7223 */ /* 0x000fe2000000003a */
[----:B------:R-:W-:Y:S01]  /*8f50*/  FMUL R60, R70, R64 ;  /* 0x00000040463c7220 */ /* 0x000fe20000400000 */
[----:B------:R-:W-:Y:S01]  /*8f60*/  LOP3.LUT R2, R138, 0xffff0000, RZ, 0xc0, !PT ;  /* 0xffff00008a027812 */ /* 0x000fe200078ec0ff */
[C---:B------:R-:W-:Y:S01]  /*8f70*/  FMUL R61, R70.reuse, R65 ;  /* 0x00000041463d7220 */ /* 0x040fe20000400000 */
[----:B------:R-:W-:Y:S01]  /*8f80*/  SHF.L.U32 R75, R139, 0x10, RZ ;  /* 0x000000108b4b7819 */ /* 0x000fe200000006ff */
[C---:B------:R-:W-:Y:S01]  /*8f90*/  FMUL R62, R70.reuse, R66 ;  /* 0x00000042463e7220 */ /* 0x040fe20000400000 */
[----:B------:R-:W-:Y:S01]  /*8fa0*/  FFMA R63, R73, R0, R63 ;  /* 0x00000000493f7223 */ /* 0x000fe2000000003f */
[----:B------:R-:W-:Y:S01]  /*8fb0*/  FMUL R67, R70, R67 ;  /* 0x0000004346437220 */ /* 0x000fe20000400000 */
[----:B----4-:R-:W-:Y:S01]  /*8fc0*/  F2FP.BF16.F32.PACK_AB R108, R49, R48 ;  /* 0x00000030316c723e */ /* 0x010fe200000010ff */
[----:B------:R-:W-:Y:S01]  /*8fd0*/  FFMA R60, R73, R3, R60 ;  /* 0x00000003493c7223 */ /* 0x000fe2000000003c */
[----:B------:R-:W-:Y:S01]  /*8fe0*/  F2FP.BF16.F32.PACK_AB R109, R55, R50 ;  /* 0x00000032376d723e */ /* 0x000fe200000010ff */
[----:B------:R-:W-:Y:S01]  /*8ff0*/  FFMA R61, R73, R2, R61 ;  /* 0x00000002493d7223 */ /* 0x000fe2000000003d */
[----:B------:R-:W-:Y:S01]  /*9000*/  F2FP.BF16.F32.PACK_AB R110, R53, R52 ;  /* 0x00000034356e723e */ /* 0x000fe200000010ff */
[----:B------:R-:W-:Y:S01]  /*9010*/  FFMA R62, R73, R75, R62 ;  /* 0x0000004b493e7223 */ /* 0x000fe2000000003e */
[----:B------:R-:W-:Y:S01]  /*9020*/  F2FP.BF16.F32.PACK_AB R111, R59, R54 ;  /* 0x000000363b6f723e */ /* 0x000fe200000010ff */
[----:B------:R-:W-:Y:S01]  /*9030*/  FFMA R67, R73, R72, R67 ;  /* 0x0000004849437223 */ /* 0x000fe20000000043 */
[----:B-1----:R-:W-:Y:S02]  /*9040*/  F2FP.BF16.F32.PACK_AB R116, R57, R56 ;  /* 0x000000383974723e */ /* 0x002fe400000010ff */
[----:B------:R-:W-:Y:S01]  /*9050*/  F2FP.BF16.F32.PACK_AB R117, R63, R58 ;  /* 0x0000003a3f75723e */ /* 0x000fe200000010ff */
[----:B------:R3:W-:Y:S01]  /*9060*/  STS.128 [R154+0x4400], R108 ;  /* 0x0044006c9a007388 */ /* 0x0007e20000000c00 */
[----:B------:R-:W-:Y:S02]  /*9070*/  F2FP.BF16.F32.PACK_AB R118, R61, R60 ;  /* 0x0000003c3d76723e */ /* 0x000fe400000010ff */
[----:B------:R-:W-:Y:S02]  /*9080*/  F2FP.BF16.F32.PACK_AB R119, R67, R62 ;  /* 0x0000003e4377723e */ /* 0x000fe400000010ff */
[----:B------:R-:W-:Y:S02]  /*9090*/  LEA R0, R78, UR44, 0x3 ;  /* 0x0000002c4e007c11 */ /* 0x000fe4000f8e18ff */
[----:B------:R-:W-:Y:S01]  /*90a0*/  @P6 SHF.L.U32 R3, R160, 0x1f, RZ ;  /* 0x0000001fa0036819 */ /* 0x000fe200000006ff */
[----:B------:R3:W-:Y:S01]  /*90b0*/  STS.128 [R153+0x4400], R116 ;  /* 0x0044007499007388 */ /* 0x0007e20000000c00 */
[----:B------:R-:W-:Y:S01]  /*90c0*/  @!PT LDS RZ, [RZ] ;  /* 0x00000000fffff984 */ /* 0x000fe20000000800 */
[----:B------:R-:W-:Y:S01]  /*90d0*/  @!PT LDS RZ, [RZ] ;  /* 0x00000000fffff984 */ /* 0x000fe20000000800 */
[----:B------:R-:W-:Y:S01]  /*90e0*/  @!PT LDS RZ, [RZ] ;  /* 0x00000000fffff984 */ /* 0x000fe20000000800 */
[----:B------:R-:W-:Y:S01]  /*90f0*/  @!PT LDS RZ, [RZ] ;  /* 0x00000000fffff984 */ /* 0x000fe20000000800 */
[----:B------:R1:W-:Y:S07]  /*9100*/  MEMBAR.ALL.CTA ;  /* 0x0000000000007992 */ /* 0x0003ee0000008000 */
[----:B-1----:R-:W1:Y:S02]  /*9110*/  FENCE.VIEW.ASYNC.S ;  /* 0x00000000000073c6 */ /* 0x002e640000000000 */
[----:B-1----:R-:W-:Y:S06]  /*9120*/  BAR.SYNC.DEFER_BLOCKING 0x1, 0x80 ;  /* 0x0042000000007b1d */ /* 0x002fec0000010000 */
[----:B------:R-:W-:Y:S05]  /*9130*/  @P0 BRA `(.L_x_131) ;  /* 0x0000000000280947 */ /* 0x000fea0003800000 */
[----:B------:R-:W1:Y:S01]  /*9140*/  LDCU.64 UR6, c[0x0][0x348] ;  /* 0x00006900ff0677ac */ /* 0x000e620008000a00 */
[----:B------:R-:W-:Y:S02]  /*9150*/  UIADD3 UR9, UPT, UPT, UR49, 0x40, URZ ;  /* 0x0000004031097890 */ /* 0x000fe4000fffe0ff */
[----:B------:R-:W-:Y:S01]  /*9160*/  UIADD3 UR8, UPT, UPT, UR44, 0x4400, URZ ;  /* 0x000044002c087890 */ /* 0x000fe2000fffe0ff */
[----:B------:R-:W-:Y:S01]  /*9170*/  UMOV UR10, UR50 ;  /* 0x00000032000a7c82 */ /* 0x000fe20008000000 */
[----:B------:R-:W-:Y:S01]  /*9180*/  UMOV UR11, UR36 ;  /* 0x00000024000b7c82 */ /* 0x000fe20008000000 */
[----:B-1----:R-:W-:Y:S04]  /*9190*/  UIADD3 UR4, UP0, UPT, UR6, 0x680, URZ ;  /* 0x0000068006047890 */ /* 0x002fe8000ff1e0ff */
[----:B------:R-:W-:Y:S09]  /*91a0*/  UIADD3.X UR5, UPT, UPT, URZ, UR7, URZ, UP0, !UPT ;  /* 0x00000007ff057290 */ /* 0x000ff200087fe4ff */
[----:B------:R1:W-:Y:S01]  /*91b0*/  UTMASTG.3D [UR8], [UR4] ;  /* 0x00000008040073b5 */ /* 0x0003e20008010000 */
[----:B------:R0:W-:Y:S01]  /*91c0*/  UTMACMDFLUSH ;  /* 0x00000000000079b7 */ /* 0x0001e20000000000 */
[----:B-1----:R-:W-:Y:S04]  /*91d0*/  DEPBAR.LE SB0, 0x1 ;  /* 0x000080400000791a */ /* 0x002fe80000000000 */
.L_x_131:
[----:B------:R-:W-:Y:S05]  /*91e0*/  BSYNC.RECONVERGENT B0 ;  /* 0x0000000000007941 */ /* 0x000fea0003800200 */
.L_x_130:
[----:B------:R-:W-:Y:S01]  /*91f0*/  BAR.SYNC.DEFER_BLOCKING 0x1, 0x80 ;  /* 0x0042000000007b1d */ /* 0x000fe20000010000 */
[----:B------:R-:W-:Y:S04]  /*9200*/  UIADD3 UR4, UPT, UPT, UR46, 0x1, URZ ;  /* 0x000000012e047890 */ /* 0x000fe8000fffe0ff */
[----:B------:R-:W-:Y:S04]  /*9210*/  UISETP.NE.AND UP0, UPT, UR4, 0x4, UPT ;  /* 0x000000040400788c */ /* 0x000fe8000bf05270 */
[----:B------:R-:W-:Y:S01]  /*9220*/  USEL UR45, UR4, URZ, UP0 ;  /* 0x000000ff042d7287 */ /* 0x000fe20008000000 */
[----:B------:R1:W-:Y:S01]  /*9230*/  @P6 SYNCS.ARRIVE.TRANS64.RED.A1T0 RZ, [R77+URZ], RZ ;  /* 0x000000ff4dff69a7 */ /* 0x0003e200081004ff */
[----:B------:R-:W-:Y:S01]  /*9240*/  BSSY B1, `(.L_x_132) ;  /* 0x0000020000017945 */ /* 0x000fe20003800000 */
[----:B------:R-:W4:Y:S02]  /*9250*/  @P6 SYNCS.PHASECHK.TRANS64.TRYWAIT P0, [R0+URZ+0xa0], R3 ;  /* 0x0000a003000065a7 */ /* 0x000f2400080011ff */
[----:B----4-:R-:W-:Y:S01]  /*9260*/  @P6 SEL R84, RZ, 0x1, !P0 ;  /* 0x00000001ff546807 */ /* 0x010fe20004000000 */
[----:B-1----:R-:W-:Y:S06]  /*9270*/  @!P6 BRA `(.L_x_133) ;  /* 0x000000000070e947 */ /* 0x002fec0003800000 */
[----:B------:R-:W-:Y:S01]  /*9280*/  ISETP.NE.AND P1, PT, R86, RZ, PT ;  /* 0x000000ff5600720c */ /* 0x000fe20003f25270 */
[----:B------:R-:W-:Y:S01]  /*9290*/  BSSY B0, `(.L_x_134) ;  /* 0x000000b000007945 */ /* 0x000fe20003800000 */
[----:B------:R-:W-:Y:S11]  /*92a0*/  ISETP.NE.AND P0, PT, R84, RZ, PT ;  /* 0x000000ff5400720c */ /* 0x000ff60003f05270 */
[----:B------:R-:W-:Y:S05]  /*92b0*/  @P1 IMAD R5, R78, 0x4000, R169 ;  /* 0x000040004e051824 */ /* 0x000fea00078e02a9 */
[----:B------:R-:W-:Y:S04]  /*92c0*/  @P1 IADD3 R6, PT, PT, R5, UR44, RZ ;  /* 0x0000002c05061c10 */ /* 0x000fe8000fffe0ff */
[----:B------:R-:W-:Y:S01]  /*92d0*/  @P1 IADD3 R4, PT, PT, R85, R6, RZ ;  /* 0x0000000655041210 */ /* 0x000fe20007ffe0ff */
[--C-:B------:R-:W-:Y:S02]  /*92e0*/  @P1 IMAD.IADD R2, R79, 0x1, R6.reuse ;  /* 0x000000014f021824 */ /* 0x100fe400078e0206 */
[----:B------:R-:W-:Y:S01]  /*92f0*/  @P1 IMAD.IADD R3, R87, 0x1, R6 ;  /* 0x0000000157031824 */ /* 0x000fe200078e0206 */
[----:B------:R-:W-:Y:S06]  /*9300*/  @P0 BRA `(.L_x_135) ;  /* 0x00000000000c0947 */ /* 0x000fec0003800000 */
[----:B------:R-:W-:Y:S04]  /*9310*/  SHF.L.U32 R7, R160, 0x1f, RZ ;  /* 0x0000001fa0077819 */ /* 0x000fe800000006ff */
[----:B------:R-:W1:Y:S02]  /*9320*/  SYNCS.PHASECHK.TRANS64.TRYWAIT P0, [R0+URZ+0xa0], R7 ;  /* 0x0000a007000075a7 */ /* 0x000e6400080011ff */
[----:B-1----:R-:W-:Y:S05]  /*9330*/  @!P0 BRA `(.L_x_136) ;  /* 0x0000003800048947 */ /* 0x002fea0003800000 */
.L_x_135:
[----:B------:R-:W-:Y:S05]  /*9340*/  BSYNC B0 ;  /* 0x0000000000007941 */ /* 0x000fea0003800000 */
.L_x_134:
[----:B------:R-:W-:Y:S01]  /*9350*/  ISETP.NE.AND P0, PT, R86, RZ, PT ;  /* 0x000000ff5600720c */ /* 0x000fe20003f05270 */
[----:B------:R-:W-:Y:S11]  /*9360*/  VIADD R78, R78, 0x1 ;  /* 0x000000014e4e7836 */ /* 0x000ff60000000000 */
[----:B------:R-:W-:Y:S01]  /*9370*/  @!UPT UIADD3 URZ, UPT, UPT, URZ, URZ, URZ ;  /* 0x000000fffffff290 */ /* 0x000fe2000fffe0ff */
[----:B------:R4:W2:Y:S01]  /*9380*/  @P0 LDS.128 R80, [R5+UR44+0x400] ;  /* 0x0004002c05500984 */ /* 0x0008a20008000c00 */
[--C-:B-1----:R-:W-:Y:S01]  /*9390*/  @P0 IMAD.IADD R0, R85, 0x1, R2.reuse ;  /* 0x0000000155000824 */ /* 0x102fe200078e0202 */
[C---:B------:R-:W-:Y:S01]  /*93a0*/  @P0 IADD3 R6, PT, PT, R87.reuse, R4, RZ ;  /* 0x0000000457060210 */ /* 0x040fe20007ffe0ff */
[C---:B------:R-:W-:Y:S01]  /*93b0*/  @P0 IMAD.IADD R7, R87.reuse, 0x1, R2 ;  /* 0x0000000157070824 */ /* 0x040fe200078e0202 */
[----:B------:R4:W1:Y:S02]  /*93c0*/  @P0 LDS.128 R88, [R3+0x400] ;  /* 0x0004000003580984 */ /* 0x0008640000000c00 */
[----:B------:R-:W-:Y:S02]  /*93d0*/  @P0 IADD3 R8, PT, PT, R87, R0, RZ ;  /* 0x0000000057080210 */ /* 0x000fe40007ffe0ff */
[----:B------:R4:W1:Y:S04]  /*93e0*/  @P0 LDS.128 R96, [R4+0x400] ;  /* 0x0004000004600984 */ /* 0x0008680000000c00 */
[----:B------:R4:W1:Y:S04]  /*93f0*/  @P0 LDS.128 R104, [R6+0x400] ;  /* 0x0004000006680984 */ /* 0x0008680000000c00 */
[----:B------:R4:W1:Y:S04]  /*9400*/  @P0 LDS.128 R112, [R2+0x400] ;  /* 0x0004000002700984 */ /* 0x0008680000000c00 */
[----:B------:R4:W1:Y:S04]  /*9410*/  @P0 LDS.128 R120, [R7+0x400] ;  /* 0x0004000007780984 */ /* 0x0008680000000c00 */
[----:B------:R4:W1:Y:S04]  /*9420*/  @P0 LDS.128 R128, [R0+0x400] ;  /* 0x0004000000800984 */ /* 0x0008680000000c00 */
[----:B------:R4:W1:Y:S02]  /*9430*/  @P0 LDS.128 R136, [R8+0x400] ;  /* 0x0004000008880984 */ /* 0x0008640000000c00 */
.L_x_133:
[----:B------:R-:W-:Y:S05]  /*9440*/  BSYNC B1 ;  /* 0x0000000000017941 */ /* 0x000fea0003800000 */
.L_x_132:
[----:B----4-:R-:W-:Y:S05]  /*9450*/  VIADD R0, R71, 0x80 ;  /* 0x0000008047007836 */ /* 0x010fea0000000000 */
[----:B------:R-:W-:Y:S04]  /*9460*/  SHF.R.U32.HI R0, RZ, 0x15, R0 ;  /* 0x00000015ff007819 */ /* 0x000fe80000011600 */
[----:B------:R-:W-:Y:S11]  /*9470*/  LOP3.LUT P0, RZ, R0, 0x3, R147, 0x48, !PT ;  /* 0x0000000300ff7812 */ /* 0x000ff60007804893 */
[----:B------:R-:W-:Y:S02]  /*9480*/  @!UPT UIADD3 URZ, UPT, UPT, URZ, URZ, URZ ;  /* 0x000000fffffff290 */ /* 0x000fe4000fffe0ff */
[----:B------:R-:W-:Y:S05]  /*9490*/  @!P0 BRA `(.L_x_137) ;  /* 0x0000000000408947 */ /* 0x000fea0003800000 */
[----:B------:R-:W4:Y:S01]  /*94a0*/  LDCU.64 UR8, c[0x4][0x70] ;  /* 0x01000e00ff0877ac */ /* 0x000f220008000a00 */
[----:B------:R-:W-:Y:S01]  /*94b0*/  MOV R3, 0x0 ;  /* 0x0000000000037802 */ /* 0x000fe20000000f00 */
[----:B------:R-:W-:Y:S02]  /*94c0*/  HFMA2 R12, -RZ, RZ, 0, 5.9604644775390625e-08 ;  /* 0x00000001ff0c7431 */ /* 0x000fe400000001ff */
[----:B------:R-:W-:Y:S02]  /*94d0*/  IMAD.MOV.U32 R8, RZ, RZ, 0x192 ;  /* 0x00000192ff087424 */ /* 0x000fe400078e00ff */
[----:B------:R-:W-:Y:S01]  /*94e0*/  IMAD.MOV.U32 R13, RZ, RZ, RZ ;  /* 0x000000ffff0d7224 */ /* 0x000fe200078e00ff */
[----:B------:R-:W5:Y:S01]  /*94f0*/  LDCU.64 UR6, c[0x4][0x78] ;  /* 0x01000f00ff0677ac */ /* 0x000f620008000a00 */
[----:B------:R-:W1:Y:S01]  /*9500*/  LDC.64 R2, c[0x4][R3] ;  /* 0x0100000003027b82 */ /* 0x000e620000000a00 */
[----:B------:R-:W2:Y:S01]  /*9510*/  LDCU.64 UR4, c[0x4][0x10] ;  /* 0x01000200ff0477ac */ /* 0x000ea20008000a00 */
[----:B----4-:R-:W-:Y:S01]  /*9520*/  MOV R5, UR9 ;  /* 0x0000000900057c02 */ /* 0x010fe20008000f00 */
[----:B------:R-:W-:Y:S01]  /*9530*/  IMAD.U32 R4, RZ, RZ, UR8 ;  /* 0x00000008ff047e24 */ /* 0x000fe2000f8e00ff */
[----:B-----5:R-:W-:Y:S01]  /*9540*/  MOV R7, UR7 ;  /* 0x0000000700077c02 */ /* 0x020fe20008000f00 */
[----:B------:R-:W-:Y:S01]  /*9550*/  IMAD.U32 R6, RZ, RZ, UR6 ;  /* 0x00000006ff067e24 */ /* 0x000fe2000f8e00ff */
[----:B--2---:R-:W-:Y:S01]  /*9560*/  MOV R11, UR5 ;  /* 0x00000005000b7c02 */ /* 0x004fe20008000f00 */
[----:B------:R-:W-:Y:S02]  /*9570*/  IMAD.U32 R10, RZ, RZ, UR4 ;  /* 0x00000004ff0a7e24 */ /* 0x000fe4000f8e00ff */
[----:B------:R-:W-:Y:S07]  /*9580*/  LEPC R20, `(.L_x_137) ;  /* 0x000000001014794e */ /* 0x000fee0000000000 */
[----:B-1-3--:R-:W-:Y:S05]  /*9590*/  CALL.ABS.NOINC R2 ;  /* 0x0000000002007343 */ /* 0x00afea0003c00000 */
.L_x_137:
[----:B------:R-:W-:Y:S01]  /*95a0*/  ISETP.NE.AND P6, PT, R166, RZ, PT ;  /* 0x000000ffa600720c */ /* 0x000fe20003fc5270 */
[----:B------:R-:W-:Y:S05]  /*95b0*/  WARPSYNC.ALL ;  /* 0x0000000000007948 */ /* 0x000fea0003800000 */
[----:B------:R-:W-:Y:S01]  /*95c0*/  R2UR UR4, R71 ;  /* 0x00000000470472ca */ /* 0x000fe200000e0000 */
[----:B------:R-:W-:Y:S01]  /*95d0*/  BSSY.RECONVERGENT B0, `(.L_x_138) ;  /* 0x0000104000007945 */ /* 0x000fe20003800200 */
[----:B------:R-:W-:Y:S02]  /*95e0*/  MOV R3, UR45 ;  /* 0x0000002d00037c02 */ /* 0x000fe40008000f00 */
[----:B------:R-:W-:Y:S02]  /*95f0*/  MOV R74, UR47 ;  /* 0x0000002f004a7c02 */ /* 0x000fe40008000f00 */
[C---:B--2---:R-:W-:Y:S02]  /*9600*/  SHF.L.U32 R72, R80.reuse, 0x10, RZ ;  /* 0x0000001050487819 */ /* 0x044fe400000006ff */
[----:B------:R-:W-:Y:S02]  /*9610*/  @P6 LEA R3, R3, UR44, 0x3 ;  /* 0x0000002c03036c11 */ /* 0x000fe4000f8e18ff */
[----:B------:R-:W-:Y:S02]  /*9620*/  LOP3.LUT R75, R80, 0xffff0000, RZ, 0xc0, !PT ;  /* 0xffff0000504b7812 */ /* 0x000fe400078ec0ff */
[----:B------:R-:W-:Y:S01]  /*9630*/  @P6 IADD3 R3, PT, PT, R3, 0xc0, RZ ;  /* 0x000000c003036810 */ /* 0x000fe20007ffe0ff */
[----:B------:R-:W2:Y:S01]  /*9640*/  LDTM.x64 R4, tmem[UR4+0x80] ;  /* 0x00008004000479ee */ /* 0x000ea20008340000 */
[----:B------:R-:W-:Y:S02]  /*9650*/  ISETP.NE.AND P0, PT, R163, RZ, PT ;  /* 0x000000ffa300720c */ /* 0x000fe40003f05270 */
[----:B------:R-:W-:Y:S01]  /*9660*/  @P6 PRMT R74, R74, 0x654, R3 ;  /* 0x000006544a4a6816 */ /* 0x000fe20000000003 */
[C---:B--2---:R-:W-:Y:S01]  /*9670*/  FMUL R0, R70.reuse, R4 ;  /* 0x0000000446007220 */ /* 0x044fe20000400000 */
[C---:B------:R-:W-:Y:S01]  /*9680*/  FMUL R3, R70.reuse, R6 ;  /* 0x0000000646037220 */ /* 0x040fe20000400000 */
        /* <DEDUP_REMOVED lines=38> */
[C---:B------:R-:W-:Y:S01]  /*98f0*/  FFMA R0, R73.reuse, R72, R0 ;  /* 0x0000004849007223 */ /* 0x040fe20000000000 */
[----:B------:R-:W-:Y:S01]  /*9900*/  FFMA R2, R73, R75, R2 ;  /* 0x0000004b49027223 */ /* 0x000fe20000000002 */
[C---:B------:R-:W-:Y:S01]  /*9910*/  FMUL R45, R70.reuse, R49 ;  /* 0x00000031462d7220 */ /* 0x040fe20000400000 */
[C---:B------:R-:W-:Y:S01]  /*9920*/  FMUL R58, R70.reuse, R62 ;  /* 0x0000003e463a7220 */ /* 0x040fe20000400000 */
[C---:B------:R-:W-:Y:S01]  /*9930*/  FMUL R60, R70.reuse, R64 ;  /* 0x00000040463c7220 */ /* 0x040fe20000400000 */
[C---:B------:R-:W-:Y:S01]  /*9940*/  SHF.L.U32 R64, R81.reuse, 0x10, RZ ;  /* 0x0000001051407819 */ /* 0x040fe200000006ff */
[----:B------:R-:W-:Y:S01]  /*9950*/  FMUL R49, R70, R53 ;  /* 0x0000003546317220 */ /* 0x000fe20000400000 */
[----:B---3--:R-:W-:Y:S01]  /*9960*/  F2FP.BF16.F32.PACK_AB R92, R2, R0 ;  /* 0x00000000025c723e */ /* 0x008fe200000010ff */
[C---:B------:R-:W-:Y:S01]  /*9970*/  FMUL R62, R70.reuse, R66 ;  /* 0x00000042463e7220 */ /* 0x040fe20000400000 */
[----:B------:R-:W-:Y:S01]  /*9980*/  LOP3.LUT R66, R81, 0xffff0000, RZ, 0xc0, !PT ;  /* 0xffff000051427812 */ /* 0x000fe200078ec0ff */
[C---:B------:R-:W-:Y:S01]  /*9990*/  FMUL R53, R70.reuse, R57 ;  /* 0x0000003946357220 */ /* 0x040fe20000400000 */
[----:B------:R-:W-:Y:S01]  /*99a0*/  LOP3.LUT R0, R83, 0xffff0000, RZ, 0xc0, !PT ;  /* 0xffff000053007812 */ /* 0x000fe200078ec0ff */
[----:B------:R-:W-:Y:S01]  /*99b0*/  FMUL R7, R70, R7 ;  /* 0x0000000746077220 */ /* 0x000fe20000400000 */
[----:B-1----:R-:W-:Y:S01]  /*99c0*/  LOP3.LUT R2, R88, 0xffff0000, RZ, 0xc0, !PT ;  /* 0xffff000058027812 */ /* 0x002fe200078ec0ff */
[C---:B------:R-:W-:Y:S01]  /*99d0*/  FMUL R57, R70.reuse, R61 ;  /* 0x0000003d46397220 */ /* 0x040fe20000400000 */
[----:B------:R-:W-:Y:S01]  /*99e0*/  FMUL R61, R70, R65 ;  /* 0x00000041463d7220 */ /* 0x000fe20000400000 */
[C---:B------:R-:W-:Y:S01]  /*99f0*/  SHF.L.U32 R65, R82.reuse, 0x10, RZ ;  /* 0x0000001052417819 */ /* 0x040fe200000006ff */
[C---:B------:R-:W-:Y:S01]  /*9a00*/  FFMA R3, R73.reuse, R64, R3 ;  /* 0x0000004049037223 */ /* 0x040fe20000000003 */
[----:B------:R-:W-:Y:S01]  /*9a10*/  LOP3.LUT R64, R82, 0xffff0000, RZ, 0xc0, !PT ;  /* 0xffff000052407812 */ /* 0x000fe200078ec0ff */
[C---:B------:R-:W-:Y:S01]  /*9a20*/  FFMA R7, R73.reuse, R66, R7 ;  /* 0x0000004249077223 */ /* 0x040fe20000000007 */
[C---:B------:R-:W-:Y:S01]  /*9a30*/  FMUL R11, R70.reuse, R11 ;  /* 0x0000000b460b7220 */ /* 0x040fe20000400000 */
[----:B------:R-:W-:Y:S01]  /*9a40*/  FFMA R4, R73, R65, R4 ;  /* 0x0000004149047223 */ /* 0x000fe20000000004 */
[----:B------:R-:W-:Y:S01]  /*9a50*/  SHF.L.U32 R65, R83, 0x10, RZ ;  /* 0x0000001053417819 */ /* 0x000fe200000006ff */
[----:B------:R-:W-:Y:S01]  /*9a60*/  FFMA R5, R73, R64, R5 ;  /* 0x0000004049057223 */ /* 0x000fe20000000005 */
[----:B------:R-:W-:Y:S01]  /*9a70*/  F2FP.BF16.F32.PACK_AB R93, R7, R3 ;  /* 0x00000003075d723e */ /* 0x000fe200000010ff */
[----:B------:R-:W-:Y:S01]  /*9a80*/  FMUL R15, R70, R15 ;  /* 0x0000000f460f7220 */ /* 0x000fe20000400000 */
[----:B------:R-:W-:Y:S01]  /*9a90*/  SHF.L.U32 R3, R88, 0x10, RZ ;  /* 0x0000001058037819 */ /* 0x000fe200000006ff */
[----:B------:R-:W-:Y:S01]  /*9aa0*/  FFMA R6, R73, R65, R6 ;  /* 0x0000004149067223 */ /* 0x000fe20000000006 */
[----:B------:R-:W-:Y:S01]  /*9ab0*/  F2FP.BF16.F32.PACK_AB R94, R5, R4 ;  /* 0x00000004055e723e */ /* 0x000fe200000010ff */
[----:B------:R-:W-:Y:S01]  /*9ac0*/  FFMA R11, R73, R0, R11 ;  /* 0x00000000490b7223 */ /* 0x000fe2000000000b */
[----:B------:R-:W-:Y:S01]  /*9ad0*/  SHF.L.U32 R0, R89, 0x10, RZ ;  /* 0x0000001059007819 */ /* 0x000fe200000006ff */
[C---:B------:R-:W-:Y:S01]  /*9ae0*/  FFMA R8, R73.reuse, R3, R8 ;  /* 0x0000000349087223 */ /* 0x040fe20000000008 */
[C---:B------:R-:W-:Y:S01]  /*9af0*/  SHF.L.U32 R3, R90.reuse, 0x10, RZ ;  /* 0x000000105a037819 */ /* 0x040fe200000006ff */
[----:B------:R-:W-:Y:S01]  /*9b00*/  FFMA R9, R73, R2, R9 ;  /* 0x0000000249097223 */ /* 0x000fe20000000009 */
[----:B------:R-:W-:Y:S01]  /*9b10*/  LOP3.LUT R2, R89, 0xffff0000, RZ, 0xc0, !PT ;  /* 0xffff000059027812 */ /* 0x000fe200078ec0ff */
[C---:B------:R-:W-:Y:S01]  /*9b20*/  FFMA R10, R73.reuse, R0, R10 ;  /* 0x00000000490a7223 */ /* 0x040fe2000000000a */
[----:B------:R-:W-:Y:S01]  /*9b30*/  LOP3.LUT R0, R90, 0xffff0000, RZ, 0xc0, !PT ;  /* 0xffff00005a007812 */ /* 0x000fe200078ec0ff */
[----:B------:R-:W-:Y:S01]  /*9b40*/  FMUL R19, R70, R19 ;  /* 0x0000001346137220 */ /* 0x000fe20000400000 */
[C---:B------:R-:W-:Y:S01]  /*9b50*/  SHF.L.U32 R5, R96.reuse, 0x10, RZ ;  /* 0x0000001060057819 */ /* 0x040fe200000006ff */
[----:B------:R-:W-:Y:S01]  /*9b60*/  FFMA R15, R73, R2, R15 ;  /* 0x00000002490f7223 */ /* 0x000fe2000000000f */
[----:B------:R-:W-:Y:S01]  /*9b70*/  LOP3.LUT R2, R91, 0xffff0000, RZ, 0xc0, !PT ;  /* 0xffff00005b027812 */ /* 0x000fe200078ec0ff */
[----:B------:R-:W-:Y:S01]  /*9b80*/  FFMA R12, R73, R3, R12 ;  /* 0x00000003490c7223 */ /* 0x000fe2000000000c */
[----:B------:R-:W-:Y:S01]  /*9b90*/  SHF.L.U32 R3, R91, 0x10, RZ ;  /* 0x000000105b037819 */ /* 0x000fe200000006ff */
[----:B------:R-:W-:Y:S01]  /*9ba0*/  FFMA R13, R73, R0, R13 ;  /* 0x00000000490d7223 */ /* 0x000fe2000000000d */
[----:B------:R-:W-:Y:S01]  /*9bb0*/  LOP3.LUT R0, R96, 0xffff0000, RZ, 0xc0, !PT ;  /* 0xffff000060007812 */ /* 0x000fe200078ec0ff */
[----:B------:R-:W-:Y:S01]  /*9bc0*/  FMUL R23, R70, R23 ;  /* 0x0000001746177220 */ /* 0x000fe20000400000 */
[----:B------:R-:W-:Y:S01]  /*9bd0*/  LOP3.LUT R4, R99, 0xffff0000, RZ, 0xc0, !PT ;  /* 0xffff000063047812 */ /* 0x000fe200078ec0ff */
[C---:B------:R-:W-:Y:S01]  /*9be0*/  FFMA R14, R73.reuse, R3, R14 ;  /* 0x00000003490e7223 */ /* 0x040fe2000000000e */
[C---:B------:R-:W-:Y:S01]  /*9bf0*/  SHF.L.U32 R3, R98.reuse, 0x10, RZ ;  /* 0x0000001062037819 */ /* 0x040fe200000006ff */
[----:B------:R-:W-:Y:S01]  /*9c00*/  FFMA R19, R73, R2, R19 ;  /* 0x0000000249137223 */ /* 0x000fe20000000013 */
[----:B------:R-:W-:Y:S01]  /*9c10*/  SHF.L.U32 R2, R97, 0x10, RZ ;  /* 0x0000001061027819 */ /* 0x000fe200000006ff */
[----:B------:R-:W-:Y:S01]  /*9c20*/  FFMA R16, R73, R5, R16 ;  /* 0x0000000549107223 */ /* 0x000fe20000000010 */
[----:B------:R-:W-:Y:S01]  /*9c30*/  SHF.L.U32 R5, R99, 0x10, RZ ;  /* 0x0000001063057819 */ /* 0x000fe200000006ff */
[----:B------:R-:W-:Y:S01]  /*9c40*/  FFMA R17, R73, R0, R17 ;  /* 0x0000000049117223 */ /* 0x000fe20000000011 */
[----:B------:R-:W-:Y:S01]  /*9c50*/  LOP3.LUT R0, R97, 0xffff0000, RZ, 0xc0, !PT ;  /* 0xffff000061007812 */ /* 0x000fe200078ec0ff */
[----:B------:R-:W-:Y:S01]  /*9c60*/  FFMA R18, R73, R2, R18 ;  /* 0x0000000249127223 */ /* 0x000fe20000000012 */
[----:B------:R-:W-:Y:S01]  /*9c70*/  LOP3.LUT R2, R98, 0xffff0000, RZ, 0xc0, !PT ;  /* 0xffff000062027812 */ /* 0x000fe200078ec0ff */
[----:B------:R-:W-:Y:S01]  /*9c80*/  FMUL R27, R70, R27 ;  /* 0x0000001b461b7220 */ /* 0x000fe20000400000 */
[----:B------:R-:W-:Y:S01]  /*9c90*/  F2FP.BF16.F32.PACK_AB R95, R11, R6 ;  /* 0x000000060b5f723e */ /* 0x000fe200000010ff */
[C---:B------:R-:W-:Y:S01]  /*9ca0*/  FFMA R23, R73.reuse, R0, R23 ;  /* 0x0000000049177223 */ /* 0x040fe20000000017 */
[----:B------:R-:W-:Y:S01]  /*9cb0*/  SHF.L.U32 R0, R104, 0x10, RZ ;  /* 0x0000001068007819 */ /* 0x000fe200000006ff */
[C---:B------:R-:W-:Y:S01]  /*9cc0*/  FFMA R20, R73.reuse, R3, R20 ;  /* 0x0000000349147223 */ /* 0x040fe20000000014 */
[----:B------:R-:W-:Y:S01]  /*9cd0*/  SHF.L.U32 R3, R106, 0x10, RZ ;  /* 0x000000106a037819 */ /* 0x000fe200000006ff */
        /* <DEDUP_REMOVED lines=8> */
[----:B------:R-:W-:Y:S01]  /*9d60*/  FFMA R25, R73, R2, R25 ;  /* 0x0000000249197223 */ /* 0x000fe20000000019 */
[----:B------:R-:W-:Y:S01]  /*9d70*/  LOP3.LUT R2, R106, 0xffff0000, RZ, 0xc0, !PT ;  /* 0xffff00006a027812 */ /* 0x000fe200078ec0ff */
[C---:B------:R-:W-:Y:S01]  /*9d80*/  FMUL R31, R70.reuse, R31 ;  /* 0x0000001f461f7220 */ /* 0x040fe20000400000 */
[----:B------:R-:W-:Y:S01]  /*9d90*/  F2FP.BF16.F32.PACK_AB R8, R9, R8 ;  /* 0x000000080908723e */ /* 0x000fe200000010ff */
[----:B------:R-:W-:Y:S01]  /*9da0*/  FFMA R26, R73, R0, R26 ;  /* 0x00000000491a7223 */ /* 0x000fe2000000001a */
[----:B------:R-:W-:Y:S01]  /*9db0*/  LOP3.LUT R0, R105, 0xffff0000, RZ, 0xc0, !PT ;  /* 0xffff000069007812 */ /* 0x000fe200078ec0ff */
[C---:B------:R-:W-:Y:S01]  /*9dc0*/  FMUL R35, R70.reuse, R35 ;  /* 0x0000002346237220 */ /* 0x040fe20000400000 */
[----:B------:R-:W-:Y:S01]  /*9dd0*/  F2FP.BF16.F32.PACK_AB R9, R15, R10 ;  /* 0x0000000a0f09723e */ /* 0x000fe200000010ff */
[----:B------:R-:W-:Y:S01]  /*9de0*/  FMUL R39, R70, R39 ;  /* 0x0000002746277220 */ /* 0x000fe20000400000 */
[----:B------:R-:W-:Y:S01]  /*9df0*/  F2FP.BF16.F32.PACK_AB R10, R13, R12 ;  /* 0x0000000c0d0a723e */ /* 0x000fe200000010ff */
[C---:B------:R-:W-:Y:S01]  /*9e00*/  FFMA R31, R73.reuse, R0, R31 ;  /* 0x00000000491f7223 */ /* 0x040fe2000000001f */
[C---:B------:R-:W-:Y:S01]  /*9e10*/  SHF.L.U32 R0, R112.reuse, 0x10, RZ ;  /* 0x0000001070007819 */ /* 0x040fe200000006ff */
[----:B------:R-:W-:Y:S01]  /*9e20*/  FFMA R28, R73, R3, R28 ;  /* 0x00000003491c7223 */ /* 0x000fe2000000001c */
[----:B------:R-:W-:Y:S01]  /*9e30*/  SHF.L.U32 R3, R113, 0x10, RZ ;  /* 0x0000001071037819 */ /* 0x000fe200000006ff */
        /* <DEDUP_REMOVED lines=8> */
[----:B------:R-:W-:Y:S01]  /*9ec0*/  FFMA R33, R73, R2, R33 ;  /* 0x0000000249217223 */ /* 0x000fe20000000021 */
[----:B------:R-:W-:Y:S01]  /*9ed0*/  LOP3.LUT R2, R115, 0xffff0000, RZ, 0xc0, !PT ;  /* 0xffff000073027812 */ /* 0x000fe200078ec0ff */
[C---:B------:R-:W-:Y:S01]  /*9ee0*/  FFMA R34, R73.reuse, R3, R34 ;  /* 0x0000000349227223 */ /* 0x040fe20000000022 */
[C---:B------:R-:W-:Y:S01]  /*9ef0*/  SHF.L.U32 R3, R114.reuse, 0x10, RZ ;  /* 0x0000001072037819 */ /* 0x040fe200000006ff */
[----:B------:R-:W-:Y:S01]  /*9f00*/  FFMA R39, R73, R0, R39 ;  /* 0x0000000049277223 */ /* 0x000fe20000000027 */
[----:B------:R-:W-:Y:S01]  /*9f10*/  LOP3.LUT R0, R114, 0xffff0000, RZ, 0xc0, !PT ;  /* 0xffff000072007812 */ /* 0x000fe200078ec0ff */
[----:B------:R-:W-:Y:S01]  /*9f20*/  FMUL R43, R70, R43 ;  /* 0x0000002b462b7220 */ /* 0x000fe20000400000 */
[----:B------:R-:W-:Y:S01]  /*9f30*/  F2FP.BF16.F32.PACK_AB R16, R17, R16 ;  /* 0x000000101110723e */ /* 0x000fe200000010ff */
[----:B------:R-:W-:Y:S01]  /*9f40*/  FFMA R36, R73, R3, R36 ;  /* 0x0000000349247223 */ /* 0x000fe20000000024 */
[----:B------:R-:W-:Y:S01]  /*9f50*/  SHF.L.U32 R3, R121, 0x10, RZ ;  /* 0x0000001079037819 */ /* 0x000fe200000006ff */
[C---:B------:R-:W-:Y:S01]  /*9f60*/  FFMA R37, R73.reuse, R0, R37 ;  /* 0x0000000049257223 */ /* 0x040fe20000000025 */
[C---:B------:R-:W-:Y:S01]  /*9f70*/  SHF.L.U32 R0, R120.reuse, 0x10, RZ ;  /* 0x0000001078007819 */ /* 0x040fe200000006ff */
[----:B------:R-:W-:Y:S01]  /*9f80*/  FFMA R38, R73, R5, R38 ;  /* 0x0000000549267223 */ /* 0x000fe20000000026 */
[----:B------:R-:W-:Y:S01]  /*9f90*/  F2FP.BF16.F32.PACK_AB R17, R23, R18 ;  /* 0x000000121711723e */ /* 0x000fe200000010ff */
[----:B------:R1:W-:Y:S01]  /*9fa0*/  STS.128 [R169+UR44+0x8400], R92 ;  /* 0x0084005ca9007988 */ /* 0x0003e20008000c2c */
[----:B------:R-:W-:Y:S01]  /*9fb0*/  SHF.L.U32 R5, R123, 0x10, RZ ;  /* 0x000000107b057819 */ /* 0x000fe200000006ff */
[C---:B------:R-:W-:Y:S01]  /*9fc0*/  FFMA R43, R73.reuse, R2, R43 ;  /* 0x00000002492b7223 */ /* 0x040fe2000000002b */
[----:B------:R-:W-:Y:S01]  /*9fd0*/  LOP3.LUT R2, R120, 0xffff0000, RZ, 0xc0, !PT ;  /* 0xffff000078027812 */ /* 0x000fe200078ec0ff */
[----:B------:R-:W-:Y:S01]  /*9fe0*/  FFMA R40, R73, R0, R40 ;  /* 0x0000000049287223 */ /* 0x000fe20000000028 */
[----:B------:R-:W-:Y:S01]  /*9ff0*/  LOP3.LUT R0, R121, 0xffff0000, RZ, 0xc0, !PT ;  /* 0xffff000079007812 */ /* 0x000fe200078ec0ff */
[----:B------:R-:W-:Y:S01]  /*a000*/  FMUL R47, R70, R47 ;  /* 0x0000002f462f7220 */ /* 0x000fe20000400000 */
[----:B------:R-:W-:Y:S01]  /*a010*/  F2FP.BF16.F32.PACK_AB R18, R21, R20 ;  /* 0x000000141512723e */ /* 0x000fe200000010ff */
[C---:B------:R-:W-:Y:S01]  /*a020*/  FFMA R41, R73.reuse, R2, R41 ;  /* 0x0000000249297223 */ /* 0x040fe20000000029 */
[C---:B------:R-:W-:Y:S01]  /*a030*/  LOP3.LUT R2, R122.reuse, 0xffff0000, RZ, 0xc0, !PT ;  /* 0xffff00007a027812 */ /* 0x040fe200078ec0ff */
[----:B------:R-:W-:Y:S01]  /*a040*/  FFMA R42, R73, R3, R42 ;  /* 0x00000003492a7223 */ /* 0x000fe2000000002a */
[----:B------:R-:W-:Y:S01]  /*a050*/  SHF.L.U32 R3, R122, 0x10, RZ ;  /* 0x000000107a037819 */ /* 0x000fe200000006ff */
[----:B------:R1:W-:Y:S01]  /*a060*/  STS.128 [R168+0x8400], R8 ;  /* 0x00840008a8007388 */ /* 0x0003e20000000c00 */
[----:B------:R-:W-:Y:S01]  /*a070*/  F2FP.BF16.F32.PACK_AB R19, R27, R22 ;  /* 0x000000161b13723e */ /* 0x000fe200000010ff */
[----:B------:R-:W-:Y:S01]  /*a080*/  FFMA R47, R73, R0, R47 ;  /* 0x00000000492f7223 */ /* 0x000fe2000000002f */
[----:B------:R-:W-:Y:S01]  /*a090*/  LOP3.LUT R0, R123, 0xffff0000, RZ, 0xc0, !PT ;  /* 0xffff00007b007812 */ /* 0x000fe200078ec0ff */
[----:B------:R-:W-:Y:S01]  /*a0a0*/  FMUL R51, R70, R51 ;  /* 0x0000003346337220 */ /* 0x000fe20000400000 */
[----:B------:R-:W-:Y:S01]  /*a0b0*/  F2FP.BF16.F32.PACK_AB R24, R25, R24 ;  /* 0x000000181918723e */ /* 0x000fe200000010ff */
[C---:B------:R-:W-:Y:S01]  /*a0c0*/  FFMA R44, R73.reuse, R3, R44 ;  /* 0x00000003492c7223 */ /* 0x040fe2000000002c */
[C---:B------:R-:W-:Y:S01]  /*a0d0*/  SHF.L.U32 R3, R128.reuse, 0x10, RZ ;  /* 0x0000001080037819 */ /* 0x040fe200000006ff */
[----:B------:R-:W-:Y:S01]  /*a0e0*/  FFMA R45, R73, R2, R45 ;  /* 0x00000002492d7223 */ /* 0x000fe2000000002d */
[----:B------:R-:W-:Y:S01]  /*a0f0*/  F2FP.BF16.F32.PACK_AB R25, R31, R26 ;  /* 0x0000001a1f19723e */ /* 0x000fe200000010ff */
[----:B------:R-:W-:Y:S01]  /*a100*/  FFMA R46, R73, R5, R46 ;  /* 0x00000005492e7223 */ /* 0x000fe2000000002e */
[----:B------:R-:W-:Y:S01]  /*a110*/  SHF.L.U32 R5, R129, 0x10, RZ ;  /* 0x0000001081057819 */ /* 0x000fe200000006ff */
[----:B------:R1:W-:Y:S01]  /*a120*/  STS.128 [R167+0x8400], R16 ;  /* 0x00840010a7007388 */ /* 0x0003e20000000c00 */
[----:B------:R-:W-:Y:S01]  /*a130*/  F2FP.BF16.F32.PACK_AB R26, R29, R28 ;  /* 0x0000001c1d1a723e */ /* 0x000fe200000010ff */
[C---:B------:R-:W-:Y:S01]  /*a140*/  FFMA R51, R73.reuse, R0, R51 ;  /* 0x0000000049337223 */ /* 0x040fe20000000033 */
[----:B------:R-:W-:Y:S01]  /*a150*/  LOP3.LUT R0, R128, 0xffff0000, RZ, 0xc0, !PT ;  /* 0xffff000080007812 */ /* 0x000fe200078ec0ff */
[----:B------:R-:W-:Y:S01]  /*a160*/  FFMA R48, R73, R3, R48 ;  /* 0x0000000349307223 */ /* 0x000fe20000000030 */
[----:B------:R-:W-:Y:S01]  /*a170*/  F2FP.BF16.F32.PACK_AB R27, R35, R30 ;  /* 0x0000001e231b723e */ /* 0x000fe200000010ff */
[----:B------:R-:W-:Y:S01]  /*a180*/  FMUL R55, R70, R55 ;  /* 0x0000003746377220 */ /* 0x000fe20000400000 */
[----:B------:R-:W-:Y:S01]  /*a190*/  LOP3.LUT R2, R129, 0xffff0000, RZ, 0xc0, !PT ;  /* 0xffff000081027812 */ /* 0x000fe200078ec0ff */
[C---:B------:R-:W-:Y:S01]  /*a1a0*/  FFMA R49, R73.reuse, R0, R49 ;  /* 0x0000000049317223 */ /* 0x040fe20000000031 */
[C---:B------:R-:W-:Y:S01]  /*a1b0*/  SHF.L.U32 R0, R130.reuse, 0x10, RZ ;  /* 0x0000001082007819 */ /* 0x040fe200000006ff */
[----:B------:R-:W-:Y:S01]  /*a1c0*/  FFMA R50, R73, R5, R50 ;  /* 0x0000000549327223 */ /* 0x000fe20000000032 */
[----:B------:R-:W-:Y:S01]  /*a1d0*/  F2FP.BF16.F32.PACK_AB R32, R33, R32 ;  /* 0x000000202120723e */ /* 0x000fe200000010ff */
[----:B------:R1:W-:Y:S01]  /*a1e0*/  STS.128 [R157+0x8400], R24 ;  /* 0x008400189d007388 */ /* 0x0003e20000000c00 */
[----:B------:R-:W-:Y:S01]  /*a1f0*/  F2FP.BF16.F32.PACK_AB R33, R39, R34 ;  /* 0x000000222721723e */ /* 0x000fe200000010ff */
[C---:B------:R-:W-:Y:S01]  /*a200*/  FFMA R55, R73.reuse, R2, R55 ;  /* 0x0000000249377223 */ /* 0x040fe20000000037 */
[----:B------:R-:W-:Y:S01]  /*a210*/  LOP3.LUT R2, R130, 0xffff0000, RZ, 0xc0, !PT ;  /* 0xffff000082027812 */ /* 0x000fe200078ec0ff */
[----:B------:R-:W-:Y:S01]  /*a220*/  FFMA R52, R73, R0, R52 ;  /* 0x0000000049347223 */ /* 0x000fe20000000034 */
[----:B------:R-:W-:Y:S01]  /*a230*/  SHF.L.U32 R3, R131, 0x10, RZ ;  /* 0x0000001083037819 */ /* 0x000fe200000006ff */
[C---:B------:R-:W-:Y:S01]  /*a240*/  FMUL R59, R70.reuse, R59 ;  /* 0x0000003b463b7220 */ /* 0x040fe20000400000 */
[----:B------:R-:W-:Y:S01]  /*a250*/  F2FP.BF16.F32.PACK_AB R34, R37, R36 ;  /* 0x000000242522723e */ /* 0x000fe200000010ff */
[----:B------:R-:W-:Y:S01]  /*a260*/  FFMA R53, R73, R2, R53 ;  /* 0x0000000249357223 */ /* 0x000fe20000000035 */
[----:B------:R-:W-:Y:S01]  /*a270*/  F2FP.BF16.F32.PACK_AB R35, R43, R38 ;  /* 0x000000262b23723e */ /* 0x000fe200000010ff */
[----:B------:R-:W-:Y:S01]  /*a280*/  FFMA R54, R73, R3, R54 ;  /* 0x0000000349367223 */ /* 0x000fe20000000036 */
[----:B------:R-:W-:Y:S01]  /*a290*/  LOP3.LUT R0, R131, 0xffff0000, RZ, 0xc0, !PT ;  /* 0xffff000083007812 */ /* 0x000fe200078ec0ff */
[----:B------:R-:W-:Y:S01]  /*a2a0*/  FMUL R63, R70, R63 ;  /* 0x0000003f463f7220 */ /* 0x000fe20000400000 */
[----:B------:R-:W-:Y:S01]  /*a2b0*/  F2FP.BF16.F32.PACK_AB R40, R41, R40 ;  /* 0x000000282928723e */ /* 0x000fe200000010ff */
[----:B------:R1:W-:Y:S01]  /*a2c0*/  STS.128 [R156+0x8400], R32 ;  /* 0x008400209c007388 */ /* 0x0003e20000000c00 */
[C---:B------:R-:W-:Y:S01]  /*a2d0*/  SHF.L.U32 R3, R136.reuse, 0x10, RZ ;  /* 0x0000001088037819 */ /* 0x040fe200000006ff */
[----:B------:R-:W-:Y:S01]  /*a2e0*/  FFMA R59, R73, R0, R59 ;  /* 0x00000000493b7223 */ /* 0x000fe2000000003b */
[----:B------:R-:W-:Y:S01]  /*a2f0*/  LOP3.LUT R2, R136, 0xffff0000, RZ, 0xc0, !PT ;  /* 0xffff000088027812 */ /* 0x000fe200078ec0ff */
[----:B------:R-:W-:Y:S01]  /*a300*/  FMUL R67, R70, R67 ;  /* 0x0000004346437220 */ /* 0x000fe20000400000 */
[----:B------:R-:W-:Y:S01]  /*a310*/  F2FP.BF16.F32.PACK_AB R41, R47, R42 ;  /* 0x0000002a2f29723e */ /* 0x000fe200000010ff */
[----:B------:R-:W-:Y:S01]  /*a320*/  FFMA R56, R73, R3, R56 ;  /* 0x0000000349387223 */ /* 0x000fe20000000038 */
[----:B------:R-:W-:Y:S01]  /*a330*/  SHF.L.U32 R5, R137, 0x10, RZ ;  /* 0x0000001089057819 */ /* 0x000fe200000006ff */
[----:B------:R-:W-:Y:S01]  /*a340*/  FFMA R57, R73, R2, R57 ;  /* 0x0000000249397223 */ /* 0x000fe20000000039 */
[----:B------:R-:W-:Y:S02]  /*a350*/  F2FP.BF16.F32.PACK_AB R42, R45, R44 ;  /* 0x0000002c2d2a723e */ /* 0x000fe400000010ff */
[----:B------:R-:W-:Y:S01]  /*a360*/  F2FP.BF16.F32.PACK_AB R43, R51, R46 ;  /* 0x0000002e332b723e */ /* 0x000fe200000010ff */
[----:B------:R-:W-:Y:S01]  /*a370*/  FFMA R58, R73, R5, R58 ;  /* 0x00000005493a7223 */ /* 0x000fe2000000003a */
[----:B------:R-:W-:Y:S02]  /*a380*/  LOP3.LUT R0, R137, 0xffff0000, RZ, 0xc0, !PT ;  /* 0xffff000089007812 */ /* 0x000fe400078ec0ff */
[C---:B------:R-:W-:Y:S01]  /*a390*/  SHF.L.U32 R3, R138.reuse, 0x10, RZ ;  /* 0x000000108a037819 */ /* 0x040fe200000006ff */
[----:B------:R1:W-:Y:S01]  /*a3a0*/  STS.128 [R155+0x8400], R40 ;  /* 0x008400289b007388 */ /* 0x0003e20000000c00 */
        /* <DEDUP_REMOVED lines=8> */
[----:B------:R-:W-:Y:S02]  /*a430*/  F2FP.BF16.F32.PACK_AB R49, R55, R50 ;  /* 0x000000323731723e */ /* 0x000fe400000010ff */
[----:B------:R-:W-:Y:S01]  /*a440*/  F2FP.BF16.F32.PACK_AB R50, R53, R52 ;  /* 0x000000343532723e */ /* 0x000fe200000010ff */
[----:B------:R-:W-:Y:S01]  /*a450*/  FFMA R67, R73, R4, R67 ;  /* 0x0000000449437223 */ /* 0x000fe20000000043 */
[----:B------:R-:W-:Y:S02]  /*a460*/  F2FP.BF16.F32.PACK_AB R51, R59, R54 ;  /* 0x000000363b33723e */ /* 0x000fe400000010ff */
[----:B------:R-:W-:Y:S02]  /*a470*/  F2FP.BF16.F32.PACK_AB R56, R57, R56 ;  /* 0x000000383938723e */ /* 0x000fe400000010ff */
        /* <DEDUP_REMOVED lines=12> */
[----:B--2---:R-:W2:Y:S02]  /*a540*/  FENCE.VIEW.ASYNC.S ;  /* 0x00000000000073c6 */ /* 0x004ea40000000000 */
[----:B--2---:R-:W-:Y:S06]  /*a550*/  BAR.SYNC.DEFER_BLOCKING 0x1, 0x80 ;  /* 0x0042000000007b1d */ /* 0x004fec0000010000 */
[----:B------:R-:W-:Y:S05]  /*a560*/  @P0 BRA `(.L_x_139) ;  /* 0x0000000000280947 */ /* 0x000fea0003800000 */
[----:B------:R-:W2:Y:S01]  /*a570*/  LDCU.64 UR6, c[0x0][0x348] ;  /* 0x00006900ff0677ac */ /* 0x000ea20008000a00 */
[----:B------:R-:W-:Y:S02]  /*a580*/  UIADD3 UR9, UPT, UPT, UR49, 0x80, URZ ;  /* 0x0000008031097890 */ /* 0x000fe4000fffe0ff */
[----:B------:R-:W-:Y:S01]  /*a590*/  UIADD3 UR8, UPT, UPT, UR44, 0x8400, URZ ;  /* 0x000084002c087890 */ /* 0x000fe2000fffe0ff */
[----:B------:R-:W-:Y:S01]  /*a5a0*/  UMOV UR10, UR50 ;  /* 0x00000032000a7c82 */ /* 0x000fe20008000000 */
[----:B------:R-:W-:Y:S01]  /*a5b0*/  UMOV UR11, UR36 ;  /* 0x00000024000b7c82 */ /* 0x000fe20008000000 */
[----:B--2---:R-:W-:Y:S04]  /*a5c0*/  UIADD3 UR4, UP0, UPT, UR6, 0x680, URZ ;  /* 0x0000068006047890 */ /* 0x004fe8000ff1e0ff */
[----:B------:R-:W-:Y:S09]  /*a5d0*/  UIADD3.X UR5, UPT, UPT, URZ, UR7, URZ, UP0, !UPT ;  /* 0x00000007ff057290 */ /* 0x000ff200087fe4ff */
[----:B------:R2:W-:Y:S01]  /*a5e0*/  UTMASTG.3D [UR8], [UR4] ;  /* 0x00000008040073b5 */ /* 0x0005e20008010000 */
[----:B------:R0:W-:Y:S01]  /*a5f0*/  UTMACMDFLUSH ;  /* 0x00000000000079b7 */ /* 0x0001e20000000000 */
[----:B--2---:R-:W-:Y:S04]  /*a600*/  DEPBAR.LE SB0, 0x1 ;  /* 0x000080400000791a */ /* 0x004fe80000000000 */
.L_x_139:
[----:B------:R-:W-:Y:S05]  /*a610*/  BSYNC.RECONVERGENT B0 ;  /* 0x0000000000007941 */ /* 0x000fea0003800200 */
.L_x_138:
[----:B------:R-:W-:Y:S01]  /*a620*/  BAR.SYNC.DEFER_BLOCKING 0x1, 0x80 ;  /* 0x0042000000007b1d */ /* 0x000fe20000010000 */
[----:B------:R-:W-:Y:S04]  /*a630*/  UIADD3 UR4, UPT, UPT, UR45, 0x1, URZ ;  /* 0x000000012d047890 */ /* 0x000fe8000fffe0ff */
[----:B------:R-:W-:Y:S04]  /*a640*/  UISETP.NE.AND UP0, UPT, UR4, 0x4, UPT ;  /* 0x000000040400788c */ /* 0x000fe8000bf05270 */
[----:B------:R-:W-:Y:S01]  /*a650*/  USEL UR46, UR4, URZ, UP0 ;  /* 0x000000ff042e7287 */ /* 0x000fe20008000000 */
[----:B------:R2:W-:Y:S01]  /*a660*/  @P6 SYNCS.ARRIVE.TRANS64.RED.A1T0 RZ, [R74+URZ], RZ ;  /* 0x000000ff4aff69a7 */ /* 0x0005e200081004ff */
[----:B------:R-:W-:Y:S01]  /*a670*/  BSSY B1, `(.L_x_140) ;  /* 0x000001f000017945 */ /* 0x000fe20003800000 */
[----:B------:R-:W3:Y:S02]  /*a680*/  @P6 SYNCS.PHASECHK.TRANS64.TRYWAIT P0, [R3+URZ+0xa0], R0 ;  /* 0x0000a000030065a7 */ /* 0x000ee400080011ff */
[----:B---3--:R-:W-:Y:S01]  /*a690*/  @P6 SEL R84, RZ, 0x1, !P0 ;  /* 0x00000001ff546807 */ /* 0x008fe20004000000 */
[----:B--2---:R-:W-:Y:S06]  /*a6a0*/  @!P6 BRA `(.L_x_141) ;  /* 0x00000000006ce947 */ /* 0x004fec0003800000 */
        /* <DEDUP_REMOVED lines=10> */
[----:B------:R-:W2:Y:S02]  /*a750*/  SYNCS.PHASECHK.TRANS64.TRYWAIT P0, [R3+URZ+0xa0], R0 ;  /* 0x0000a000030075a7 */ /* 0x000ea400080011ff */
[----:B--2---:R-:W-:Y:S05]  /*a760*/  @!P0 BRA `(.L_x_144) ;  /* 0x00000024000c8947 */ /* 0x004fea0003800000 */
.L_x_143:
[----:B------:R-:W-:Y:S05]  /*a770*/  BSYNC B0 ;  /* 0x0000000000007941 */ /* 0x000fea0003800000 */
.L_x_142:
[----:B------:R-:W-:Y:S11]  /*a780*/  ISETP.NE.AND P0, PT, R86, RZ, PT ;  /* 0x000000ff5600720c */ /* 0x000ff60003f05270 */
[----:B------:R-:W-:Y:S02]  /*a790*/  @!UPT UIADD3 URZ, UPT, UPT, URZ, URZ, URZ ;  /* 0x000000fffffff290 */ /* 0x000fe4000fffe0ff */
[----:B------:R3:W4:Y:S01]  /*a7a0*/  @P0 LDS.128 R80, [R78+UR44+0x400] ;  /* 0x0004002c4e500984 */ /* 0x0007220008000c00 */
[----:B--2---:R-:W-:Y:S01]  /*a7b0*/  @P0 IMAD.IADD R0, R85, 0x1, R2 ;  /* 0x0000000155000824 */ /* 0x004fe200078e0202 */
[C---:B------:R-:W-:Y:S01]  /*a7c0*/  @P0 IADD3 R6, PT, PT, R87.reuse, R2, RZ ;  /* 0x0000000257060210 */ /* 0x040fe20007ffe0ff */
[C---:B------:R-:W-:Y:S01]  /*a7d0*/  @P0 IMAD.IADD R3, R87.reuse, 0x1, R4 ;  /* 0x0000000157030824 */ /* 0x040fe200078e0204 */
[----:B------:R3:W2:Y:S02]  /*a7e0*/  @P0 LDS.128 R88, [R5+0x400] ;  /* 0x0004000005580984 */ /* 0x0006a40000000c00 */
[----:B------:R-:W-:Y:S02]  /*a7f0*/  @P0 IADD3 R87, PT, PT, R87, R0, RZ ;  /* 0x0000000057570210 */ /* 0x000fe40007ffe0ff */
[----:B------:R3:W1:Y:S04]  /*a800*/  @P0 LDS.128 R96, [R4+0x400] ;  /* 0x0004000004600984 */ /* 0x0006680000000c00 */
[----:B------:R3:W1:Y:S04]  /*a810*/  @P0 LDS.128 R104, [R3+0x400] ;  /* 0x0004000003680984 */ /* 0x0006680000000c00 */
[----:B------:R3:W1:Y:S04]  /*a820*/  @P0 LDS.128 R112, [R2+0x400] ;  /* 0x0004000002700984 */ /* 0x0006680000000c00 */
[----:B------:R3:W1:Y:S04]  /*a830*/  @P0 LDS.128 R120, [R6+0x400] ;  /* 0x0004000006780984 */ /* 0x0006680000000c00 */
[----:B------:R3:W1:Y:S04]  /*a840*/  @P0 LDS.128 R128, [R0+0x400] ;  /* 0x0004000000800984 */ /* 0x0006680000000c00 */
[----:B------:R3:W1:Y:S02]  /*a850*/  @P0 LDS.128 R136, [R87+0x400] ;  /* 0x0004000057880984 */ /* 0x0006640000000c00 */
.L_x_141:
[----:B------:R-:W-:Y:S05]  /*a860*/  BSYNC B1 ;  /* 0x0000000000017941 */ /* 0x000fea0003800000 */
.L_x_140:
[----:B---3--:R-:W-:Y:S05]  /*a870*/  VIADD R0, R71, 0xc0 ;  /* 0x000000c047007836 */ /* 0x008fea0000000000 */
[----:B------:R-:W-:Y:S04]  /*a880*/  SHF.R.U32.HI R0, RZ, 0x15, R0 ;  /* 0x00000015ff007819 */ /* 0x000fe80000011600 */
[----:B------:R-:W-:Y:S11]  /*a890*/  LOP3.LUT P0, RZ, R0, 0x3, R147, 0x48, !PT ;  /* 0x0000000300ff7812 */ /* 0x000ff60007804893 */
[----:B------:R-:W-:Y:S02]  /*a8a0*/  @!UPT UIADD3 URZ, UPT, UPT, URZ, URZ, URZ ;  /* 0x000000fffffff290 */ /* 0x000fe4000fffe0ff */
[----:B------:R-:W-:Y:S05]  /*a8b0*/  @!P0 BRA `(.L_x_145) ;  /* 0x0000000000408947 */ /* 0x000fea0003800000 */
[----:B------:R-:W3:Y:S01]  /*a8c0*/  LDCU.64 UR8, c[0x4][0x70] ;  /* 0x01000e00ff0877ac */ /* 0x000ee20008000a00 */
[----:B------:R-:W-:Y:S01]  /*a8d0*/  MOV R3, 0x0 ;  /* 0x0000000000037802 */ /* 0x000fe20000000f00 */
[----:B------:R-:W-:Y:S02]  /*a8e0*/  HFMA2 R12, -RZ, RZ, 0, 5.9604644775390625e-08 ;  /* 0x00000001ff0c7431 */ /* 0x000fe400000001ff */
[----:B-1----:R-:W-:Y:S02]  /*a8f0*/  IMAD.MOV.U32 R8, RZ, RZ, 0x192 ;  /* 0x00000192ff087424 */ /* 0x002fe400078e00ff */
[----:B------:R-:W-:Y:S01]  /*a900*/  IMAD.MOV.U32 R13, RZ, RZ, RZ ;  /* 0x000000ffff0d7224 */ /* 0x000fe200078e00ff */
[----:B------:R-:W1:Y:S01]  /*a910*/  LDCU.64 UR6, c[0x4][0x78] ;  /* 0x01000f00ff0677ac */ /* 0x000e620008000a00 */
[----:B------:R-:W2:Y:S01]  /*a920*/  LDC.64 R2, c[0x4][R3] ;  /* 0x0100000003027b82 */ /* 0x000ea20000000a00 */
[----:B------:R-:W5:Y:S01]  /*a930*/  LDCU.64 UR4, c[0x4][0x10] ;  /* 0x01000200ff0477ac */ /* 0x000f620008000a00 */
[----:B---3--:R-:W-:Y:S01]  /*a940*/  MOV R5, UR9 ;  /* 0x0000000900057c02 */ /* 0x008fe20008000f00 */
[----:B------:R-:W-:Y:S01]  /*a950*/  IMAD.U32 R4, RZ, RZ, UR8 ;  /* 0x00000008ff047e24 */ /* 0x000fe2000f8e00ff */
[----:B-1----:R-:W-:Y:S01]  /*a960*/  MOV R7, UR7 ;  /* 0x0000000700077c02 */ /* 0x002fe20008000f00 */
[----:B------:R-:W-:Y:S01]  /*a970*/  IMAD.U32 R6, RZ, RZ, UR6 ;  /* 0x00000006ff067e24 */ /* 0x000fe2000f8e00ff */
[----:B-----5:R-:W-:Y:S01]  /*a980*/  MOV R11, UR5 ;  /* 0x00000005000b7c02 */ /* 0x020fe20008000f00 */
[----:B------:R-:W-:Y:S02]  /*a990*/  IMAD.U32 R10, RZ, RZ, UR4 ;  /* 0x00000004ff0a7e24 */ /* 0x000fe4000f8e00ff */
[----:B------:R-:W-:Y:S07]  /*a9a0*/  LEPC R20, `(.L_x_145) ;  /* 0x000000001014794e */ /* 0x000fee0000000000 */
[----:B--2-4-:R-:W-:Y:S05]  /*a9b0*/  CALL.ABS.NOINC R2 ;  /* 0x0000000002007343 */ /* 0x014fea0003c00000 */
.L_x_145:
[----:B------:R-:W-:Y:S01]  /*a9c0*/  ISETP.NE.AND P0, PT, R163, RZ, PT ;  /* 0x000000ffa300720c */ /* 0x000fe20003f05270 */
[----:B------:R-:W-:Y:S05]  /*a9d0*/  WARPSYNC.ALL ;  /* 0x0000000000007948 */ /* 0x000fea0003800000 */
[----:B------:R-:W-:Y:S01]  /*a9e0*/  R2UR UR4, R71 ;  /* 0x00000000470472ca */ /* 0x000fe200000e0000 */
[----:B------:R-:W-:Y:S01]  /*a9f0*/  BSSY.RECONVERGENT B0, `(.L_x_146) ;  /* 0x0000100000007945 */ /* 0x000fe20003800200 */
[C---:B----4-:R-:W-:Y:S02]  /*aa00*/  SHF.L.U32 R72, R80.reuse, 0x10, RZ ;  /* 0x0000001050487819 */ /* 0x050fe400000006ff */
[----:B------:R-:W-:Y:S02]  /*aa10*/  LOP3.LUT R74, R80, 0xffff0000, RZ, 0xc0, !PT ;  /* 0xffff0000504a7812 */ /* 0x000fe400078ec0ff */
[C---:B------:R-:W-:Y:S02]  /*aa20*/  SHF.L.U32 R75, R81.reuse, 0x10, RZ ;  /* 0x00000010514b7819 */ /* 0x040fe400000006ff */
[----:B------:R-:W-:Y:S02]  /*aa30*/  LOP3.LUT R76, R81, 0xffff0000, RZ, 0xc0, !PT ;  /* 0xffff0000514c7812 */ /* 0x000fe400078ec0ff */
[C---:B------:R-:W-:Y:S02]  /*aa40*/  SHF.L.U32 R77, R82.reuse, 0x10, RZ ;  /* 0x00000010524d7819 */ /* 0x040fe400000006ff */
[----:B------:R-:W-:Y:S01]  /*aa50*/  LOP3.LUT R78, R82, 0xffff0000, RZ, 0xc0, !PT ;  /* 0xffff0000524e7812 */ /* 0x000fe200078ec0ff */
[----:B-1----:R-:W1:Y:S01]  /*aa60*/  LDTM.x64 R4, tmem[UR4+0xc0] ;  /* 0x0000c004000479ee */ /* 0x002e620008340000 */
[C---:B------:R-:W-:Y:S01]  /*aa70*/  SHF.L.U32 R79, R83.reuse, 0x10, RZ ;  /* 0x00000010534f7819 */ /* 0x040fe200000006ff */
[----:B------:R-:W-:Y:S01]  /*aa80*/  NOP ;  /* 0x0000000000007918 */ /* 0x000fe20000000000 */
[----:B------:R-:W-:Y:S02]  /*aa90*/  LOP3.LUT R80, R83, 0xffff0000, RZ, 0xc0, !PT ;  /* 0xffff000053507812 */ /* 0x000fe400078ec0ff */
[C---:B--2---:R-:W-:Y:S02]  /*aaa0*/  SHF.L.U32 R81, R88.reuse, 0x10, RZ ;  /* 0x0000001058517819 */ /* 0x044fe400000006ff */
[----:B------:R-:W-:Y:S02]  /*aab0*/  LOP3.LUT R83, R88, 0xffff0000, RZ, 0xc0, !PT ;  /* 0xffff000058537812 */ /* 0x000fe400078ec0ff */
[C---:B------:R-:W-:Y:S02]  /*aac0*/  SHF.L.U32 R82, R89.reuse, 0x10, RZ ;  /* 0x0000001059527819 */ /* 0x040fe400000006ff */
[----:B------:R-:W-:Y:S02]  /*aad0*/  LOP3.LUT R84, R89, 0xffff0000, RZ, 0xc0, !PT ;  /* 0xffff000059547812 */ /* 0x000fe400078ec0ff */
[C---:B------:R-:W-:Y:S02]  /*aae0*/  SHF.L.U32 R85, R90.reuse, 0x10, RZ ;  /* 0x000000105a557819 */ /* 0x040fe400000006ff */
[----:B------:R-:W-:Y:S02]  /*aaf0*/  LOP3.LUT R86, R90, 0xffff0000, RZ, 0xc0, !PT ;  /* 0xffff00005a567812 */ /* 0x000fe400078ec0ff */
[C---:B------:R-:W-:Y:S02]  /*ab00*/  SHF.L.U32 R87, R91.reuse, 0x10, RZ ;  /* 0x000000105b577819 */ /* 0x040fe400000006ff */
[----:B------:R-:W-:Y:S02]  /*ab10*/  IADD3 R170, PT, PT, R170, 0x120, RZ ;  /* 0x00000120aaaa7810 */ /* 0x000fe40007ffe0ff */
[----:B------:R-:W-:Y:S02]  /*ab20*/  LOP3.LUT R88, R91, 0xffff0000, RZ, 0xc0, !PT ;  /* 0xffff00005b587812 */ /* 0x000fe400078ec0ff */
[----:B------:R-:W-:Y:S01]  /*ab30*/  SHF.L.U32 R89, R96, 0x10, RZ ;  /* 0x0000001060597819 */ /* 0x000fe200000006ff */
[----:B-1----:R-:W-:Y:S01]  /*ab40*/  FMUL R4, R70, R4 ;  /* 0x0000000446047220 */ /* 0x002fe20000400000 */
[----:B------:R-:W-:Y:S01]  /*ab50*/  LOP3.LUT R90, R96, 0xffff0000, RZ, 0xc0, !PT ;  /* 0xffff0000605a7812 */ /* 0x000fe200078ec0ff */
[----:B------:R-:W-:Y:S01]  /*ab60*/  FMUL R5, R70, R5 ;  /* 0x0000000546057220 */ /* 0x000fe20000400000 */
[----:B------:R-:W-:Y:S01]  /*ab70*/  SHF.L.U32 R91, R97, 0x10, RZ ;  /* 0x00000010615b7819 */ /* 0x000fe200000006ff */
[C---:B------:R-:W-:Y:S01]  /*ab80*/  FFMA R4, R73.reuse, R72, R4 ;  /* 0x0000004849047223 */ /* 0x040fe20000000004 */
[----:B------:R-:W-:Y:S01]  /*ab90*/  LOP3.LUT R170, R170, 0xfefffff8, RZ, 0xc0, !PT ;  /* 0xfefffff8aaaa7812 */ /* 0x000fe200078ec0ff */
[----:B------:R-:W-:Y:S01]  /*aba0*/  FFMA R5, R73, R74, R5 ;  /* 0x0000004a49057223 */ /* 0x000fe20000000005 */
[----:B------:R-:W-:Y:S01]  /*abb0*/  LOP3.LUT R92, R97, 0xffff0000, RZ, 0xc0, !PT ;  /* 0xffff0000615c7812 */ /* 0x000fe200078ec0ff */
[----:B------:R-:W-:Y:S01]  /*abc0*/  FMUL R6, R70, R6 ;  /* 0x0000000646067220 */ /* 0x000fe20000400000 */
[C---:B------:R-:W-:Y:S01]  /*abd0*/  SHF.L.U32 R93, R98.reuse, 0x10, RZ ;  /* 0x00000010625d7819 */ /* 0x040fe200000006ff */
[----:B------:R1:W-:Y:S01]  /*abe0*/  SYNCS.ARRIVE.TRANS64.RED.A1T0 RZ, [R170+URZ], RZ ;  /* 0x000000ffaaff79a7 */ /* 0x0003e200081004ff */
[----:B------:R-:W-:Y:S01]  /*abf0*/  F2FP.BF16.F32.PACK_AB R4, R5, R4 ;  /* 0x000000040504723e */ /* 0x000fe200000010ff */
[----:B------:R-:W-:Y:S01]  /*ac00*/  FFMA R6, R73, R75, R6 ;  /* 0x0000004b49067223 */ /* 0x000fe20000000006 */
[----:B------:R-:W-:Y:S01]  /*ac10*/  LOP3.LUT R94, R98, 0xffff0000, RZ, 0xc0, !PT ;  /* 0xffff0000625e7812 */ /* 0x000fe200078ec0ff */
[C---:B------:R-:W-:Y:S01]  /*ac20*/  FMUL R7, R70.reuse, R7 ;  /* 0x0000000746077220 */ /* 0x040fe20000400000 */
[C---:B------:R-:W-:Y:S01]  /*ac30*/  SHF.L.U32 R95, R99.reuse, 0x10, RZ ;  /* 0x00000010635f7819 */ /* 0x040fe200000006ff */
[----:B------:R-:W-:Y:S01]  /*ac40*/  FMUL R8, R70, R8 ;  /* 0x0000000846087220 */ /* 0x000fe20000400000 */
[----:B------:R-:W-:Y:S01]  /*ac50*/  LOP3.LUT R96, R99, 0xffff0000, RZ, 0xc0, !PT ;  /* 0xffff000063607812 */ /* 0x000fe200078ec0ff */
[C---:B------:R-:W-:Y:S01]  /*ac60*/  FFMA R7, R73.reuse, R76, R7 ;  /* 0x0000004c49077223 */ /* 0x040fe20000000007 */
[C---:B------:R-:W-:Y:S01]  /*ac70*/  SHF.L.U32 R97, R104.reuse, 0x10, RZ ;  /* 0x0000001068617819 */ /* 0x040fe200000006ff */
[----:B------:R-:W-:Y:S01]  /*ac80*/  FFMA R8, R73, R77, R8 ;  /* 0x0000004d49087223 */ /* 0x000fe20000000008 */
[----:B------:R-:W-:Y:S01]  /*ac90*/  LOP3.LUT R98, R104, 0xffff0000, RZ, 0xc0, !PT ;  /* 0xffff000068627812 */ /* 0x000fe200078ec0ff */
[C---:B------:R-:W-:Y:S01]  /*aca0*/  FMUL R9, R70.reuse, R9 ;  /* 0x0000000946097220 */ /* 0x040fe20000400000 */
[----:B------:R-:W-:Y:S01]  /*acb0*/  F2FP.BF16.F32.PACK_AB R5, R7, R6 ;  /* 0x000000060705723e */ /* 0x000fe200000010ff */
[----:B------:R-:W-:Y:S01]  /*acc0*/  FMUL R10, R70, R10 ;  /* 0x0000000a460a7220 */ /* 0x000fe20000400000 */
        /* <DEDUP_REMOVED lines=8> */
[----:B------:R-:W-:Y:S01]  /*ad50*/  LOP3.LUT R102, R106, 0xffff0000, RZ, 0xc0, !PT ;  /* 0xffff00006a667812 */ /* 0x000fe200078ec0ff */
[----:B------:R-:W-:Y:S01]  /*ad60*/  FFMA R11, R73, R80, R11 ;  /* 0x00000050490b7223 */ /* 0x000fe2000000000b */
[----:B------:R-:W-:Y:S01]  /*ad70*/  SHF.L.U32 R103, R107, 0x10, RZ ;  /* 0x000000106b677819 */ /* 0x000fe200000006ff */
[----:B------:R-:W-:Y:S01]  /*ad80*/  FFMA R0, R73, R81, R0 ;  /* 0x0000005149007223 */ /* 0x000fe20000000000 */
[----:B------:R-:W-:Y:S01]  /*ad90*/  LOP3.LUT R104, R107, 0xffff0000, RZ, 0xc0, !PT ;  /* 0xffff00006b687812 */ /* 0x000fe200078ec0ff */
[C---:B------:R-:W-:Y:S01]  /*ada0*/  FMUL R2, R70.reuse, R13 ;  /* 0x0000000d46027220 */ /* 0x040fe20000400000 */
[----:B------:R-:W-:Y:S01]  /*adb0*/  F2FP.BF16.F32.PACK_AB R7, R11, R10 ;  /* 0x0000000a0b07723e */ /* 0x000fe200000010ff */
[----:B------:R-:W-:Y:S01]  /*adc0*/  FMUL R3, R70, R14 ;  /* 0x0000000e46037220 */ /* 0x000fe20000400000 */
[----:B------:R-:W-:Y:S01]  /*add0*/  SHF.L.U32 R105, R112, 0x10, RZ ;  /* 0x0000001070697819 */ /* 0x000fe200000006ff */
[----:B------:R-:W-:Y:S01]  /*ade0*/  FMUL R15, R70, R15 ;  /* 0x0000000f460f7220 */ /* 0x000fe20000400000 */
[----:B------:R-:W-:Y:S01]  /*adf0*/  LOP3.LUT R106, R112, 0xffff0000, RZ, 0xc0, !PT ;  /* 0xffff0000706a7812 */ /* 0x000fe200078ec0ff */
[C---:B------:R-:W-:Y:S01]  /*ae00*/  FMUL R12, R70.reuse, R16 ;  /* 0x00000010460c7220 */ /* 0x040fe20000400000 */
[----:B------:R-:W-:Y:S01]  /*ae10*/  SHF.L.U32 R107, R113, 0x10, RZ ;  /* 0x00000010716b7819 */ /* 0x000fe200000006ff */
[----:B------:R-:W-:Y:S01]  /*ae20*/  FFMA R2, R73, R83, R2 ;  /* 0x0000005349027223 */ /* 0x000fe20000000002 */
[----:B------:R-:W-:Y:S01]  /*ae30*/  LOP3.LUT R108, R113, 0xffff0000, RZ, 0xc0, !PT ;  /* 0xffff0000716c7812 */ /* 0x000fe200078ec0ff */
[----:B------:R-:W-:Y:S01]  /*ae40*/  FMUL R13, R70, R17 ;  /* 0x00000011460d7220 */ /* 0x000fe20000400000 */
[----:B------:R-:W-:Y:S01]  /*ae50*/  SHF.L.U32 R109, R114, 0x10, RZ ;  /* 0x00000010726d7819 */ /* 0x000fe200000006ff */
[C---:B------:R-:W-:Y:S01]  /*ae60*/  FFMA R3, R73.reuse, R82, R3 ;  /* 0x0000005249037223 */ /* 0x040fe20000000003 */
[----:B------:R-:W-:Y:S01]  /*ae70*/  F2FP.BF16.F32.PACK_AB R8, R2, R0 ;  /* 0x000000000208723e */ /* 0x000fe200000010ff */
[----:B------:R-:W-:Y:S01]  /*ae80*/  FMUL R14, R70, R18 ;  /* 0x00000012460e7220 */ /* 0x000fe20000400000 */
[----:B------:R-:W-:Y:S01]  /*ae90*/  LOP3.LUT R110, R114, 0xffff0000, RZ, 0xc0, !PT ;  /* 0xffff0000726e7812 */ /* 0x000fe200078ec0ff */
[----:B------:R-:W-:Y:S01]  /*aea0*/  FFMA R15, R73, R84, R15 ;  /* 0x00000054490f7223 */ /* 0x000fe2000000000f */
[C---:B------:R-:W-:Y:S01]  /*aeb0*/  SHF.L.U32 R111, R115.reuse, 0x10, RZ ;  /* 0x00000010736f7819 */ /* 0x040fe200000006ff */
[C---:B------:R-:W-:Y:S01]  /*aec0*/  FMUL R19, R70.reuse, R19 ;  /* 0x0000001346137220 */ /* 0x040fe20000400000 */
[----:B------:R-:W-:Y:S01]  /*aed0*/  LOP3.LUT R112, R115, 0xffff0000, RZ, 0xc0, !PT ;  /* 0xffff000073707812 */ /* 0x000fe200078ec0ff */
[----:B------:R-:W-:Y:S01]  /*aee0*/  FFMA R12, R73, R85, R12 ;  /* 0x00000055490c7223 */ /* 0x000fe2000000000c */
[----:B------:R-:W-:Y:S01]  /*aef0*/  F2FP.BF16.F32.PACK_AB R9, R15, R3 ;  /* 0x000000030f09723e */ /* 0x000fe200000010ff */
[----:B------:R-:W-:Y:S01]  /*af00*/  FMUL R16, R70, R20 ;  /* 0x0000001446107220 */ /* 0x000fe20000400000 */
[C---:B------:R-:W-:Y:S01]  /*af10*/  SHF.L.U32 R113, R120.reuse, 0x10, RZ ;  /* 0x0000001078717819 */ /* 0x040fe200000006ff */
[----:B------:R1:W-:Y:S01]  /*af20*/  STS.128 [R169+UR44+0xc400], R4 ;  /* 0x00c40004a9007988 */ /* 0x0003e20008000c2c */
[C---:B------:R-:W-:Y:S01]  /*af30*/  FFMA R13, R73.reuse, R86, R13 ;  /* 0x00000056490d7223 */ /* 0x040fe2000000000d */
[----:B------:R-:W-:Y:S01]  /*af40*/  LOP3.LUT R114, R120, 0xffff0000, RZ, 0xc0, !PT ;  /* 0xffff000078727812 */ /* 0x000fe200078ec0ff */
[C---:B------:R-:W-:Y:S01]  /*af50*/  FFMA R14, R73.reuse, R87, R14 ;  /* 0x00000057490e7223 */ /* 0x040fe2000000000e */
[----:B------:R-:W-:Y:S01]  /*af60*/  FFMA R19, R73, R88, R19 ;  /* 0x0000005849137223 */ /* 0x000fe20000000013 */
[----:B------:R-:W-:Y:S01]  /*af70*/  SHF.L.U32 R115, R121, 0x10, RZ ;  /* 0x0000001079737819 */ /* 0x000fe200000006ff */
[----:B------:R-:W-:Y:S01]  /*af80*/  FFMA R16, R73, R89, R16 ;  /* 0x0000005949107223 */ /* 0x000fe20000000010 */
[----:B------:R-:W-:Y:S01]  /*af90*/  F2FP.BF16.F32.PACK_AB R10, R13, R12 ;  /* 0x0000000c0d0a723e */ /* 0x000fe200000010ff */
[C---:B------:R-:W-:Y:S01]  /*afa0*/  FMUL R17, R70.reuse, R21 ;  /* 0x0000001546117220 */ /* 0x040fe20000400000 */
[----:B------:R-:W-:Y:S01]  /*afb0*/  F2FP.BF16.F32.PACK_AB R11, R19, R14 ;  /* 0x0000000e130b723e */ /* 0x000fe200000010ff */
[C---:B------:R-:W-:Y:S01]  /*afc0*/  FMUL R18, R70.reuse, R22 ;  /* 0x0000001646127220 */ /* 0x040fe20000400000 */
[C---:B------:R-:W-:Y:S01]  /*afd0*/  FMUL R23, R70.reuse, R23 ;  /* 0x0000001746177220 */ /* 0x040fe20000400000 */
[----:B------:R-:W-:Y:S01]  /*afe0*/  FFMA R17, R73, R90, R17 ;  /* 0x0000005a49117223 */ /* 0x000fe20000000011 */
[C---:B------:R-:W-:Y:S01]  /*aff0*/  FMUL R20, R70.reuse, R24 ;  /* 0x0000001846147220 */ /* 0x040fe20000400000 */
[----:B------:R-:W-:Y:S01]  /*b000*/  LOP3.LUT R116, R121, 0xffff0000, RZ, 0xc0, !PT ;  /* 0xffff000079747812 */ /* 0x000fe200078ec0ff */
[----:B------:R1:W-:Y:S01]  /*b010*/  STS.128 [R168+0xc400], R8 ;  /* 0x00c40008a8007388 */ /* 0x0003e20000000c00 */
[----:B------:R-:W-:Y:S01]  /*b020*/  FFMA R18, R73, R91, R18 ;  /* 0x0000005b49127223 */ /* 0x000fe20000000012 */
[----:B------:R-:W-:Y:S01]  /*b030*/  F2FP.BF16.F32.PACK_AB R16, R17, R16 ;  /* 0x000000101110723e */ /* 0x000fe200000010ff */
[C---:B------:R-:W-:Y:S01]  /*b040*/  FFMA R23, R73.reuse, R92, R23 ;  /* 0x0000005c49177223 */ /* 0x040fe20000000017 */
[----:B------:R-:W-:Y:S01]  /*b050*/  FFMA R20, R73, R93, R20 ;  /* 0x0000005d49147223 */ /* 0x000fe20000000014 */
[----:B------:R-:W-:Y:S01]  /*b060*/  FMUL R21, R70, R25 ;  /* 0x0000001946157220 */ /* 0x000fe20000400000 */
[----:B------:R-:W-:Y:S01]  /*b070*/  SHF.L.U32 R117, R122, 0x10, RZ ;  /* 0x000000107a757819 */ /* 0x000fe200000006ff */
[C---:B------:R-:W-:Y:S01]  /*b080*/  FMUL R22, R70.reuse, R26 ;  /* 0x0000001a46167220 */ /* 0x040fe20000400000 */
[----:B------:R-:W-:Y:S01]  /*b090*/  F2FP.BF16.F32.PACK_AB R17, R23, R18 ;  /* 0x000000121711723e */ /* 0x000fe200000010ff */
[C---:B------:R-:W-:Y:S01]  /*b0a0*/  FFMA R21, R73.reuse, R94, R21 ;  /* 0x0000005e49157223 */ /* 0x040fe20000000015 */
[----:B------:R-:W-:Y:S01]  /*b0b0*/  FMUL R27, R70, R27 ;  /* 0x0000001b461b7220 */ /* 0x000fe20000400000 */
[----:B------:R-:W-:Y:S01]  /*b0c0*/  FFMA R22, R73, R95, R22 ;  /* 0x0000005f49167223 */ /* 0x000fe20000000016 */
[----:B------:R-:W-:Y:S01]  /*b0d0*/  LOP3.LUT R118, R122, 0xffff0000, RZ, 0xc0, !PT ;  /* 0xffff00007a767812 */ /* 0x000fe200078ec0ff */
[C---:B------:R-:W-:Y:S01]  /*b0e0*/  FMUL R24, R70.reuse, R28 ;  /* 0x0000001c46187220 */ /* 0x040fe20000400000 */
[----:B------:R-:W-:Y:S01]  /*b0f0*/  F2FP.BF16.F32.PACK_AB R18, R21, R20 ;  /* 0x000000141512723e */ /* 0x000fe200000010ff */
[C---:B------:R-:W-:Y:S01]  /*b100*/  FFMA R27, R73.reuse, R96, R27 ;  /* 0x00000060491b7223 */ /* 0x040fe2000000001b */
[C---:B------:R-:W-:Y:S01]  /*b110*/  FMUL R25, R70.reuse, R29 ;  /* 0x0000001d46197220 */ /* 0x040fe20000400000 */
[----:B------:R-:W-:Y:S01]  /*b120*/  FFMA R24, R73, R97, R24 ;  /* 0x0000006149187223 */ /* 0x000fe20000000018 */
[----:B------:R-:W-:Y:S01]  /*b130*/  SHF.L.U32 R119, R123, 0x10, RZ ;  /* 0x000000107b777819 */ /* 0x000fe200000006ff */
[C---:B------:R-:W-:Y:S01]  /*b140*/  FMUL R26, R70.reuse, R30 ;  /* 0x0000001e461a7220 */ /* 0x040fe20000400000 */
[----:B------:R-:W-:Y:S01]  /*b150*/  F2FP.BF16.F32.PACK_AB R19, R27, R22 ;  /* 0x000000161b13723e */ /* 0x000fe200000010ff */
[C---:B------:R-:W-:Y:S01]  /*b160*/  FFMA R25, R73.reuse, R98, R25 ;  /* 0x0000006249197223 */ /* 0x040fe20000000019 */
[C---:B------:R-:W-:Y:S01]  /*b170*/  FMUL R31, R70.reuse, R31 ;  /* 0x0000001f461f7220 */ /* 0x040fe20000400000 */
[----:B------:R-:W-:Y:S01]  /*b180*/  FFMA R26, R73, R99, R26 ;  /* 0x00000063491a7223 */ /* 0x000fe2000000001a */
[----:B------:R-:W-:Y:S01]  /*b190*/  LOP3.LUT R120, R123, 0xffff0000, RZ, 0xc0, !PT ;  /* 0xffff00007b787812 */ /* 0x000fe200078ec0ff */
[----:B------:R1:W-:Y:S01]  /*b1a0*/  STS.128 [R167+0xc400], R16 ;  /* 0x00c40010a7007388 */ /* 0x0003e20000000c00 */
[----:B------:R-:W-:Y:S01]  /*b1b0*/  F2FP.BF16.F32.PACK_AB R24, R25, R24 ;  /* 0x000000181918723e */ /* 0x000fe200000010ff */
[C---:B------:R-:W-:Y:S01]  /*b1c0*/  FFMA R31, R73.reuse, R100, R31 ;  /* 0x00000064491f7223 */ /* 0x040fe2000000001f */
[C---:B------:R-:W-:Y:S01]  /*b1d0*/  FMUL R28, R70.reuse, R32 ;  /* 0x00000020461c7220 */ /* 0x040fe20000400000 */
[C---:B------:R-:W-:Y:S01]  /*b1e0*/  FMUL R29, R70.reuse, R33 ;  /* 0x00000021461d7220 */ /* 0x040fe20000400000 */
[----:B------:R-:W-:Y:S01]  /*b1f0*/  FMUL R30, R70, R34 ;  /* 0x00000022461e7220 */ /* 0x000fe20000400000 */
[----:B------:R-:W-:Y:S01]  /*b200*/  SHF.L.U32 R121, R128, 0x10, RZ ;  /* 0x0000001080797819 */ /* 0x000fe200000006ff */
[----:B------:R-:W-:Y:S01]  /*b210*/  FFMA R28, R73, R101, R28 ;  /* 0x00000065491c7223 */ /* 0x000fe2000000001c */
[----:B------:R-:W-:Y:S01]  /*b220*/  F2FP.BF16.F32.PACK_AB R25, R31, R26 ;  /* 0x0000001a1f19723e */ /* 0x000fe200000010ff */
[C---:B------:R-:W-:Y:S01]  /*b230*/  FFMA R29, R73.reuse, R102, R29 ;  /* 0x00000066491d7223 */ /* 0x040fe2000000001d */
[----:B------:R-:W-:Y:S01]  /*b240*/  FFMA R30, R73, R103, R30 ;  /* 0x00000067491e7223 */ /* 0x000fe2000000001e */
[----:B------:R-:W-:Y:S01]  /*b250*/  FMUL R35, R70, R35 ;  /* 0x0000002346237220 */ /* 0x000fe20000400000 */
        /* <DEDUP_REMOVED lines=34> */
[----:B------:R-:W-:Y:S01]  /*b480*/  FFMA R41, R73, R114, R41 ;  /* 0x0000007249297223 */ /* 0x000fe20000000029 */
[C---:B------:R-:W-:Y:S01]  /*b490*/  FMUL R47, R70.reuse, R47 ;  /* 0x0000002f462f7220 */ /* 0x040fe20000400000 */
[C---:B------:R-:W-:Y:S01]  /*b4a0*/  FMUL R44, R70.reuse, R48 ;  /* 0x00000030462c7220 */ /* 0x040fe20000400000 */
[----:B------:R-:W-:Y:S01]  /*b4b0*/  FMUL R45, R70, R49 ;  /* 0x00000031462d7220 */ /* 0x000fe20000400000 */
[----:B------:R1:W-:Y:S01]  /*b4c0*/  STS.128 [R156+0xc400], R32 ;  /* 0x00c400209c007388 */ /* 0x0003e20000000c00 */
[----:B------:R-:W-:Y:S01]  /*b4d0*/  LOP3.LUT R128, R131, 0xffff0000, RZ, 0xc0, !PT ;  /* 0xffff000083807812 */ /* 0x000fe200078ec0ff */
[----:B------:R-:W-:Y:S01]  /*b4e0*/  FFMA R42, R73, R115, R42 ;  /* 0x00000073492a7223 */ /* 0x000fe2000000002a */
[----:B------:R-:W-:Y:S01]  /*b4f0*/  F2FP.BF16.F32.PACK_AB R40, R41, R40 ;  /* 0x000000282928723e */ /* 0x000fe200000010ff */
[C---:B------:R-:W-:Y:S01]  /*b500*/  FFMA R47, R73.reuse, R116, R47 ;  /* 0x00000074492f7223 */ /* 0x040fe2000000002f */
[C---:B------:R-:W-:Y:S01]  /*b510*/  FFMA R44, R73.reuse, R117, R44 ;  /* 0x00000075492c7223 */ /* 0x040fe2000000002c */
[----:B------:R-:W-:Y:S01]  /*b520*/  SHF.L.U32 R129, R136, 0x10, RZ ;  /* 0x0000001088817819 */ /* 0x000fe200000006ff */
[C---:B------:R-:W-:Y:S01]  /*b530*/  FFMA R45, R73.reuse, R118, R45 ;  /* 0x00000076492d7223 */ /* 0x040fe2000000002d */
[C---:B------:R-:W-:Y:S01]  /*b540*/  FMUL R46, R70.reuse, R50 ;  /* 0x00000032462e7220 */ /* 0x040fe20000400000 */
[C---:B------:R-:W-:Y:S01]  /*b550*/  FMUL R51, R70.reuse, R51 ;  /* 0x0000003346337220 */ /* 0x040fe20000400000 */
[C---:B------:R-:W-:Y:S01]  /*b560*/  FMUL R48, R70.reuse, R52 ;  /* 0x0000003446307220 */ /* 0x040fe20000400000 */
[C---:B------:R-:W-:Y:S01]  /*b570*/  FMUL R49, R70.reuse, R53 ;  /* 0x0000003546317220 */ /* 0x040fe20000400000 */
[C---:B------:R-:W-:Y:S01]  /*b580*/  FFMA R46, R73.reuse, R119, R46 ;  /* 0x00000077492e7223 */ /* 0x040fe2000000002e */
[C---:B------:R-:W-:Y:S01]  /*b590*/  FMUL R50, R70.reuse, R54 ;  /* 0x0000003646327220 */ /* 0x040fe20000400000 */
[C---:B------:R-:W-:Y:S01]  /*b5a0*/  FFMA R51, R73.reuse, R120, R51 ;  /* 0x0000007849337223 */ /* 0x040fe20000000033 */
[C---:B------:R-:W-:Y:S01]  /*b5b0*/  FMUL R55, R70.reuse, R55 ;  /* 0x0000003746377220 */ /* 0x040fe20000400000 */
[C---:B------:R-:W-:Y:S01]  /*b5c0*/  FFMA R48, R73.reuse, R121, R48 ;  /* 0x0000007949307223 */ /* 0x040fe20000000030 */
[C---:B------:R-:W-:Y:S01]  /*b5d0*/  FMUL R52, R70.reuse, R56 ;  /* 0x0000003846347220 */ /* 0x040fe20000400000 */
[C---:B------:R-:W-:Y:S01]  /*b5e0*/  FFMA R49, R73.reuse, R122, R49 ;  /* 0x0000007a49317223 */ /* 0x040fe20000000031 */
[C---:B------:R-:W-:Y:S01]  /*b5f0*/  FMUL R53, R70.reuse, R57 ;  /* 0x0000003946357220 */ /* 0x040fe20000400000 */
[----:B------:R-:W-:Y:S01]  /*b600*/  FFMA R50, R73, R123, R50 ;  /* 0x0000007b49327223 */ /* 0x000fe20000000032 */
[C---:B------:R-:W-:Y:S01]  /*b610*/  FMUL R54, R70.reuse, R58 ;  /* 0x0000003a46367220 */ /* 0x040fe20000400000 */
[----:B------:R-:W-:Y:S01]  /*b620*/  F2FP.BF16.F32.PACK_AB R41, R47, R42 ;  /* 0x0000002a2f29723e */ /* 0x000fe200000010ff */
[----:B------:R-:W-:Y:S01]  /*b630*/  FFMA R55, R73, R124, R55 ;  /* 0x0000007c49377223 */ /* 0x000fe20000000037 */
[C---:B------:R-:W-:Y:S01]  /*b640*/  FMUL R59, R70.reuse, R59 ;  /* 0x0000003b463b7220 */ /* 0x040fe20000400000 */
[----:B------:R-:W-:Y:S01]  /*b650*/  F2FP.BF16.F32.PACK_AB R42, R45, R44 ;  /* 0x0000002c2d2a723e */ /* 0x000fe200000010ff */
[----:B------:R-:W-:Y:S01]  /*b660*/  FFMA R52, R73, R125, R52 ;  /* 0x0000007d49347223 */ /* 0x000fe20000000034 */
[----:B------:R-:W-:Y:S01]  /*b670*/  F2FP.BF16.F32.PACK_AB R43, R51, R46 ;  /* 0x0000002e332b723e */ /* 0x000fe200000010ff */
[----:B------:R-:W-:Y:S01]  /*b680*/  FMUL R56, R70, R60 ;  /* 0x0000003c46387220 */ /* 0x000fe20000400000 */
[----:B------:R-:W-:Y:S01]  /*b690*/  LOP3.LUT R130, R136, 0xffff0000, RZ, 0xc0, !PT ;  /* 0xffff000088827812 */ /* 0x000fe200078ec0ff */
[----:B------:R-:W-:Y:S01]  /*b6a0*/  FFMA R53, R73, R126, R53 ;  /* 0x0000007e49357223 */ /* 0x000fe20000000035 */
[----:B------:R-:W-:Y:S01]  /*b6b0*/  SHF.L.U32 R131, R137, 0x10, RZ ;  /* 0x0000001089837819 */ /* 0x000fe200000006ff */
[----:B------:R1:W-:Y:S01]  /*b6c0*/  STS.128 [R155+0xc400], R40 ;  /* 0x00c400289b007388 */ /* 0x0003e20000000c00 */
[C---:B------:R-:W-:Y:S01]  /*b6d0*/  FMUL R57, R70.reuse, R61 ;  /* 0x0000003d46397220 */ /* 0x040fe20000400000 */
[----:B------:R-:W-:Y:S01]  /*b6e0*/  FFMA R54, R73, R127, R54 ;  /* 0x0000007f49367223 */ /* 0x000fe20000000036 */
[----:B------:R-:W-:Y:S01]  /*b6f0*/  LOP3.LUT R132, R137, 0xffff0000, RZ, 0xc0, !PT ;  /* 0xffff000089847812 */ /* 0x000fe200078ec0ff */
[----:B------:R-:W-:Y:S01]  /*b700*/  FMUL R58, R70, R62 ;  /* 0x0000003e463a7220 */ /* 0x000fe20000400000 */
[C---:B------:R-:W-:Y:S01]  /*b710*/  FFMA R59, R73.reuse, R128, R59 ;  /* 0x00000080493b7223 */ /* 0x040fe2000000003b */
[----:B------:R-:W-:Y:S01]  /*b720*/  SHF.L.U32 R133, R138, 0x10, RZ ;  /* 0x000000108a857819 */ /* 0x000fe200000006ff */
[----:B------:R-:W-:Y:S01]  /*b730*/  FMUL R63, R70, R63 ;  /* 0x0000003f463f7220 */ /* 0x000fe20000400000 */
        /* <DEDUP_REMOVED lines=9> */
[C---:B------:R-:W-:Y:S01]  /*b7d0*/  FMUL R62, R70.reuse, R66 ;  /* 0x00000042463e7220 */ /* 0x040fe20000400000 */
[----:B------:R-:W-:Y:S01]  /*b7e0*/  F2FP.BF16.F32.PACK_AB R49, R55, R50 ;  /* 0x000000323731723e */ /* 0x000fe200000010ff */
[----:B------:R-:W-:Y:S01]  /*b7f0*/  FFMA R63, R73, R132, R63 ;  /* 0x00000084493f7223 */ /* 0x000fe2000000003f */
[----:B------:R-:W-:Y:S01]  /*b800*/  FMUL R67, R70, R67 ;  /* 0x0000004346437220 */ /* 0x000fe20000400000 */
[----:B------:R-:W-:Y:S01]  /*b810*/  F2FP.BF16.F32.PACK_AB R50, R53, R52 ;  /* 0x000000343532723e */ /* 0x000fe200000010ff */
[----:B------:R-:W-:Y:S01]  /*b820*/  FFMA R60, R73, R133, R60 ;  /* 0x00000085493c7223 */ /* 0x000fe2000000003c */
[----:B------:R-:W-:Y:S01]  /*b830*/  F2FP.BF16.F32.PACK_AB R51, R59, R54 ;  /* 0x000000363b33723e */ /* 0x000fe200000010ff */
[C---:B------:R-:W-:Y:S01]  /*b840*/  FFMA R61, R73.reuse, R134, R61 ;  /* 0x00000086493d7223 */ /* 0x040fe2000000003d */
[C---:B------:R-:W-:Y:S01]  /*b850*/  FFMA R62, R73.reuse, R135, R62 ;  /* 0x00000087493e7223 */ /* 0x040fe2000000003e */
[----:B------:R-:W-:Y:S01]  /*b860*/  FFMA R67, R73, R136, R67 ;  /* 0x0000008849437223 */ /* 0x000fe20000000043 */
[----:B------:R-:W-:Y:S01]  /*b870*/  F2FP.BF16.F32.PACK_AB R56, R57, R56 ;  /* 0x000000383938723e */ /* 0x000fe200000010ff */
[----:B------:R1:W-:Y:S01]  /*b880*/  STS.128 [R154+0xc400], R48 ;  /* 0x00c400309a007388 */ /* 0x0003e20000000c00 */
[----:B------:R-:W-:Y:S02]  /*b890*/  F2FP.BF16.F32.PACK_AB R57, R63, R58 ;  /* 0x0000003a3f39723e */ /* 0x000fe400000010ff */
        /* <DEDUP_REMOVED lines=21> */
.L_x_147:
[----:B------:R-:W-:Y:S05]  /*b9f0*/  BSYNC.RECONVERGENT B0 ;  /* 0x0000000000007941 */ /* 0x000fea0003800200 */
.L_x_146:
[----:B------:R-:W-:Y:S01]  /*ba00*/  BAR.SYNC.DEFER_BLOCKING 0x1, 0x80 ;  /* 0x0042000000007b1d */ /* 0x000fe20000010000 */
[----:B------:R-:W-:Y:S01]  /*ba10*/  UISETP.NE.AND UP0, UPT, UR52, -0x4, UPT ;  /* 0xfffffffc3400788c */ /* 0x000fe2000bf05270 */
[----:B------:R-:W-:Y:S08]  /*ba20*/  IADD3 R68, PT, PT, R68, 0x1, RZ ;  /* 0x0000000144447810 */ /* 0x000ff00007ffe0ff */
[----:B------:R-:W-:Y:S05]  /*ba30*/  BRA.U !UP0, `(.L_x_148) ;  /* 0x0000000108287547 */ /* 0x000fea000b800000 */
[----:B------:R-:W-:Y:S01]  /*ba40*/  ISETP.NE.AND P0, PT, R166, RZ, PT ;  /* 0x000000ffa600720c */ /* 0x000fe20003f05270 */
[----:B------:R-:W-:Y:S01]  /*ba50*/  IMAD.U32 R3, RZ, RZ, UR46 ;  /* 0x0000002eff037e24 */ /* 0x000fe2000f8e00ff */
[----:B------:R-:W-:Y:S01]  /*ba60*/  UIADD3 UR4, UPT, UPT, UR46, 0x1, URZ ;  /* 0x000000012e047890 */ /* 0x000fe2000fffe0ff */
[----:B------:R-:W-:Y:S03]  /*ba70*/  IMAD.U32 R0, RZ, RZ, UR47 ;  /* 0x0000002fff007e24 */ /* 0x000fe6000f8e00ff */
[----:B------:R-:W-:Y:S04]  /*ba80*/  UISETP.NE.AND UP0, UPT, UR4, 0x4, UPT ;  /* 0x000000040400788c */ /* 0x000fe8000bf05270 */
[----:B------:R-:W-:Y:S03]  /*ba90*/  USEL UR46, UR4, URZ, UP0 ;  /* 0x000000ff042e7287 */ /* 0x000fe60008000000 */
[----:B------:R-:W-:Y:S05]  /*baa0*/  @P0 LEA R3, R3, UR44, 0x3 ;  /* 0x0000002c03030c11 */ /* 0x000fea000f8e18ff */
[----:B------:R-:W-:Y:S05]  /*bab0*/  @P0 VIADD R3, R3, 0xc0 ;  /* 0x000000c003030836 */ /* 0x000fea0000000000 */
[----:B------:R-:W-:Y:S04]  /*bac0*/  @P0 PRMT R0, R0, 0x654, R3 ;  /* 0x0000065400000816 */ /* 0x000fe80000000003 */
[----:B------:R2:W-:Y:S03]  /*bad0*/  @P0 SYNCS.ARRIVE.TRANS64.RED.A1T0 RZ, [R0+URZ], RZ ;  /* 0x000000ff00ff09a7 */ /* 0x0005e600081004ff */
.L_x_148:
[----:B------:R-:W-:Y:S01]  /*bae0*/  R2UR UR4, R148 ;  /* 0x00000000940472ca */ /* 0x000fe200000e0000 */
[----:B------:R-:W-:Y:S01]  /*baf0*/  UISETP.NE.AND UP0, UPT, UR62, URZ, UPT ;  /* 0x000000ff3e00728c */ /* 0x000fe2000bf05270 */
[----:B------:R-:W-:Y:S01]  /*bb00*/  ISETP.NE.AND P0, PT, R152, 0x2, PT ;  /* 0x000000029800780c */ /* 0x000fe20003f05270 */
[----:B------:R-:W-:Y:S01]  /*bb10*/  UIADD3 UR30, UPT, UPT, UR38, UR63, URZ ;  /* 0x0000003f261e7290 */ /* 0x000fe2000fffe0ff */
[----:B------:R-:W-:Y:S01]  /*bb20*/  ISETP.NE.AND P1, PT, R68, 0x2, PT ;  /* 0x000000024400780c */ /* 0x000fe20003f25270 */
[----:B------:R-:W-:Y:S01]  /*bb30*/  UIADD3 UR52, UPT, UPT, UR52, 0x4, URZ ;  /* 0x0000000434347890 */ /* 0x000fe2000fffe0ff */
[----:B------:R-:W-:Y:S01]  /*bb40*/  SEL R3, RZ, 0x1, P0 ;  /* 0x00000001ff037807 */ /* 0x000fe20000000000 */
[----:B------:R-:W-:Y:S01]  /*bb50*/  UMOV UR36, UR61 ;  /* 0x0000003d00247c82 */ /* 0x000fe20008000000 */
[----:B--2---:R-:W-:Y:S02]  /*bb60*/  SEL R0, RZ, 0x1, P1 ;  /* 0x00000001ff007807 */ /* 0x004fe40000800000 */
[----:B------:R-:W-:Y:S02]  /*bb70*/  LOP3.LUT R158, R158, R3, RZ, 0x3c, !PT ;  /* 0x000000039e9e7212 */ /* 0x000fe400078e3cff */
[----:B------:R-:W-:Y:S01]  /*bb80*/  LOP3.LUT R159, R159, R0, RZ, 0x3c, !PT ;  /* 0x000000009f9f7212 */ /* 0x000fe200078e3cff */
[----:B------:R-:W-:Y:S01]  /*bb90*/  UIADD3 UR31, UPT, UPT, UR37, UR4, URZ ;  /* 0x00000004251f7290 */ /* 0x000fe2000fffe0ff */
[----:B------:R-:W-:Y:S02]  /*bba0*/  SEL R152, R152, RZ, P0 ;  /* 0x000000ff98987207 */ /* 0x000fe40000000000 */
[----:B------:R-:W-:Y:S01]  /*bbb0*/  SEL R68, R68, RZ, P1 ;  /* 0x000000ff44447207 */ /* 0x000fe20000800000 */
[----:B------:R-:W-:Y:S08]  /*bbc0*/  BRA.U UP0, `(.L_x_149) ;  /* 0xffffff9d00b47547 */ /* 0x000ff0000b83ffff */
[----:B------:R-:W-:-:S13]  /*bbd0*/  R2UR UR4, R149 ;  /* 0x00000000950472ca */ /* 0x000fda00000e0000 */
[----:B------:R-:W-:-:S09]  /*bbe0*/  UISETP.NE.AND UP0, UPT, UR4, URZ, UPT ;  /* 0x000000ff0400728c */ /* 0x000fd2000bf05270 */
[----:B------:R-:W-:Y:S05]  /*bbf0*/  BRA.U !UP0, `(.L_x_150) ;  /* 0x0000000108487547 */ /* 0x000fea000b800000 */
[----:B------:R-:W2:Y:S02]  /*bc00*/  LDCU.64 UR4, c[0x0][0x890] ;  /* 0x00011200ff0477ac */ /* 0x000ea40008000a00 */
[----:B--2---:R-:W-:-:S04]  /*bc10*/  UISETP.NE.U32.AND UP0, UPT, UR4, URZ, UPT ;  /* 0x000000ff0400728c */ /* 0x004fc8000bf05070 */
[----:B------:R-:W-:-:S09]  /*bc20*/  UISETP.NE.AND.EX UP0, UPT, UR5, URZ, UPT, UP0 ;  /* 0x000000ff0500728c */ /* 0x000fd2000bf05300 */
[----:B------:R-:W-:Y:S05]  /*bc30*/  BRA.U UP0, `(.L_x_151) ;  /* 0x00000001000c7547 */ /* 0x000fea000b800000 */
[----:B------:R-:W-:-:S13]  /*bc40*/  FSETP.NEU.AND P0, PT, R73, RZ, PT ;  /* 0x000000ff4900720b */ /* 0x000fda0003f0d000 */
[----:B------:R-:W-:Y:S05]  /*bc50*/  @!P0 EXIT ;  /* 0x000000000000894d */ /* 0x000fea0003800000 */
[----:B------:R-:W-:Y:S05]  /*bc60*/  BRA `(.L_x_150) ;  /* 0x00000000002c7947 */ /* 0x000fea0003800000 */
.L_x_151:
[----:B------:R-:W-:Y:S01]  /*bc70*/  ISETP.NE.AND P0, PT, R151, RZ, PT ;  /* 0x000000ff9700720c */ /* 0x000fe20003f05270 */
[----:B------:R-:W-:-:S12]  /*bc80*/  BSSY.RECONVERGENT B0, `(.L_x_150) ;  /* 0x0000009000007945 */ /* 0x000fd80003800200 */
[----:B------:R-:W-:Y:S05]  /*bc90*/  @P0 BRA `(.L_x_152) ;  /* 0x0000000000140947 */ /* 0x000fea0003800000 */
[----:B------:R-:W2:Y:S02]  /*bca0*/  LDCU.64 UR4, c[0x0][0x888] ;  /* 0x00011100ff0477ac */ /* 0x000ea40008000a00 */
[----:B--2---:R-:W-:-:S04]  /*bcb0*/  ISETP.NE.U32.AND P0, PT, RZ, UR4, PT ;  /* 0x00000004ff007c0c */ /* 0x004fc8000bf05070 */
[----:B------:R-:W-:-:S13]  /*bcc0*/  ISETP.NE.AND.EX P0, PT, RZ, UR5, PT, P0 ;  /* 0x00000005ff007c0c */ /* 0x000fda000bf05300 */
[----:B------:R-:W-:Y:S05]  /*bcd0*/  @!P0 EXIT ;  /* 0x000000000000894d */ /* 0x000fea0003800000 */
[----:B------:R-:W-:Y:S05]  /*bce0*/  BRA `(.L_x_153) ;  /* 0x0000000000087947 */ /* 0x000fea0003800000 */
.L_x_152:
[----:B------:R-:W-:-:S13]  /*bcf0*/  FSETP.NEU.AND P0, PT, R73, RZ, PT ;  /* 0x000000ff4900720b */ /* 0x000fda0003f0d000 */
[----:B------:R-:W-:Y:S05]  /*bd00*/  @!P0 EXIT ;  /* 0x000000000000894d */ /* 0x000fea0003800000 */
.L_x_153:
[----:B------:R-:W-:Y:S05]  /*bd10*/  BSYNC.RECONVERGENT B0 ;  /* 0x0000000000007941 */ /* 0x000fea0003800200 */
.L_x_150:
[----:B------:R-:W-:Y:S01]  /*bd20*/  ULEA UR4, UR46, UR44, 0x3 ;  /* 0x0000002c2e047291 */ /* 0x000fe2000f8e18ff */
[----:B------:R-:W-:-:S04]  /*bd30*/  DEPBAR.LE SB0, 0x0 ;  /* 0x000080000000791a */ /* 0x000fc80000000000 */
[----:B------:R-:W-:-:S04]  /*bd40*/  UIADD3 UR4, UPT, UPT, UR4, 0xc0, URZ ;  /* 0x000000c004047890 */ /* 0x000fc8000fffe0ff */
[----:B------:R-:W-:-:S09]  /*bd50*/  UPRMT UR4, UR47, 0x654, UR4 ;  /* 0x000006542f047896 */ /* 0x000fd20008000004 */
[----:B------:R-:W-:Y:S01]  /*bd60*/  SYNCS.ARRIVE.TRANS64.RED.A1T0 RZ, [UR4], RZ ;  /* 0x000000ffffff79a7 */ /* 0x000fe20008100404 */
[----:B------:R-:W-:Y:S05]  /*bd70*/  EXIT ;  /* 0x000000000000794d */ /* 0x000fea0003800000 */
.L_x_25:
[----:B--2---:R2:W3:Y:S02]  /*bd80*/  SYNCS.PHASECHK.TRANS64.TRYWAIT P0, [R3+URZ+0x140], R2 ;  /* 0x00014002030075a7 */ /* 0x0044e400080011ff */
[----:B---3--:R-:W-:Y:S05]  /*bd90*/  @!P0 NANOSLEEP.SYNCS 0x989680 ;  /* 0x009896800000895d */ /* 0x008fea0003900000 */
[----:B------:R-:W3:Y:S02]  /*bda0*/  @!P0 SYNCS.PHASECHK.TRANS64 P0, [R3+URZ+0x140], R2 ;  /* 0x00014002030085a7 */ /* 0x000ee400080010ff */
[----:B---3--:R-:W-:Y:S05]  /*bdb0*/  @!P0 BRA `(.L_x_25) ;  /* 0xfffffffc00f08947 */ /* 0x008fea000383ffff */
[----:B------:R-:W-:Y:S05]  /*bdc0*/  BRA `(.L_x_154) ;  /* 0xffffff5c00347947 */ /* 0x000fea000383ffff */
.L_x_28:
[----:B-1----:R-:W-:-:S07]  /*bdd0*/  MOV R0, UR33 ;  /* 0x0000002100007c02 */ /* 0x002fce0008000f00 */
.L_x_155:
[----:B-1----:R1:W2:Y:S02]  /*bde0*/  SYNCS.PHASECHK.TRANS64.TRYWAIT P0, [R0+URZ+0x50], R3 ;  /* 0x00005003000075a7 */ /* 0x0022a400080011ff */
[----:B--2---:R-:W-:Y:S05]  /*bdf0*/  @!P0 NANOSLEEP.SYNCS 0x989680 ;  /* 0x009896800000895d */ /* 0x004fea0003900000 */
[----:B------:R-:W2:Y:S02]  /*be00*/  @!P0 SYNCS.PHASECHK.TRANS64 P0, [R0+URZ+0x50], R3 ;  /* 0x00005003000085a7 */ /* 0x000ea400080010ff */
[----:B--2---:R-:W-:Y:S05]  /*be10*/  @!P0 BRA `(.L_x_155) ;  /* 0xfffffffc00f08947 */ /* 0x004fea000383ffff */
[----:B------:R-:W-:Y:S05]  /*be20*/  BRA `(.L_x_27) ;  /* 0xffffff5c00887947 */ /* 0x000fea000383ffff */
.L_x_35:
[----:B-1----:R-:W-:-:S07]  /*be30*/  MOV R0, UR17 ;  /* 0x0000001100007c02 */ /* 0x002fce0008000f00 */
.L_x_156:
[----:B-1----:R1:W2:Y:S02]  /*be40*/  SYNCS.PHASECHK.TRANS64.TRYWAIT P0, [R0+URZ+0x50], R3 ;  /* 0x00005003000075a7 */ /* 0x0022a400080011ff */
[----:B--2---:R-:W-:Y:S05]  /*be50*/  @!P0 NANOSLEEP.SYNCS 0x989680 ;  /* 0x009896800000895d */ /* 0x004fea0003900000 */
[----:B------:R-:W2:Y:S02]  /*be60*/  @!P0 SYNCS.PHASECHK.TRANS64 P0, [R0+URZ+0x50], R3 ;  /* 0x00005003000085a7 */ /* 0x000ea400080010ff */
[----:B--2---:R-:W-:Y:S05]  /*be70*/  @!P0 BRA `(.L_x_156) ;  /* 0xfffffffc00f08947 */ /* 0x004fea000383ffff */
[----:B------:R-:W-:Y:S05]  /*be80*/  BRA `(.L_x_34) ;  /* 0xffffff60004c7947 */ /* 0x000fea000383ffff */
.L_x_40:
[----:B-1----:R1:W2:Y:S02]  /*be90*/  SYNCS.PHASECHK.TRANS64.TRYWAIT P0, [R3+URZ+0xf0], R0 ;  /* 0x0000f000030075a7 */ /* 0x0022a400080011ff */
[----:B--2---:R-:W-:Y:S05]  /*bea0*/  @!P0 NANOSLEEP.SYNCS 0x989680 ;  /* 0x009896800000895d */ /* 0x004fea0003900000 */
[----:B------:R-:W2:Y:S02]  /*beb0*/  @!P0 SYNCS.PHASECHK.TRANS64 P0, [R3+URZ+0xf0], R0 ;  /* 0x0000f000030085a7 */ /* 0x000ea400080010ff */
[----:B--2---:R-:W-:Y:S05]  /*bec0*/  @!P0 BRA `(.L_x_40) ;  /* 0xfffffffc00f08947 */ /* 0x004fea000383ffff */
[----:B------:R-:W-:Y:S05]  /*bed0*/  BRA `(.L_x_157) ;  /* 0xffffff6000f87947 */ /* 0x000fea000383ffff */
.L_x_44:
[----:B-1----:R-:W-:-:S07]  /*bee0*/  MOV R0, UR4 ;  /* 0x0000000400007c02 */ /* 0x002fce0008000f00 */
.L_x_158:
[----:B-1----:R1:W2:Y:S02]  /*bef0*/  SYNCS.PHASECHK.TRANS64.TRYWAIT P0, [R0+URZ], R3 ;  /* 0x00000003000075a7 */ /* 0x0022a400080011ff */
[----:B--2---:R-:W-:Y:S05]  /*bf00*/  @!P0 NANOSLEEP.SYNCS 0x989680 ;  /* 0x009896800000895d */ /* 0x004fea0003900000 */
[----:B------:R-:W2:Y:S02]  /*bf10*/  @!P0 SYNCS.PHASECHK.TRANS64 P0, [R0+URZ], R3 ;  /* 0x00000003000085a7 */ /* 0x000ea400080010ff */
[----:B--2---:R-:W-:Y:S05]  /*bf20*/  @!P0 BRA `(.L_x_158) ;  /* 0xfffffffc00f08947 */ /* 0x004fea000383ffff */
[----:B------:R-:W-:Y:S05]  /*bf30*/  BRA `(.L_x_159) ;  /* 0xffffff6800a07947 */ /* 0x000fea000383ffff */
.L_x_45:
[----:B------:R-:W-:-:S07]  /*bf40*/  MOV R0, UR5 ;  /* 0x0000000500007c02 */ /* 0x000fce0008000f00 */
.L_x_160:
[----:B-1----:R1:W2:Y:S02]  /*bf50*/  SYNCS.PHASECHK.TRANS64.TRYWAIT P0, [R0+URZ], R3 ;  /* 0x00000003000075a7 */ /* 0x0022a400080011ff */
[----:B--2---:R-:W-:Y:S05]  /*bf60*/  @!P0 NANOSLEEP.SYNCS 0x989680 ;  /* 0x009896800000895d */ /* 0x004fea0003900000 */
[----:B------:R-:W2:Y:S02]  /*bf70*/  @!P0 SYNCS.PHASECHK.TRANS64 P0, [R0+URZ], R3 ;  /* 0x00000003000085a7 */ /* 0x000ea400080010ff */
[----:B--2---:R-:W-:Y:S05]  /*bf80*/  @!P0 BRA `(.L_x_160) ;  /* 0xfffffffc00f08947 */ /* 0x004fea000383ffff */
[----:B------:R-:W-:Y:S05]  /*bf90*/  BRA `(.L_x_161) ;  /* 0xffffff6800ac7947 */ /* 0x000fea000383ffff */
.L_x_46:
[----:B------:R-:W-:-:S07]  /*bfa0*/  MOV R0, UR5 ;  /* 0x0000000500007c02 */ /* 0x000fce0008000f00 */
.L_x_162:
[----:B-1----:R1:W2:Y:S02]  /*bfb0*/  SYNCS.PHASECHK.TRANS64.TRYWAIT P0, [R0+URZ], R3 ;  /* 0x00000003000075a7 */ /* 0x0022a400080011ff */
[----:B--2---:R-:W-:Y:S05]  /*bfc0*/  @!P0 NANOSLEEP.SYNCS 0x989680 ;  /* 0x009896800000895d */ /* 0x004fea0003900000 */
[----:B------:R-:W2:Y:S02]  /*bfd0*/  @!P0 SYNCS.PHASECHK.TRANS64 P0, [R0+URZ], R3 ;  /* 0x00000003000085a7 */ /* 0x000ea400080010ff */
[----:B--2---:R-:W-:Y:S05]  /*bfe0*/  @!P0 BRA `(.L_x_162) ;  /* 0xfffffffc00f08947 */ /* 0x004fea000383ffff */
[----:B------:R-:W-:Y:S05]  /*bff0*/  BRA `(.L_x_163) ;  /* 0xffffff6800b87947 */ /* 0x000fea000383ffff */
.L_x_47:
[----:B------:R-:W-:-:S07]  /*c000*/  MOV R0, UR5 ;  /* 0x0000000500007c02 */ /* 0x000fce0008000f00 */
.L_x_164:
[----:B-1----:R1:W2:Y:S02]  /*c010*/  SYNCS.PHASECHK.TRANS64.TRYWAIT P0, [R0+URZ], R3 ;  /* 0x00000003000075a7 */ /* 0x0022a400080011ff */
[----:B--2---:R-:W-:Y:S05]  /*c020*/  @!P0 NANOSLEEP.SYNCS 0x989680 ;  /* 0x009896800000895d */ /* 0x004fea0003900000 */
[----:B------:R-:W2:Y:S02]  /*c030*/  @!P0 SYNCS.PHASECHK.TRANS64 P0, [R0+URZ], R3 ;  /* 0x00000003000085a7 */ /* 0x000ea400080010ff */
[----:B--2---:R-:W-:Y:S05]  /*c040*/  @!P0 BRA `(.L_x_164) ;  /* 0xfffffffc00f08947 */ /* 0x004fea000383ffff */
[----:B------:R-:W-:Y:S05]  /*c050*/  BRA `(.L_x_165) ;  /* 0xffffff6800c47947 */ /* 0x000fea000383ffff */
.L_x_48:
[----:B------:R-:W-:-:S07]  /*c060*/  MOV R0, UR5 ;  /* 0x0000000500007c02 */ /* 0x000fce0008000f00 */
.L_x_166:
[----:B-1----:R1:W2:Y:S02]  /*c070*/  SYNCS.PHASECHK.TRANS64.TRYWAIT P0, [R0+URZ], R3 ;  /* 0x00000003000075a7 */ /* 0x0022a400080011ff */
[----:B--2---:R-:W-:Y:S05]  /*c080*/  @!P0 NANOSLEEP.SYNCS 0x989680 ;  /* 0x009896800000895d */ /* 0x004fea0003900000 */
[----:B------:R-:W2:Y:S02]  /*c090*/  @!P0 SYNCS.PHASECHK.TRANS64 P0, [R0+URZ], R3 ;  /* 0x00000003000085a7 */ /* 0x000ea400080010ff */
[----:B--2---:R-:W-:Y:S05]  /*c0a0*/  @!P0 BRA `(.L_x_166) ;  /* 0xfffffffc00f08947 */ /* 0x004fea000383ffff */
[----:B------:R-:W-:Y:S05]  /*c0b0*/  BRA `(.L_x_167) ;  /* 0xffffff6800d07947 */ /* 0x000fea000383ffff */
.L_x_49:
[----:B------:R-:W-:-:S07]  /*c0c0*/  MOV R0, UR5 ;  /* 0x0000000500007c02 */ /* 0x000fce0008000f00 */
.L_x_168:
[----:B-1----:R1:W2:Y:S02]  /*c0d0*/  SYNCS.PHASECHK.TRANS64.TRYWAIT P0, [R0+URZ], R3 ;  /* 0x00000003000075a7 */ /* 0x0022a400080011ff */
[----:B--2---:R-:W-:Y:S05]  /*c0e0*/  @!P0 NANOSLEEP.SYNCS 0x989680 ;  /* 0x009896800000895d */ /* 0x004fea0003900000 */
[----:B------:R-:W2:Y:S02]  /*c0f0*/  @!P0 SYNCS.PHASECHK.TRANS64 P0, [R0+URZ], R3 ;  /* 0x00000003000085a7 */ /* 0x000ea400080010ff */
[----:B--2---:R-:W-:Y:S05]  /*c100*/  @!P0 BRA `(.L_x_168) ;  /* 0xfffffffc00f08947 */ /* 0x004fea000383ffff */
[----:B------:R-:W-:Y:S05]  /*c110*/  BRA `(.L_x_169) ;  /* 0xffffff6800dc7947 */ /* 0x000fea000383ffff */
.L_x_50:
[----:B------:R-:W-:-:S07]  /*c120*/  MOV R0, UR5 ;  /* 0x0000000500007c02 */ /* 0x000fce0008000f00 */
.L_x_170:
[----:B-1----:R1:W2:Y:S02]  /*c130*/  SYNCS.PHASECHK.TRANS64.TRYWAIT P0, [R0+URZ], R3 ;  /* 0x00000003000075a7 */ /* 0x0022a400080011ff */
[----:B--2---:R-:W-:Y:S05]  /*c140*/  @!P0 NANOSLEEP.SYNCS 0x989680 ;  /* 0x009896800000895d */ /* 0x004fea0003900000 */
[----:B------:R-:W2:Y:S02]  /*c150*/  @!P0 SYNCS.PHASECHK.TRANS64 P0, [R0+URZ], R3 ;  /* 0x00000003000085a7 */ /* 0x000ea400080010ff */
[----:B--2---:R-:W-:Y:S05]  /*c160*/  @!P0 BRA `(.L_x_170) ;  /* 0xfffffffc00f08947 */ /* 0x004fea000383ffff */
[----:B------:R-:W-:Y:S05]  /*c170*/  BRA `(.L_x_171) ;  /* 0xffffff6800e87947 */ /* 0x000fea000383ffff */
.L_x_51:
[----:B------:R-:W-:-:S07]  /*c180*/  MOV R0, UR5 ;  /* 0x0000000500007c02 */ /* 0x000fce0008000f00 */
.L_x_172:
[----:B-1----:R1:W2:Y:S02]  /*c190*/  SYNCS.PHASECHK.TRANS64.TRYWAIT P0, [R0+URZ], R3 ;  /* 0x00000003000075a7 */ /* 0x0022a400080011ff */
[----:B--2---:R-:W-:Y:S05]  /*c1a0*/  @!P0 NANOSLEEP.SYNCS 0x989680 ;  /* 0x009896800000895d */ /* 0x004fea0003900000 */
[----:B------:R-:W2:Y:S02]  /*c1b0*/  @!P0 SYNCS.PHASECHK.TRANS64 P0, [R0+URZ], R3 ;  /* 0x00000003000085a7 */ /* 0x000ea400080010ff */
[----:B--2---:R-:W-:Y:S05]  /*c1c0*/  @!P0 BRA `(.L_x_172) ;  /* 0xfffffffc00f08947 */ /* 0x004fea000383ffff */
[----:B------:R-:W-:Y:S05]  /*c1d0*/  BRA `(.L_x_173) ;  /* 0xffffff6800f47947 */ /* 0x000fea000383ffff */
.L_x_52:
[----:B------:R-:W-:-:S07]  /*c1e0*/  MOV R0, UR5 ;  /* 0x0000000500007c02 */ /* 0x000fce0008000f00 */
.L_x_174:
[----:B-1----:R1:W2:Y:S02]  /*c1f0*/  SYNCS.PHASECHK.TRANS64.TRYWAIT P0, [R0+URZ], R3 ;  /* 0x00000003000075a7 */ /* 0x0022a400080011ff */
[----:B--2---:R-:W-:Y:S05]  /*c200*/  @!P0 NANOSLEEP.SYNCS 0x989680 ;  /* 0x009896800000895d */ /* 0x004fea0003900000 */
[----:B------:R-:W2:Y:S02]  /*c210*/  @!P0 SYNCS.PHASECHK.TRANS64 P0, [R0+URZ], R3 ;  /* 0x00000003000085a7 */ /* 0x000ea400080010ff */
[----:B--2---:R-:W-:Y:S05]  /*c220*/  @!P0 BRA `(.L_x_174) ;  /* 0xfffffffc00f08947 */ /* 0x004fea000383ffff */
[----:B------:R-:W-:Y:S05]  /*c230*/  BRA `(.L_x_175) ;  /* 0xffffff6c00007947 */ /* 0x000fea000383ffff */
.L_x_55:
[----:B--2---:R2:W3:Y:S02]  /*c240*/  SYNCS.PHASECHK.TRANS64.TRYWAIT P0, [R2+URZ+0x130], R5 ;  /* 0x00013005020075a7 */ /* 0x0044e400080011ff */
[----:B---3--:R-:W-:Y:S05]  /*c250*/  @!P0 NANOSLEEP.SYNCS 0x989680 ;  /* 0x009896800000895d */ /* 0x008fea0003900000 */
[----:B------:R-:W3:Y:S02]  /*c260*/  @!P0 SYNCS.PHASECHK.TRANS64 P0, [R2+URZ+0x130], R5 ;  /* 0x00013005020085a7 */ /* 0x000ee400080010ff */
[----:B---3--:R-:W-:Y:S05]  /*c270*/  @!P0 BRA `(.L_x_55) ;  /* 0xfffffffc00f08947 */ /* 0x008fea000383ffff */
[----:B------:R-:W-:Y:S05]  /*c280*/  BRA `(.L_x_176) ;  /* 0xffffff6c005c7947 */ /* 0x000fea000383ffff */
.L_x_56:
[----:B------:R-:W-:-:S07]  /*c290*/  MOV R2, UR4 ;  /* 0x0000000400027c02 */ /* 0x000fce0008000f00 */
.L_x_177:
[----:B--2---:R2:W3:Y:S02]  /*c2a0*/  SYNCS.PHASECHK.TRANS64.TRYWAIT P0, [R2+URZ+0x100], R5 ;  /* 0x00010005020075a7 */ /* 0x0044e400080011ff */
[----:B---3--:R-:W-:Y:S05]  /*c2b0*/  @!P0 NANOSLEEP.SYNCS 0x989680 ;  /* 0x009896800000895d */ /* 0x008fea0003900000 */
[----:B------:R-:W3:Y:S02]  /*c2c0*/  @!P0 SYNCS.PHASECHK.TRANS64 P0, [R2+URZ+0x100], R5 ;  /* 0x00010005020085a7 */ /* 0x000ee400080010ff */
[----:B---3--:R-:W-:Y:S05]  /*c2d0*/  @!P0 BRA `(.L_x_177) ;  /* 0xfffffffc00f08947 */ /* 0x008fea000383ffff */
[----:B------:R-:W-:Y:S05]  /*c2e0*/  BRA `(.L_x_178) ;  /* 0xffffff6c006c7947 */ /* 0x000fea000383ffff */
.L_x_57:
[----:B--2---:R2:W3:Y:S02]  /*c2f0*/  SYNCS.PHASECHK.TRANS64.TRYWAIT P1, [R2+URZ+0xf0], R5 ;  /* 0x0000f005020075a7 */ /* 0x0044e400080211ff */
[----:B---3--:R-:W-:Y:S05]  /*c300*/  @!P1 NANOSLEEP.SYNCS 0x989680 ;  /* 0x009896800000995d */ /* 0x008fea0003900000 */
[----:B------:R-:W3:Y:S02]  /*c310*/  @!P1 SYNCS.PHASECHK.TRANS64 P1, [R2+URZ+0xf0], R5 ;  /* 0x0000f005020095a7 */ /* 0x000ee400080210ff */
[----:B---3--:R-:W-:Y:S05]  /*c320*/  @!P1 BRA `(.L_x_57) ;  /* 0xfffffffc00f09947 */ /* 0x008fea000383ffff */
[----:B------:R-:W-:Y:S05]  /*c330*/  BRA `(.L_x_179) ;  /* 0xffffff6c009c7947 */ /* 0x000fea000383ffff */
.L_x_60:
[----:B------:R-:W-:-:S07]  /*c340*/  MOV R0, UR4 ;  /* 0x0000000400007c02 */ /* 0x000fce0008000f00 */
.L_x_180:
[----:B--2---:R2:W3:Y:S02]  /*c350*/  SYNCS.PHASECHK.TRANS64.TRYWAIT P0, [R0+URZ+0x100], R3 ;  /* 0x00010003000075a7 */ /* 0x0044e400080011ff */
[----:B---3--:R-:W-:Y:S05]  /*c360*/  @!P0 NANOSLEEP.SYNCS 0x989680 ;  /* 0x009896800000895d */ /* 0x008fea0003900000 */
[----:B------:R-:W3:Y:S02]  /*c370*/  @!P0 SYNCS.PHASECHK.TRANS64 P0, [R0+URZ+0x100], R3 ;  /* 0x00010003000085a7 */ /* 0x000ee400080010ff */
[----:B---3--:R-:W-:Y:S05]  /*c380*/  @!P0 BRA `(.L_x_180) ;  /* 0xfffffffc00f08947 */ /* 0x008fea000383ffff */
[----:B------:R-:W-:Y:S05]  /*c390*/  BRA `(.L_x_59) ;  /* 0xffffff6c00f07947 */ /* 0x000fea000383ffff */
.L_x_69:
[----:B--2---:R-:W-:-:S04]  /*c3a0*/  MOV R0, UR5 ;  /* 0x0000000500007c02 */ /* 0x004fc80008000f00 */
[----:B------:R2:W3:Y:S03]  /*c3b0*/  SYNCS.PHASECHK.TRANS64.TRYWAIT P0, [R0+URZ+0x8], R7 ;  /* 0x00000807000075a7 */ /* 0x0004e600080011ff */
[----:B---3--:R-:W-:Y:S05]  /*c3c0*/  @!P0 NANOSLEEP.SYNCS 0x989680 ;  /* 0x009896800000895d */ /* 0x008fea0003900000 */
[----:B------:R-:W3:Y:S02]  /*c3d0*/  @!P0 SYNCS.PHASECHK.TRANS64 P0, [R0+URZ+0x8], R7 ;  /* 0x00000807000085a7 */ /* 0x000ee400080010ff */
[----:B---3--:R-:W-:Y:S05]  /*c3e0*/  @!P0 BRA `(.L_x_69) ;  /* 0xfffffffc00ec8947 */ /* 0x008fea000383ffff */
[----:B------:R-:W-:Y:S05]  /*c3f0*/  BRA `(.L_x_68) ;  /* 0xffffff7000a47947 */ /* 0x000fea000383ffff */
.L_x_71:
[----:B------:R-:W-:Y:S01]  /*c400*/  BSSY B0, `(.L_x_181) ;  /* 0x0000006000007945 */ /* 0x000fe20003800000 */
[----:B------:R-:W-:-:S07]  /*c410*/  MOV R15, 0xffffffff ;  /* 0xffffffff000f7802 */ /* 0x000fce0000000f00 */
[----:B-12--5:R-:W-:Y:S05]  /*c420*/  WARPSYNC.COLLECTIVE R15, `(.L_x_182) ;  /* 0x000000000f0c7348 */ /* 0x026fea0003c00000 */
[----:B------:R-:W-:Y:S02]  /*c430*/  ELECT P6, UR79, PT ;  /* 0x00000000004f782f */ /* 0x000fe400038c0000 */
[----:B------:R-:W-:Y:S01]  /*c440*/  MOV R14, UR79 ;  /* 0x0000004f000e7c02 */ /* 0x000fe20008000f00 */
[----:B-12--5:R-:W-:Y:S10]  /*c450*/  ENDCOLLECTIVE ;  /* 0x000000000000791b */ /* 0x026ff40003800000 */
.L_x_182:
[----:B------:R-:W-:Y:S05]  /*c460*/  BSYNC B0 ;  /* 0x0000000000007941 */ /* 0x000fea0003800000 */
.L_x_181:
[----:B------:R-:W-:Y:S05]  /*c470*/  BRA `(.L_x_183) ;  /* 0xffffff7000d47947 */ /* 0x000fea000383ffff */
.L_x_73:
[----:B--2---:R-:W-:-:S04]  /*c480*/  MOV R0, UR5 ;  /* 0x0000000500007c02 */ /* 0x004fc80008000f00 */
[----:B------:R2:W3:Y:S03]  /*c490*/  SYNCS.PHASECHK.TRANS64.TRYWAIT P0, [R0+URZ+0x8], R5 ;  /* 0x00000805000075a7 */ /* 0x0004e600080011ff */
[----:B---3--:R-:W-:Y:S05]  /*c4a0*/  @!P0 NANOSLEEP.SYNCS 0x989680 ;  /* 0x009896800000895d */ /* 0x008fea0003900000 */
[----:B------:R-:W3:Y:S02]  /*c4b0*/  @!P0 SYNCS.PHASECHK.TRANS64 P0, [R0+URZ+0x8], R5 ;  /* 0x00000805000085a7 */ /* 0x000ee400080010ff */
[----:B---3--:R-:W-:Y:S05]  /*c4c0*/  @!P0 BRA `(.L_x_73) ;  /* 0xfffffffc00ec8947 */ /* 0x008fea000383ffff */
[----:B------:R-:W-:Y:S05]  /*c4d0*/  BRA `(.L_x_72) ;  /* 0xffffff7000d87947 */ /* 0x000fea000383ffff */
.L_x_74:
[----:B-1----:R1:W2:Y:S02]  /*c4e0*/  SYNCS.PHASECHK.TRANS64.TRYWAIT P0, [R0+URZ+0xf0], R5 ;  /* 0x0000f005000075a7 */ /* 0x0022a400080011ff */
[----:B--2---:R-:W-:Y:S05]  /*c4f0*/  @!P0 NANOSLEEP.SYNCS 0x989680 ;  /* 0x009896800000895d */ /* 0x004fea0003900000 */
[----:B------:R-:W2:Y:S02]  /*c500*/  @!P0 SYNCS.PHASECHK.TRANS64 P0, [R0+URZ+0xf0], R5 ;  /* 0x0000f005000085a7 */ /* 0x000ea400080010ff */
[----:B--2---:R-:W-:Y:S05]  /*c510*/  @!P0 BRA `(.L_x_74) ;  /* 0xfffffffc00f08947 */ /* 0x004fea000383ffff */
[----:B------:R-:W-:Y:S05]  /*c520*/  BRA `(.L_x_184) ;  /* 0xffffff7400b47947 */ /* 0x000fea000383ffff */
.L_x_76:
[----:B------:R-:W-:-:S07]  /*c530*/  MOV R0, UR23 ;  /* 0x0000001700007c02 */ /* 0x000fce0008000f00 */
.L_x_185:
[----:B-1----:R1:W2:Y:S02]  /*c540*/  SYNCS.PHASECHK.TRANS64.TRYWAIT P0, [R0+URZ+0x120], R5 ;  /* 0x00012005000075a7 */ /* 0x0022a400080011ff */
[----:B--2---:R-:W-:Y:S05]  /*c550*/  @!P0 NANOSLEEP.SYNCS 0x989680 ;  /* 0x009896800000895d */ /* 0x004fea0003900000 */
[----:B------:R-:W2:Y:S02]  /*c560*/  @!P0 SYNCS.PHASECHK.TRANS64 P0, [R0+URZ+0x120], R5 ;  /* 0x00012005000085a7 */ /* 0x000ea400080010ff */
[----:B--2---:R-:W-:Y:S05]  /*c570*/  @!P0 BRA `(.L_x_185) ;  /* 0xfffffffc00f08947 */ /* 0x004fea000383ffff */
[----:B------:R-:W-:Y:S05]  /*c580*/  BRA `(.L_x_186) ;  /* 0xffffff7800007947 */ /* 0x000fea000383ffff */
.L_x_79:
[----:B------:R-:W-:Y:S07]  /*c590*/  MOV R0, UR5 ;  /* 0x0000000500007c02 */ /* 0x000fee0008000f00 */
.L_x_187:
[----:B-1----:R1:W2:Y:S02]  /*c5a0*/  SYNCS.PHASECHK.TRANS64.TRYWAIT P0, [R0+URZ], R5 ;  /* 0x00000005000075a7 */ /* 0x0022a400080011ff */
[----:B--2---:R-:W-:Y:S05]  /*c5b0*/  @!P0 NANOSLEEP.SYNCS 0x989680 ;  /* 0x009896800000895d */ /* 0x004fea0003900000 */
[----:B------:R-:W2:Y:S02]  /*c5c0*/  @!P0 SYNCS.PHASECHK.TRANS64 P0, [R0+URZ], R5 ;  /* 0x00000005000085a7 */ /* 0x000ea400080010ff */
[----:B--2---:R-:W-:Y:S05]  /*c5d0*/  @!P0 BRA `(.L_x_187) ;  /* 0xfffffffc00f08947 */ /* 0x004fea000383ffff */
[----:B------:R-:W-:Y:S05]  /*c5e0*/  BRA `(.L_x_78) ;  /* 0xffffff7800147947 */ /* 0x000fea000383ffff */
.L_x_83:
[----:B-1----:R-:W-:-:S07]  /*c5f0*/  MOV R0, UR4 ;  /* 0x0000000400007c02 */ /* 0x002fce0008000f00 */
.L_x_188:
[----:B-1----:R1:W2:Y:S02]  /*c600*/  SYNCS.PHASECHK.TRANS64.TRYWAIT P0, [R0+URZ], R3 ;  /* 0x00000003000075a7 */ /* 0x0022a400080011ff */
[----:B--2---:R-:W-:Y:S05]  /*c610*/  @!P0 NANOSLEEP.SYNCS 0x989680 ;  /* 0x009896800000895d */ /* 0x004fea0003900000 */
[----:B------:R-:W2:Y:S02]  /*c620*/  @!P0 SYNCS.PHASECHK.TRANS64 P0, [R0+URZ], R3 ;  /* 0x00000003000085a7 */ /* 0x000ea400080010ff */
[----:B--2---:R-:W-:Y:S05]  /*c630*/  @!P0 BRA `(.L_x_188) ;  /* 0xfffffffc00f08947 */ /* 0x004fea000383ffff */
[----:B------:R-:W-:Y:S05]  /*c640*/  BRA `(.L_x_189) ;  /* 0xffffff7800e07947 */ /* 0x000fea000383ffff */
.L_x_86:
[----:B------:R-:W-:-:S07]  /*c650*/  MOV R0, UR17 ;  /* 0x0000001100007c02 */ /* 0x000fce0008000f00 */
.L_x_190:
[----:B-1----:R1:W2:Y:S02]  /*c660*/  SYNCS.PHASECHK.TRANS64.TRYWAIT P1, [R0+URZ+0x150], R3 ;  /* 0x00015003000075a7 */ /* 0x0022a400080211ff */
[----:B--2---:R-:W-:Y:S05]  /*c670*/  @!P1 NANOSLEEP.SYNCS 0x989680 ;  /* 0x009896800000995d */ /* 0x004fea0003900000 */
[----:B------:R-:W2:Y:S02]  /*c680*/  @!P1 SYNCS.PHASECHK.TRANS64 P1, [R0+URZ+0x150], R3 ;  /* 0x00015003000095a7 */ /* 0x000ea400080210ff */
[----:B--2---:R-:W-:Y:S05]  /*c690*/  @!P1 BRA `(.L_x_190) ;  /* 0xfffffffc00f09947 */ /* 0x004fea000383ffff */
[----:B------:R-:W-:Y:S05]  /*c6a0*/  BRA `(.L_x_191) ;  /* 0xffffff7c002c7947 */ /* 0x000fea000383ffff */
.L_x_91:
[----:B--2---:R2:W3:Y:S02]  /*c6b0*/  SYNCS.PHASECHK.TRANS64.TRYWAIT P0, [R8+URZ+0xf0], R5 ;  /* 0x0000f005080075a7 */ /* 0x0044e400080011ff */
[----:B---3--:R-:W-:Y:S05]  /*c6c0*/  @!P0 NANOSLEEP.SYNCS 0x989680 ;  /* 0x009896800000895d */ /* 0x008fea0003900000 */
[----:B------:R-:W3:Y:S02]  /*c6d0*/  @!P0 SYNCS.PHASECHK.TRANS64 P0, [R8+URZ+0xf0], R5 ;  /* 0x0000f005080085a7 */ /* 0x000ee400080010ff */
[----:B---3--:R-:W-:Y:S05]  /*c6e0*/  @!P0 BRA `(.L_x_91) ;  /* 0xfffffffc00f08947 */ /* 0x008fea000383ffff */
[----:B------:R-:W-:Y:S05]  /*c6f0*/  BRA `(.L_x_192) ;  /* 0xffffff8000647947 */ /* 0x000fea000383ffff */
.L_x_94:
[----:B------:R-:W-:Y:S07]  /*c700*/  MOV R0, UR21 ;  /* 0x0000001500007c02 */ /* 0x000fee0008000f00 */
.L_x_193:
[----:B--2---:R2:W3:Y:S02]  /*c710*/  SYNCS.PHASECHK.TRANS64.TRYWAIT P1, [R0+URZ+0xe8], R5 ;  /* 0x0000e805000075a7 */ /* 0x0044e400080211ff */
[----:B---3--:R-:W-:Y:S05]  /*c720*/  @!P1 NANOSLEEP.SYNCS 0x989680 ;  /* 0x009896800000995d */ /* 0x008fea0003900000 */
[----:B------:R-:W3:Y:S02]  /*c730*/  @!P1 SYNCS.PHASECHK.TRANS64 P1, [R0+URZ+0xe8], R5 ;  /* 0x0000e805000095a7 */ /* 0x000ee400080210ff */
[----:B---3--:R-:W-:Y:S05]  /*c740*/  @!P1 BRA `(.L_x_193) ;  /* 0xfffffffc00f09947 */ /* 0x008fea000383ffff */
[----:B------:R-:W-:Y:S05]  /*c750*/  BRA `(.L_x_93) ;  /* 0xffffff8400e07947 */ /* 0x000fea000383ffff */
.L_x_97:
[----:B--2---:R-:W-:Y:S07]  /*c760*/  MOV R5, UR21 ;  /* 0x0000001500057c02 */ /* 0x004fee0008000f00 */
.L_x_194:
[----:B--2---:R2:W3:Y:S02]  /*c770*/  SYNCS.PHASECHK.TRANS64.TRYWAIT P0, [R5+URZ+0xc0], R4 ;  /* 0x0000c004050075a7 */ /* 0x0044e400080011ff */
[----:B---3--:R-:W-:Y:S05]  /*c780*/  @!P0 NANOSLEEP.SYNCS 0x989680 ;  /* 0x009896800000895d */ /* 0x008fea0003900000 */
[----:B------:R-:W3:Y:S02]  /*c790*/  @!P0 SYNCS.PHASECHK.TRANS64 P0, [R5+URZ+0xc0], R4 ;  /* 0x0000c004050085a7 */ /* 0x000ee400080010ff */
[----:B---3--:R-:W-:Y:S05]  /*c7a0*/  @!P0 BRA `(.L_x_194) ;  /* 0xfffffffc00f08947 */ /* 0x008fea000383ffff */
[----:B------:R-:W-:Y:S05]  /*c7b0*/  BRA `(.L_x_195) ;  /* 0xffffff8800387947 */ /* 0x000fea000383ffff */
.L_x_98:
[----:B------:R-:W-:Y:S07]  /*c7c0*/  MOV R5, UR21 ;  /* 0x0000001500057c02 */ /* 0x000fee0008000f00 */
.L_x_196:
[----:B--2---:R2:W3:Y:S02]  /*c7d0*/  SYNCS.PHASECHK.TRANS64.TRYWAIT P0, [R5+URZ+0xc8], R4 ;  /* 0x0000c804050075a7 */ /* 0x0044e400080011ff */
[----:B---3--:R-:W-:Y:S05]  /*c7e0*/  @!P0 NANOSLEEP.SYNCS 0x989680 ;  /* 0x009896800000895d */ /* 0x008fea0003900000 */
[----:B------:R-:W3:Y:S02]  /*c7f0*/  @!P0 SYNCS.PHASECHK.TRANS64 P0, [R5+URZ+0xc8], R4 ;  /* 0x0000c804050085a7 */ /* 0x000ee400080010ff */
[----:B---3--:R-:W-:Y:S05]  /*c800*/  @!P0 BRA `(.L_x_196) ;  /* 0xfffffffc00f08947 */ /* 0x008fea000383ffff */
[----:B------:R-:W-:Y:S05]  /*c810*/  BRA `(.L_x_197) ;  /* 0xffffff8800747947 */ /* 0x000fea000383ffff */
.L_x_99:
[----:B--2---:R-:W-:Y:S07]  /*c820*/  MOV R5, UR21 ;  /* 0x0000001500057c02 */ /* 0x004fee0008000f00 */
.L_x_198:
[----:B--2---:R2:W3:Y:S02]  /*c830*/  SYNCS.PHASECHK.TRANS64.TRYWAIT P0, [R5+URZ+0xd0], R4 ;  /* 0x0000d004050075a7 */ /* 0x0044e400080011ff */
[----:B---3--:R-:W-:Y:S05]  /*c840*/  @!P0 NANOSLEEP.SYNCS 0x989680 ;  /* 0x009896800000895d */ /* 0x008fea0003900000 */
[----:B------:R-:W3:Y:S02]  /*c850*/  @!P0 SYNCS.PHASECHK.TRANS64 P0, [R5+URZ+0xd0], R4 ;  /* 0x0000d004050085a7 */ /* 0x000ee400080010ff */
[----:B---3--:R-:W-:Y:S05]  /*c860*/  @!P0 BRA `(.L_x_198) ;  /* 0xfffffffc00f08947 */ /* 0x008fea000383ffff */
[----:B------:R-:W-:Y:S05]  /*c870*/  BRA `(.L_x_199) ;  /* 0xffffff8800bc7947 */ /* 0x000fea000383ffff */
.L_x_100:
[----:B--2---:R-:W-:Y:S07]  /*c880*/  MOV R5, UR21 ;  /* 0x0000001500057c02 */ /* 0x004fee0008000f00 */
.L_x_200:
[----:B--2---:R2:W3:Y:S02]  /*c890*/  SYNCS.PHASECHK.TRANS64.TRYWAIT P0, [R5+URZ+0xd8], R4 ;  /* 0x0000d804050075a7 */ /* 0x0044e400080011ff */
[----:B---3--:R-:W-:Y:S05]  /*c8a0*/  @!P0 NANOSLEEP.SYNCS 0x989680 ;  /* 0x009896800000895d */ /* 0x008fea0003900000 */
[----:B------:R-:W3:Y:S02]  /*c8b0*/  @!P0 SYNCS.PHASECHK.TRANS64 P0, [R5+URZ+0xd8], R4 ;  /* 0x0000d804050085a7 */ /* 0x000ee400080010ff */
[----:B---3--:R-:W-:Y:S05]  /*c8c0*/  @!P0 BRA `(.L_x_200) ;  /* 0xfffffffc00f08947 */ /* 0x008fea000383ffff */
[----:B------:R-:W-:Y:S05]  /*c8d0*/  BRA `(.L_x_201) ;  /* 0xffffff8c00087947 */ /* 0x000fea000383ffff */
.L_x_102:
[----:B------:R-:W-:-:S07]  /*c8e0*/  MOV R0, UR21 ;  /* 0x0000001500007c02 */ /* 0x000fce0008000f00 */
.L_x_202:
[----:B--2---:R2:W3:Y:S02]  /*c8f0*/  SYNCS.PHASECHK.TRANS64.TRYWAIT P0, [R0+URZ+0xc0], R3 ;  /* 0x0000c003000075a7 */ /* 0x0044e400080011ff */
[----:B---3--:R-:W-:Y:S05]  /*c900*/  @!P0 NANOSLEEP.SYNCS 0x989680 ;  /* 0x009896800000895d */ /* 0x008fea0003900000 */
[----:B------:R-:W3:Y:S02]  /*c910*/  @!P0 SYNCS.PHASECHK.TRANS64 P0, [R0+URZ+0xc0], R3 ;  /* 0x0000c003000085a7 */ /* 0x000ee400080010ff */
[----:B---3--:R-:W-:Y:S05]  /*c920*/  @!P0 BRA `(.L_x_202) ;  /* 0xfffffffc00f08947 */ /* 0x008fea000383ffff */
[----:B------:R-:W-:Y:S05]  /*c930*/  BRA `(.L_x_203) ;  /* 0xffffff8c007c7947 */ /* 0x000fea000383ffff */
.L_x_103:
[----:B--2---:R-:W-:-:S07]  /*c940*/  MOV R0, UR21 ;  /* 0x0000001500007c02 */ /* 0x004fce0008000f00 */
.L_x_204:
[----:B--2---:R2:W3:Y:S02]  /*c950*/  SYNCS.PHASECHK.TRANS64.TRYWAIT P0, [R0+URZ+0xc8], R3 ;  /* 0x0000c803000075a7 */ /* 0x0044e400080011ff */
[----:B---3--:R-:W-:Y:S05]  /*c960*/  @!P0 NANOSLEEP.SYNCS 0x989680 ;  /* 0x009896800000895d */ /* 0x008fea0003900000 */
[----:B------:R-:W3:Y:S02]  /*c970*/  @!P0 SYNCS.PHASECHK.TRANS64 P0, [R0+URZ+0xc8], R3 ;  /* 0x0000c803000085a7 */ /* 0x000ee400080010ff */
[----:B---3--:R-:W-:Y:S05]  /*c980*/  @!P0 BRA `(.L_x_204) ;  /* 0xfffffffc00f08947 */ /* 0x008fea000383ffff */
[----:B------:R-:W-:Y:S05]  /*c990*/  BRA `(.L_x_205) ;  /* 0xffffff8c006c7947 */ /* 0x000fea000383ffff */
.L_x_104:
[----:B--2---:R-:W-:-:S07]  /*c9a0*/  MOV R0, UR21 ;  /* 0x0000001500007c02 */ /* 0x004fce0008000f00 */
.L_x_206:
[----:B--2---:R2:W3:Y:S02]  /*c9b0*/  SYNCS.PHASECHK.TRANS64.TRYWAIT P0, [R0+URZ+0xd0], R3 ;  /* 0x0000d003000075a7 */ /* 0x0044e400080011ff */
[----:B---3--:R-:W-:Y:S05]  /*c9c0*/  @!P0 NANOSLEEP.SYNCS 0x989680 ;  /* 0x009896800000895d */ /* 0x008fea0003900000 */
[----:B------:R-:W3:Y:S02]  /*c9d0*/  @!P0 SYNCS.PHASECHK.TRANS64 P0, [R0+URZ+0xd0], R3 ;  /* 0x0000d003000085a7 */ /* 0x000ee400080010ff */
[----:B---3--:R-:W-:Y:S05]  /*c9e0*/  @!P0 BRA `(.L_x_206) ;  /* 0xfffffffc00f08947 */ /* 0x008fea000383ffff */
[----:B------:R-:W-:Y:S05]  /*c9f0*/  BRA `(.L_x_207) ;  /* 0xffffff8c005c7947 */ /* 0x000fea000383ffff */
.L_x_106:
[----:B-1----:R1:W2:Y:S02]  /*ca00*/  SYNCS.PHASECHK.TRANS64.TRYWAIT P0, [R3+URZ+0xf0], R0 ;  /* 0x0000f000030075a7 */ /* 0x0022a400080011ff */
[----:B--2---:R-:W-:Y:S05]  /*ca10*/  @!P0 NANOSLEEP.SYNCS 0x989680 ;  /* 0x009896800000895d */ /* 0x004fea0003900000 */
[----:B------:R-:W2:Y:S02]  /*ca20*/  @!P0 SYNCS.PHASECHK.TRANS64 P0, [R3+URZ+0xf0], R0 ;  /* 0x0000f000030085a7 */ /* 0x000ea400080010ff */
[----:B--2---:R-:W-:Y:S05]  /*ca30*/  @!P0 BRA `(.L_x_106) ;  /* 0xfffffffc00f08947 */ /* 0x004fea000383ffff */
[----:B------:R-:W-:Y:S05]  /*ca40*/  BRA `(.L_x_208) ;  /* 0xffffff9000287947 */ /* 0x000fea000383ffff */
.L_x_117:
[----:B-1----:R-:W-:Y:S04]  /*ca50*/  MOV R0, UR44 ;  /* 0x0000002c00007c02 */ /* 0x002fe80008000f00 */
[----:B------:R1:W2:Y:S03]  /*ca60*/  SYNCS.PHASECHK.TRANS64.TRYWAIT P1, [R0+URZ+0xa0], R5 ;  /* 0x0000a005000075a7 */ /* 0x0002a600080211ff */
[----:B--2---:R-:W-:Y:S05]  /*ca70*/  @!P1 NANOSLEEP.SYNCS 0x989680 ;  /* 0x009896800000995d */ /* 0x004fea0003900000 */
[----:B------:R-:W2:Y:S02]  /*ca80*/  @!P1 SYNCS.PHASECHK.TRANS64 P1, [R0+URZ+0xa0], R5 ;  /* 0x0000a005000095a7 */ /* 0x000ea400080210ff */
[----:B--2---:R-:W-:Y:S05]  /*ca90*/  @!P1 BRA `(.L_x_117) ;  /* 0xfffffffc00ec9947 */ /* 0x004fea000383ffff */
[----:B------:R-:W-:Y:S05]  /*caa0*/  BRA `(.L_x_116) ;  /* 0xffffffa0000c7947 */ /* 0x000fea000383ffff */
.L_x_119:
[----:B-1----:R1:W4:Y:S02]  /*cab0*/  SYNCS.PHASECHK.TRANS64.TRYWAIT P0, [R170+URZ+0x110], R3 ;  /* 0x00011003aa0075a7 */ /* 0x00232400080011ff */
[----:B----4-:R-:W-:Y:S05]  /*cac0*/  @!P0 NANOSLEEP.SYNCS 0x989680 ;  /* 0x009896800000895d */ /* 0x010fea0003900000 */
[----:B------:R-:W4:Y:S02]  /*cad0*/  @!P0 SYNCS.PHASECHK.TRANS64 P0, [R170+URZ+0x110], R3 ;  /* 0x00011003aa0085a7 */ /* 0x000f2400080010ff */
[----:B----4-:R-:W-:Y:S05]  /*cae0*/  @!P0 BRA `(.L_x_119) ;  /* 0xfffffffc00f08947 */ /* 0x010fea000383ffff */
[----:B------:R-:W-:Y:S05]  /*caf0*/  BRA `(.L_x_118) ;  /* 0xffffffa000447947 */ /* 0x000fea000383ffff */
.L_x_128:
[----:B---3--:R3:W4:Y:S02]  /*cb00*/  SYNCS.PHASECHK.TRANS64.TRYWAIT P0, [R3+URZ+0xa0], R0 ;  /* 0x0000a000030075a7 */ /* 0x00872400080011ff */
[----:B----4-:R-:W-:Y:S05]  /*cb10*/  @!P0 NANOSLEEP.SYNCS 0x989680 ;  /* 0x009896800000895d */ /* 0x010fea0003900000 */
[----:B------:R-:W4:Y:S02]  /*cb20*/  @!P0 SYNCS.PHASECHK.TRANS64 P0, [R3+URZ+0xa0], R0 ;  /* 0x0000a000030085a7 */ /* 0x000f2400080010ff */
[----:B----4-:R-:W-:Y:S05]  /*cb30*/  @!P0 BRA `(.L_x_128) ;  /* 0xfffffffc00f08947 */ /* 0x010fea000383ffff */
[----:B------:R-:W-:Y:S05]  /*cb40*/  BRA `(.L_x_127) ;  /* 0xffffffb000f07947 */ /* 0x000fea000383ffff */
.L_x_136:
[----:B-1----:R1:W4:Y:S02]  /*cb50*/  SYNCS.PHASECHK.TRANS64.TRYWAIT P0, [R0+URZ+0xa0], R7 ;  /* 0x0000a007000075a7 */ /* 0x00232400080011ff */
[----:B----4-:R-:W-:Y:S05]  /*cb60*/  @!P0 NANOSLEEP.SYNCS 0x989680 ;  /* 0x009896800000895d */ /* 0x010fea0003900000 */
[----:B------:R-:W4:Y:S02]  /*cb70*/  @!P0 SYNCS.PHASECHK.TRANS64 P0, [R0+URZ+0xa0], R7 ;  /* 0x0000a007000085a7 */ /* 0x000f2400080010ff */
[----:B----4-:R-:W-:Y:S05]  /*cb80*/  @!P0 BRA `(.L_x_136) ;  /* 0xfffffffc00f08947 */ /* 0x010fea000383ffff */
[----:B------:R-:W-:Y:S05]  /*cb90*/  BRA `(.L_x_135) ;  /* 0xffffffc400e87947 */ /* 0x000fea000383ffff */
.L_x_144:
[----:B--2---:R2:W3:Y:S02]  /*cba0*/  SYNCS.PHASECHK.TRANS64.TRYWAIT P0, [R3+URZ+0xa0], R0 ;  /* 0x0000a000030075a7 */ /* 0x0044e400080011ff */
[----:B---3--:R-:W-:Y:S05]  /*cbb0*/  @!P0 NANOSLEEP.SYNCS 0x989680 ;  /* 0x009896800000895d */ /* 0x008fea0003900000 */
[----:B------:R-:W3:Y:S02]  /*cbc0*/  @!P0 SYNCS.PHASECHK.TRANS64 P0, [R3+URZ+0xa0], R0 ;  /* 0x0000a000030085a7 */ /* 0x000ee400080010ff */
[----:B---3--:R-:W-:Y:S05]  /*cbd0*/  @!P0 BRA `(.L_x_144) ;  /* 0xfffffffc00f08947 */ /* 0x008fea000383ffff */
[----:B------:R-:W-:Y:S05]  /*cbe0*/  BRA `(.L_x_143) ;  /* 0xffffffd800e07947 */ /* 0x000fea000383ffff */
        .weak           $__internal_0_$__cuda_sm10x_tcgen05_guardrail_trap_col_being_dealloced_not_returned_by_alloc
        .type           $__internal_0_$__cuda_sm10x_tcgen05_guardrail_trap_col_being_dealloced_not_returned_by_alloc,@function
        .size           $__internal_0_$__cuda_sm10x_tcgen05_guardrail_trap_col_being_dealloced_not_returned_by_alloc,($__internal_1_$__cuda_sm10x_tcgen05_guardrail_trap_phase_invalid_during_alloc - $__internal_0_$__cuda_sm10x_tcgen05_guardrail_trap_col_being_dealloced_not_returned_by_alloc)
$__internal_0_$__cuda_sm10x_tcgen05_guardrail_trap_col_being_dealloced_not_returned_by_alloc:
[----:B------:R-:W-:Y:S05]  /*cbf0*/  BPT.TRAP 0x1 ;  /* 0x000000040000795c */ /* 0x000fea0000300000 */
[----:B------:R-:W-:-:S04]  /*cc00*/  HFMA2 R3, -RZ, RZ, 0, 0 ;  /* 0x00000000ff037431 */ /* 0x000fc800000001ff */
[----:B------:R-:W-:Y:S05]  /*cc10*/  RET.REL.NODEC R2 `(_ZN7cutlass13device_kernelINS_4gemm6kernel13GemmUniversalIN4cute5tupleIJiiiiEEENS1_10collective13CollectiveMmaINS1_35MainloopSm100TmaUmmaWarpSpecializedILi10ELi2ELi2ENS5_IJNS4_1CILi4EEENSA_ILi1EEESC_EEEEENS5_IJNSA_ILi256EEESF_NSA_ILi32EEEEEENS_10bfloat16_tENS5_IJlSC_lEEESI_SJ_NS4_8TiledMMAINS4_8MMA_AtomIJNS4_26SM100_MMA_F16BF16_2x1SM_SSISI_SI_fLi256ELi256ELNS4_4UMMA5MajorE0ELSO_0ELNSN_7ScaleInE0ELSP_0EEEEEENS4_6LayoutINS5_IJSC_SC_SC_EEENS5_IJNSA_ILi0EEESU_SU_EEEEENS5_IJNS4_10UnderscoreESX_SX_EEEEENS4_18SM100_TMA_2SM_LOADENS4_14ComposedLayoutINS4_7SwizzleILi2ELi4ELi3EEENS4_18smem_ptr_flag_bitsILi16EEENSS_INS5_IJNSA_ILi8EEESG_EEENS5_IJSG_SC_EEEEEEEvNS4_8identityENS4_28SM100_TMA_2SM_LOAD_MULTICASTES1A_vS1B_EENS_8epilogue10collective18CollectiveEpilogueINS1E_23Sm100TmaWarpSpecializedILi4ELi2ELi64ELb1ELb0EEEJNS5_IJNSA_ILi128EEESF_SG_EEENS5_IJNSS_IS1J_SC_EENSS_INSA_ILi64EEESC_EEEEESI_SJ_SI_SJ_NS1E_6fusion15FusionCallbacksIS1I_NS1P_17LinearCombinationISI_fSI_fLNS_15FloatRoundStyleE2EEES1K_S1O_JEEENS4_5SM1004TMEM4LOAD26SM100_TMEM_LOAD_32dp32b64xENS4_13SM90_TMA_LOADENS11_INS12_ILi3ELi4ELi3EEES15_NSS_INS5_IJS16_S1M_EEENS5_IJS1M_SC_EEEEEEENS4_39AutoVectorizingCopyWithAssumedAlignmentILi128EEENS4_14SM90_TMA_STOREES24_S26_S26_EEEvvEEEEvNT_6ParamsE) ;  /* 0xffffff3002f87950 */ /* 0x000fea0003c3ffff */
        .weak           $__internal_1_$__cuda_sm10x_tcgen05_guardrail_trap_phase_invalid_during_alloc
        .type           $__internal_1_$__cuda_sm10x_tcgen05_guardrail_trap_phase_invalid_during_alloc,@function
        .size           $__internal_1_$__cuda_sm10x_tcgen05_guardrail_trap_phase_invalid_during_alloc,($__internal_2_$__cuda_sm10x_tcgen05_guardrail_trap_unallocated_columns_being_dealloced - $__internal_1_$__cuda_sm10x_tcgen05_guardrail_trap_phase_invalid_during_alloc)
$__internal_1_$__cuda_sm10x_tcgen05_guardrail_trap_phase_invalid_during_alloc:
[----:B------:R-:W-:Y:S05]  /*cc20*/  BPT.TRAP 0x1 ;  /* 0x000000040000795c */ /* 0x000fea0000300000 */
[----:B------:R-:W-:-:S04]  /*cc30*/  MOV R5, 0x0 ;  /* 0x0000000000057802 */ /* 0x000fc80000000f00 */
[----:B------:R-:W-:Y:S05]  /*cc40*/  RET.REL.NODEC R4 `(_ZN7cutlass13device_kernelINS_4gemm6kernel13GemmUniversalIN4cute5tupleIJiiiiEEENS1_10collective13CollectiveMmaINS1_35MainloopSm100TmaUmmaWarpSpecializedILi10ELi2ELi2ENS5_IJNS4_1CILi4EEENSA_ILi1EEESC_EEEEENS5_IJNSA_ILi256EEESF_NSA_ILi32EEEEEENS_10bfloat16_tENS5_IJlSC_lEEESI_SJ_NS4_8TiledMMAINS4_8MMA_AtomIJNS4_26SM100_MMA_F16BF16_2x1SM_SSISI_SI_fLi256ELi256ELNS4_4UMMA5MajorE0ELSO_0ELNSN_7ScaleInE0ELSP_0EEEEEENS4_6LayoutINS5_IJSC_SC_SC_EEENS5_IJNSA_ILi0EEESU_SU_EEEEENS5_IJNS4_10UnderscoreESX_SX_EEEEENS4_18SM100_TMA_2SM_LOADENS4_14ComposedLayoutINS4_7SwizzleILi2ELi4ELi3EEENS4_18smem_ptr_flag_bitsILi16EEENSS_INS5_IJNSA_ILi8EEESG_EEENS5_IJSG_SC_EEEEEEEvNS4_8identityENS4_28SM100_TMA_2SM_LOAD_MULTICASTES1A_vS1B_EENS_8epilogue10collective18CollectiveEpilogueINS1E_23Sm100TmaWarpSpecializedILi4ELi2ELi64ELb1ELb0EEEJNS5_IJNSA_ILi128EEESF_SG_EEENS5_IJNSS_IS1J_SC_EENSS_INSA_ILi64EEESC_EEEEESI_SJ_SI_SJ_NS1E_6fusion15FusionCallbacksIS1I_NS1P_17LinearCombinationISI_fSI_fLNS_15FloatRoundStyleE2EEES1K_S1O_JEEENS4_5SM1004TMEM4LOAD26SM100_TMEM_LOAD_32dp32b64xENS4_13SM90_TMA_LOADENS11_INS12_ILi3ELi4ELi3EEES15_NSS_INS5_IJS16_S1M_EEENS5_IJS1M_SC_EEEEEEENS4_39AutoVectorizingCopyWithAssumedAlignmentILi128EEENS4_14SM90_TMA_STOREES24_S26_S26_EEEvvEEEEvNT_6ParamsE) ;  /* 0xffffff3004ec7950 */ /* 0x000fea0003c3ffff */
        .weak           $__internal_2_$__cuda_sm10x_tcgen05_guardrail_trap_unallocated_columns_being_dealloced
        .type           $__internal_2_$__cuda_sm10x_tcgen05_guardrail_trap_unallocated_columns_being_dealloced,@function
        .size           $__internal_2_$__cuda_sm10x_tcgen05_guardrail_trap_unallocated_columns_being_dealloced,(.L_x_210 - $__internal_2_$__cuda_sm10x_tcgen05_guardrail_trap_unallocated_columns_being_dealloced)
$__internal_2_$__cuda_sm10x_tcgen05_guardrail_trap_unallocated_columns_being_dealloced:
[----:B------:R-:W-:Y:S05]  /*cc50*/  BPT.TRAP 0x1 ;  /* 0x000000040000795c */ /* 0x000fea0000300000 */
[----:B------:R-:W-:-:S04]  /*cc60*/  HFMA2 R3, -RZ, RZ, 0, 0 ;  /* 0x00000000ff037431 */ /* 0x000fc800000001ff */
[----:B------:R-:W-:Y:S05]  /*cc70*/  RET.REL.NODEC R2 `(_ZN7cutlass13device_kernelINS_4gemm6kernel13GemmUniversalIN4cute5tupleIJiiiiEEENS1_10collective13CollectiveMmaINS1_35MainloopSm100TmaUmmaWarpSpecializedILi10ELi2ELi2ENS5_IJNS4_1CILi4EEENSA_ILi1EEESC_EEEEENS5_IJNSA_ILi256EEESF_NSA_ILi32EEEEEENS_10bfloat16_tENS5_IJlSC_lEEESI_SJ_NS4_8TiledMMAINS4_8MMA_AtomIJNS4_26SM100_MMA_F16BF16_2x1SM_SSISI_SI_fLi256ELi256ELNS4_4UMMA5MajorE0ELSO_0ELNSN_7ScaleInE0ELSP_0EEEEEENS4_6LayoutINS5_IJSC_SC_SC_EEENS5_IJNSA_ILi0EEESU_SU_EEEEENS5_IJNS4_10UnderscoreESX_SX_EEEEENS4_18SM100_TMA_2SM_LOADENS4_14ComposedLayoutINS4_7SwizzleILi2ELi4ELi3EEENS4_18smem_ptr_flag_bitsILi16EEENSS_INS5_IJNSA_ILi8EEESG_EEENS5_IJSG_SC_EEEEEEEvNS4_8identityENS4_28SM100_TMA_2SM_LOAD_MULTICASTES1A_vS1B_EENS_8epilogue10collective18CollectiveEpilogueINS1E_23Sm100TmaWarpSpecializedILi4ELi2ELi64ELb1ELb0EEEJNS5_IJNSA_ILi128EEESF_SG_EEENS5_IJNSS_IS1J_SC_EENSS_INSA_ILi64EEESC_EEEEESI_SJ_SI_SJ_NS1E_6fusion15FusionCallbacksIS1I_NS1P_17LinearCombinationISI_fSI_fLNS_15FloatRoundStyleE2EEES1K_S1O_JEEENS4_5SM1004TMEM4LOAD26SM100_TMEM_LOAD_32dp32b64xENS4_13SM90_TMA_LOADENS11_INS12_ILi3ELi4ELi3EEES15_NSS_INS5_IJS16_S1M_EEENS5_IJS1M_SC_EEEEEEENS4_39AutoVectorizingCopyWithAssumedAlignmentILi128EEENS4_14SM90_TMA_STOREES24_S26_S26_EEEvvEEEEvNT_6ParamsE) ;  /* 0xffffff3002e07950 */ /* 0x000fea0003c3ffff */
.L_x_209:
[----:B------:R-:W-:-:S00]  /*cc80*/  BRA `(.L_x_209) ;  /* 0xfffffffc00fc7947 */ /* 0x000fc0000383ffff */
[----:B------:R-:W-:-:S00]  /*cc90*/  NOP ;  /* 0x0000000000007918 */ /* 0x000fc00000000000 */
        /* <DEDUP_REMOVED lines=14> */
.L_x_210:


//--------------------- .nv.global.init           --------------------------
	.section	.nv.global.init,"aw",@progbits
.nv.global.init:
	.type		$str$27,@object
	.size		$str$27,($str$28 - $str$27)
$str$27:
        /*0000*/ 	.byte	0x28, 0x61, 0x64, 0x64, 0x72, 0x65, 0x73, 0x73, 0x20, 0x26, 0x20, 0x6d, 0x61, 0x73, 0x6b, 0x29
        /*0010*/ 	.byte	0x20, 0x3d, 0x3d, 0x20, 0x30, 0x00
	.type		$str$28,@object
	.size		$str$28,($str$26 - $str$28)
$str$28:
        /*0016*/ 	.byte	0x2f, 0x74, 0x6d, 0x70, 0x2f, 0x63, 0x75, 0x74, 0x6c, 0x61, 0x73, 0x73, 0x5f, 0x73, 0x77, 0x65
        /*0026*/ 	.byte	0x65, 0x70, 0x5f, 0x73, 0x72, 0x63, 0x2f, 0x69, 0x6e, 0x63, 0x6c, 0x75, 0x64, 0x65, 0x2f, 0x63
        /*0036*/ 	.byte	0x75, 0x74, 0x65, 0x2f, 0x70, 0x6f, 0x69, 0x6e, 0x74, 0x65, 0x72, 0x5f, 0x66, 0x6c, 0x61, 0x67
        /*0046*/ 	.byte	0x67, 0x65, 0x64, 0x2e, 0x68, 0x70, 0x70, 0x00
	.type		$str$26,@object
	.size		$str$26,($str$25 - $str$26)
$str$26:
        /*004e*/ 	.byte	0x2f, 0x74, 0x6d, 0x70, 0x2f, 0x63, 0x75, 0x74, 0x6c, 0x61, 0x73, 0x73, 0x5f, 0x73, 0x77, 0x65
        /*005e*/ 	.byte	0x65, 0x70, 0x5f, 0x73, 0x72, 0x63, 0x2f, 0x69, 0x6e, 0x63, 0x6c, 0x75, 0x64, 0x65, 0x2f, 0x63
        /*006e*/ 	.byte	0x75, 0x74, 0x65, 0x2f, 0x61, 0x74, 0x6f, 0x6d, 0x2f, 0x63, 0x6f, 0x70, 0x79, 0x5f, 0x74, 0x72
        /*007e*/ 	.byte	0x61, 0x69, 0x74, 0x73, 0x5f, 0x73, 0x6d, 0x31, 0x30, 0x30, 0x2e, 0x68, 0x70, 0x70, 0x00
	.type		$str$25,@object
	.size		$str$25,(__unnamed_1 - $str$25)
$str$25:
        /*008d*/ 	.byte	0x28, 0x28, 0x75, 0x69, 0x6e, 0x74, 0x33, 0x32, 0x5f, 0x74, 0x28, 0x74, 0x68, 0x72, 0x65, 0x61
        /*009d*/ 	.byte	0x64, 0x49, 0x64, 0x78, 0x2e, 0x78, 0x29, 0x20, 0x2f, 0x20, 0x33, 0x32, 0x29, 0x20, 0x25, 0x20
        /*00ad*/ 	.byte	0x34, 0x29, 0x20, 0x3d, 0x3d, 0x20, 0x28, 0x28, 0x28, 0x74, 0x6d, 0x65, 0x6d, 0x5f, 0x61, 0x64
        /*00bd*/ 	.byte	0x64, 0x72, 0x20, 0x3e, 0x3e, 0x20, 0x31, 0x36, 0x29, 0x20, 0x2f, 0x20, 0x33, 0x32, 0x29, 0x20
        /*00cd*/ 	.byte	0x25, 0x20, 0x34, 0x29, 0x00
	.type		__unnamed_1,@object
	.size		__unnamed_1,(__unnamed_2 - __unnamed_1)
__unnamed_1:
        /*00d2*/ 	.byte	0x61, 0x75, 0x74, 0x6f, 0x20, 0x63, 0x75, 0x74, 0x65, 0x3a, 0x3a, 0x61, 0x73, 0x5f, 0x70, 0x6f
        /* <DEDUP_REMOVED lines=24> */
        /*0262*/ 	.byte	0x38, 0x31, 0x39, 0x32, 0x3e, 0x3e, 0x3e, 0x3e, 0x5d, 0x00
	.type		__unnamed_2,@object
	.size		__unnamed_2,(.L_2 - __unnamed_2)
__unnamed_2:
        /* <DEDUP_REMOVED lines=43> */
        /*051c*/ 	.byte	0x74, 0x65, 0x3a, 0x3a, 0x43, 0x3c, 0x30, 0x3e, 0x3e, 0x3e, 0x3e, 0x5d, 0x00
.L_2:


//--------------------- .nv.shared._ZN7cutlass13device_kernelINS_4gemm6kernel13GemmUniversalIN4cute5tupleIJiiiiEEENS1_10collective13CollectiveMmaINS1_35MainloopSm100TmaUmmaWarpSpecializedILi10ELi2ELi2ENS5_IJNS4_1CILi4EEENSA_ILi1EEESC_EEEEENS5_IJNSA_ILi256EEESF_NSA_ILi32EEEEEENS_10bfloat16_tENS5_IJlSC_lEEESI_SJ_NS4_8TiledMMAINS4_8MMA_AtomIJNS4_26SM100_MMA_F16BF16_2x1SM_SSISI_SI_fLi256ELi256ELNS4_4UMMA5MajorE0ELSO_0ELNSN_7ScaleInE0ELSP_0EEEEEENS4_6LayoutINS5_IJSC_SC_SC_EEENS5_IJNSA_ILi0EEESU_SU_EEEEENS5_IJNS4_10UnderscoreESX_SX_EEEEENS4_18SM100_TMA_2SM_LOADENS4_14ComposedLayoutINS4_7SwizzleILi2ELi4ELi3EEENS4_18smem_ptr_flag_bitsILi16EEENSS_INS5_IJNSA_ILi8EEESG_EEENS5_IJSG_SC_EEEEEEEvNS4_8identityENS4_28SM100_TMA_2SM_LOAD_MULTICASTES1A_vS1B_EENS_8epilogue10collective18CollectiveEpilogueINS1E_23Sm100TmaWarpSpecializedILi4ELi2ELi64ELb1ELb0EEEJNS5_IJNSA_ILi128EEESF_SG_EEENS5_IJNSS_IS1J_SC_EENSS_INSA_ILi64EEESC_EEEEESI_SJ_SI_SJ_NS1E_6fusion15FusionCallbacksIS1I_NS1P_17LinearCombinationISI_fSI_fLNS_15FloatRoundStyleE2EEES1K_S1O_JEEENS4_5SM1004TMEM4LOAD26SM100_TMEM_LOAD_32dp32b64xENS4_13SM90_TMA_LOADENS11_INS12_ILi3ELi4ELi3EEES15_NSS_INS5_IJS16_S1M_EEENS5_IJS1M_SC_EEEEEEENS4_39AutoVectorizingCopyWithAssumedAlignmentILi128EEENS4_14SM90_TMA_STOREES24_S26_S26_EEEvvEEEEvNT_6ParamsE --------------------------
	.section	.nv.shared._ZN7cutlass13device_kernelINS_4gemm6kernel13GemmUniversalIN4cute5tupleIJiiiiEEENS1_10collective13CollectiveMmaINS1_35MainloopSm100TmaUmmaWarpSpecializedILi10ELi2ELi2ENS5_IJNS4_1CILi4EEENSA_ILi1EEESC_EEEEENS5_IJNSA_ILi256EEESF_NSA_ILi32EEEEEENS_10bfloat16_tENS5_IJlSC_lEEESI_SJ_NS4_8TiledMMAINS4_8MMA_AtomIJNS4_26SM100_MMA_F16BF16_2x1SM_SSISI_SI_fLi256ELi256ELNS4_4UMMA5MajorE0ELSO_0ELNSN_7ScaleInE0ELSP_0EEEEEENS4_6LayoutINS5_IJSC_SC_SC_EEENS5_IJNSA_ILi0EEESU_SU_EEEEENS5_IJNS4_10UnderscoreESX_SX_EEEEENS4_18SM100_TMA_2SM_LOADENS4_14ComposedLayoutINS4_7SwizzleILi2ELi4ELi3EEENS4_18smem_ptr_flag_bitsILi16EEENSS_INS5_IJNSA_ILi8EEESG_EEENS5_IJSG_SC_EEEEEEEvNS4_8identityENS4_28SM100_TMA_2SM_LOAD_MULTICASTES1A_vS1B_EENS_8epilogue10collective18CollectiveEpilogueINS1E_23Sm100TmaWarpSpecializedILi4ELi2ELi64ELb1ELb0EEEJNS5_IJNSA_ILi128EEESF_SG_EEENS5_IJNSS_IS1J_SC_EENSS_INSA_ILi64EEESC_EEEEESI_SJ_SI_SJ_NS1E_6fusion15FusionCallbacksIS1I_NS1P_17LinearCombinationISI_fSI_fLNS_15FloatRoundStyleE2EEES1K_S1O_JEEENS4_5SM1004TMEM4LOAD26SM100_TMEM_LOAD_32dp32b64xENS4_13SM90_TMA_LOADENS11_INS12_ILi3ELi4ELi3EEES15_NSS_INS5_IJS16_S1M_EEENS5_IJS1M_SC_EEEEEEENS4_39AutoVectorizingCopyWithAssumedAlignmentILi128EEENS4_14SM90_TMA_STOREES24_S26_S26_EEEvvEEEEvNT_6ParamsE,"aw",@nobits
	.sectionflags	@""
	.align	16
	.zero		1024


//--------------------- .nv.shared.reserved.0     --------------------------
	.section	.nv.shared.reserved.0,"aw",@nobits
	.weak		__nv_reservedSMEM_offset_0_alias
	.size		__nv_reservedSMEM_offset_0_alias, 0, 64
	.other		__nv_reservedSMEM_offset_0_alias,@"STO_CUDA_RESERVED_SHARED STV_DEFAULT"
__nv_reservedSMEM_offset_0_alias:
	.zero		0
.nv.shared.reserved.0:
	.zero		64
	.weak		__nv_reservedSMEM_tcgen05_partition
	.type		__nv_reservedSMEM_tcgen05_partition,@object
	.size		__nv_reservedSMEM_tcgen05_partition,(.L_0 - __nv_reservedSMEM_tcgen05_partition)
__nv_reservedSMEM_tcgen05_partition:
	.zero		32
.L_0:


//--------------------- .nv.global                --------------------------
	.section	.nv.global,"aw",@nobits
.nv.global:
	.type		_ZN40_INTERNAL_eeed11c1_4_k_cu_b8a612ff_227684cute1_E,@object
	.size		_ZN40_INTERNAL_eeed11c1_4_k_cu_b8a612ff_227684cute1_E,(_ZN40_INTERNAL_eeed11c1_4_k_cu_b8a612ff_227684cuda3std3__45__cpo6cbeginE - _ZN40_INTERNAL_eeed11c1_4_k_cu_b8a612ff_227684cute1_E)
_ZN40_INTERNAL_eeed11c1_4_k_cu_b8a612ff_227684cute1_E:
	.zero		1
	.type		_ZN40_INTERNAL_eeed11c1_4_k_cu_b8a612ff_227684cuda3std3__45__cpo6cbeginE,@object
	.size		_ZN40_INTERNAL_eeed11c1_4_k_cu_b8a612ff_227684cuda3std3__45__cpo6cbeginE,(_ZN40_INTERNAL_eeed11c1_4_k_cu_b8a612ff_227684cuda3std3__48in_placeE - _ZN40_INTERNAL_eeed11c1_4_k_cu_b8a612ff_227684cuda3std3__45__cpo6cbeginE)
_ZN40_INTERNAL_eeed11c1_4_k_cu_b8a612ff_227684cuda3std3__45__cpo6cbeginE:
	.zero		1
	.type		_ZN40_INTERNAL_eeed11c1_4_k_cu_b8a612ff_227684cuda3std3__48in_placeE,@object
	.size		_ZN40_INTERNAL_eeed11c1_4_k_cu_b8a612ff_227684cuda3std3__48in_placeE,(_ZN40_INTERNAL_eeed11c1_4_k_cu_b8a612ff_227684cuda3std6ranges3__45__cpo9iter_moveE - _ZN40_INTERNAL_eeed11c1_4_k_cu_b8a612ff_227684cuda3std3__48in_placeE)
_ZN40_INTERNAL_eeed11c1_4_k_cu_b8a612ff_227684cuda3std3__48in_placeE:
	.zero		1
	.type		_ZN40_INTERNAL_eeed11c1_4_k_cu_b8a612ff_227684cuda3std6ranges3__45__cpo9iter_moveE,@object
	.size		_ZN40_INTERNAL_eeed11c1_4_k_cu_b8a612ff_227684cuda3std6ranges3__45__cpo9iter_moveE,(_ZN40_INTERNAL_eeed11c1_4_k_cu_b8a612ff_227684cuda3std3__45__cpo5beginE - _ZN40_INTERNAL_eeed11c1_4_k_cu_b8a612ff_227684cuda3std6ranges3__45__cpo9iter_moveE)
_ZN40_INTERNAL_eeed11c1_4_k_cu_b8a612ff_227684cuda3std6ranges3__45__cpo9iter_moveE:
	.zero		1
	.type		_ZN40_INTERNAL_eeed11c1_4_k_cu_b8a612ff_227684cuda3std3__45__cpo5beginE,@object
	.size		_ZN40_INTERNAL_eeed11c1_4_k_cu_b8a612ff_227684cuda3std3__45__cpo5beginE,(_ZN40_INTERNAL_eeed11c1_4_k_cu_b8a612ff_227684cuda3std3__442_GLOBAL__N__eeed11c1_4_k_cu_b8a612ff_227686ignoreE - _ZN40_INTERNAL_eeed11c1_4_k_cu_b8a612ff_227684cuda3std3__45__cpo5beginE)
_ZN40_INTERNAL_eeed11c1_4_k_cu_b8a612ff_227684cuda3std3__45__cpo5beginE:
	.zero		1
	.type		_ZN40_INTERNAL_eeed11c1_4_k_cu_b8a612ff_227684cuda3std3__442_GLOBAL__N__eeed11c1_4_k_cu_b8a612ff_227686ignoreE,@object
	.size		_ZN40_INTERNAL_eeed11c1_4_k_cu_b8a612ff_227684cuda3std3__442_GLOBAL__N__eeed11c1_4_k_cu_b8a612ff_227686ignoreE,(_ZN40_INTERNAL_eeed11c1_4_k_cu_b8a612ff_227684cute7productE - _ZN40_INTERNAL_eeed11c1_4_k_cu_b8a612ff_227684cuda3std3__442_GLOBAL__N__eeed11c1_4_k_cu_b8a612ff_227686ignoreE)
_ZN40_INTERNAL_eeed11c1_4_k_cu_b8a612ff_227684cuda3std3__442_GLOBAL__N__eeed11c1_4_k_cu_b8a612ff_227686ignoreE:
	.zero		1
	.type		_ZN40_INTERNAL_eeed11c1_4_k_cu_b8a612ff_227684cute7productE,@object
	.size		_ZN40_INTERNAL_eeed11c1_4_k_cu_b8a612ff_227684cute7productE,(_ZN40_INTERNAL_eeed11c1_4_k_cu_b8a612ff_227684cuda3std3__45__cpo3endE - _ZN40_INTERNAL_eeed11c1_4_k_cu_b8a612ff_227684cute7productE)
_ZN40_INTERNAL_eeed11c1_4_k_cu_b8a612ff_227684cute7productE:
	.zero		1
	.type		_ZN40_INTERNAL_eeed11c1_4_k_cu_b8a612ff_227684cuda3std3__45__cpo3endE,@object
	.size		_ZN40_INTERNAL_eeed11c1_4_k_cu_b8a612ff_227684cuda3std3__45__cpo3endE,(_ZN40_INTERNAL_eeed11c1_4_k_cu_b8a612ff_227684cuda3std3__419piecewise_constructE - _ZN40_INTERNAL_eeed11c1_4_k_cu_b8a612ff_227684cuda3std3__45__cpo3endE)
_ZN40_INTERNAL_eeed11c1_4_k_cu_b8a612ff_227684cuda3std3__45__cpo3endE:
	.zero		1
	.type		_ZN40_INTERNAL_eeed11c1_4_k_cu_b8a612ff_227684cuda3std3__419piecewise_constructE,@object
	.size		_ZN40_INTERNAL_eeed11c1_4_k_cu_b8a612ff_227684cuda3std3__419piecewise_constructE,(_ZN40_INTERNAL_eeed11c1_4_k_cu_b8a612ff_227684cuda3std3__45__cpo4cendE - _ZN40_INTERNAL_eeed11c1_4_k_cu_b8a612ff_227684cuda3std3__419piecewise_constructE)
_ZN40_INTERNAL_eeed11c1_4_k_cu_b8a612ff_227684cuda3std3__419piecewise_constructE:
	.zero		1
	.type		_ZN40_INTERNAL_eeed11c1_4_k_cu_b8a612ff_227684cuda3std3__45__cpo4cendE,@object
	.size		_ZN40_INTERNAL_eeed11c1_4_k_cu_b8a612ff_227684cuda3std3__45__cpo4cendE,(_ZN40_INTERNAL_eeed11c1_4_k_cu_b8a612ff_227684cuda3std6ranges3__45__cpo4swapE - _ZN40_INTERNAL_eeed11c1_4_k_cu_b8a612ff_227684cuda3std3__45__cpo4cendE)
_ZN40_INTERNAL_eeed11c1_4_k_cu_b8a612ff_227684cuda3std3__45__cpo4cendE:
	.zero		1
	.type		_ZN40_INTERNAL_eeed11c1_4_k_cu_b8a612ff_227684cuda3std6ranges3__45__cpo4swapE,@object
	.size		_ZN40_INTERNAL_eeed11c1_4_k_cu_b8a612ff_227684cuda3std6ranges3__45__cpo4swapE,(.L_10 - _ZN40_INTERNAL_eeed11c1_4_k_cu_b8a612ff_227684cuda3std6ranges3__45__cpo4swapE)
_ZN40_INTERNAL_eeed11c1_4_k_cu_b8a612ff_227684cuda3std6ranges3__45__cpo4swapE:
	.zero		1
.L_10:


//--------------------- .nv.constant0._ZN7cutlass13device_kernelINS_4gemm6kernel13GemmUniversalIN4cute5tupleIJiiiiEEENS1_10collective13CollectiveMmaINS1_35MainloopSm100TmaUmmaWarpSpecializedILi10ELi2ELi2ENS5_IJNS4_1CILi4EEENSA_ILi1EEESC_EEEEENS5_IJNSA_ILi256EEESF_NSA_ILi32EEEEEENS_10bfloat16_tENS5_IJlSC_lEEESI_SJ_NS4_8TiledMMAINS4_8MMA_AtomIJNS4_26SM100_MMA_F16BF16_2x1SM_SSISI_SI_fLi256ELi256ELNS4_4UMMA5MajorE0ELSO_0ELNSN_7ScaleInE0ELSP_0EEEEEENS4_6LayoutINS5_IJSC_SC_SC_EEENS5_IJNSA_ILi0EEESU_SU_EEEEENS5_IJNS4_10UnderscoreESX_SX_EEEEENS4_18SM100_TMA_2SM_LOADENS4_14ComposedLayoutINS4_7SwizzleILi2ELi4ELi3EEENS4_18smem_ptr_flag_bitsILi16EEENSS_INS5_IJNSA_ILi8EEESG_EEENS5_IJSG_SC_EEEEEEEvNS4_8identityENS4_28SM100_TMA_2SM_LOAD_MULTICASTES1A_vS1B_EENS_8epilogue10collective18CollectiveEpilogueINS1E_23Sm100TmaWarpSpecializedILi4ELi2ELi64ELb1ELb0EEEJNS5_IJNSA_ILi128EEESF_SG_EEENS5_IJNSS_IS1J_SC_EENSS_INSA_ILi64EEESC_EEEEESI_SJ_SI_SJ_NS1E_6fusion15FusionCallbacksIS1I_NS1P_17LinearCombinationISI_fSI_fLNS_15FloatRoundStyleE2EEES1K_S1O_JEEENS4_5SM1004TMEM4LOAD26SM100_TMEM_LOAD_32dp32b64xENS4_13SM90_TMA_LOADENS11_INS12_ILi3ELi4ELi3EEES15_NSS_INS5_IJS16_S1M_EEENS5_IJS1M_SC_EEEEEEENS4_39AutoVectorizingCopyWithAssumedAlignmentILi128EEENS4_14SM90_TMA_STOREES24_S26_S26_EEEvvEEEEvNT_6ParamsE --------------------------
	.section	.nv.constant0._ZN7cutlass13device_kernelINS_4gemm6kernel13GemmUniversalIN4cute5tupleIJiiiiEEENS1_10collective13CollectiveMmaINS1_35MainloopSm100TmaUmmaWarpSpecializedILi10ELi2ELi2ENS5_IJNS4_1CILi4EEENSA_ILi1EEESC_EEEEENS5_IJNSA_ILi256EEESF_NSA_ILi32EEEEEENS_10bfloat16_tENS5_IJlSC_lEEESI_SJ_NS4_8TiledMMAINS4_8MMA_AtomIJNS4_26SM100_MMA_F16BF16_2x1SM_SSISI_SI_fLi256ELi256ELNS4_4UMMA5MajorE0ELSO_0ELNSN_7ScaleInE0ELSP_0EEEEEENS4_6LayoutINS5_IJSC_SC_SC_EEENS5_IJNSA_ILi0EEESU_SU_EEEEENS5_IJNS4_10UnderscoreESX_SX_EEEEENS4_18SM100_TMA_2SM_LOADENS4_14ComposedLayoutINS4_7SwizzleILi2ELi4ELi3EEENS4_18smem_ptr_flag_bitsILi16EEENSS_INS5_IJNSA_ILi8EEESG_EEENS5_IJSG_SC_EEEEEEEvNS4_8identityENS4_28SM100_TMA_2SM_LOAD_MULTICASTES1A_vS1B_EENS_8epilogue10collective18CollectiveEpilogueINS1E_23Sm100TmaWarpSpecializedILi4ELi2ELi64ELb1ELb0EEEJNS5_IJNSA_ILi128EEESF_SG_EEENS5_IJNSS_IS1J_SC_EENSS_INSA_ILi64EEESC_EEEEESI_SJ_SI_SJ_NS1E_6fusion15FusionCallbacksIS1I_NS1P_17LinearCombinationISI_fSI_fLNS_15FloatRoundStyleE2EEES1K_S1O_JEEENS4_5SM1004TMEM4LOAD26SM100_TMEM_LOAD_32dp32b64xENS4_13SM90_TMA_LOADENS11_INS12_ILi3ELi4ELi3EEES15_NSS_INS5_IJS16_S1M_EEENS5_IJS1M_SC_EEEEEEENS4_39AutoVectorizingCopyWithAssumedAlignmentILi128EEENS4_14SM90_TMA_STOREES24_S26_S26_EEEvvEEEEvNT_6ParamsE,"a",@progbits
	.sectionflags	@""
	.align	4
.nv.constant0._ZN7cutlass13device_kernelINS_4gemm6kernel13GemmUniversalIN4cute5tupleIJiiiiEEENS1_10collective13CollectiveMmaINS1_35MainloopSm100TmaUmmaWarpSpecializedILi10ELi2ELi2ENS5_IJNS4_1CILi4EEENSA_ILi1EEESC_EEEEENS5_IJNSA_ILi256EEESF_NSA_ILi32EEEEEENS_10bfloat16_tENS5_IJlSC_lEEESI_SJ_NS4_8TiledMMAINS4_8MMA_AtomIJNS4_26SM100_MMA_F16BF16_2x1SM_SSISI_SI_fLi256ELi256ELNS4_4UMMA5MajorE0ELSO_0ELNSN_7ScaleInE0ELSP_0EEEEEENS4_6LayoutINS5_IJSC_SC_SC_EEENS5_IJNSA_ILi0EEESU_SU_EEEEENS5_IJNS4_10UnderscoreESX_SX_EEEEENS4_18SM100_TMA_2SM_LOADENS4_14ComposedLayoutINS4_7SwizzleILi2ELi4ELi3EEENS4_18smem_ptr_flag_bitsILi16EEENSS_INS5_IJNSA_ILi8EEESG_EEENS5_IJSG_SC_EEEEEEEvNS4_8identityENS4_28SM100_TMA_2SM_LOAD_MULTICASTES1A_vS1B_EENS_8epilogue10collective18CollectiveEpilogueINS1E_23Sm100TmaWarpSpecializedILi4ELi2ELi64ELb1ELb0EEEJNS5_IJNSA_ILi128EEESF_SG_EEENS5_IJNSS_IS1J_SC_EENSS_INSA_ILi64EEESC_EEEEESI_SJ_SI_SJ_NS1E_6fusion15FusionCallbacksIS1I_NS1P_17LinearCombinationISI_fSI_fLNS_15FloatRoundStyleE2EEES1K_S1O_JEEENS4_5SM1004TMEM4LOAD26SM100_TMEM_LOAD_32dp32b64xENS4_13SM90_TMA_LOADENS11_INS12_ILi3ELi4ELi3EEES15_NSS_INS5_IJS16_S1M_EEENS5_IJS1M_SC_EEEEEEENS4_39AutoVectorizingCopyWithAssumedAlignmentILi128EEENS4_14SM90_TMA_STOREES24_S26_S26_EEEvvEEEEvNT_6ParamsE:
	.zero		2944


//--------------------- SYMBOLS --------------------------

	.type		.nv.reservedSmem.offset0,@object
	.size		.nv.reservedSmem.offset0,0x4
	.type		.nv.reservedSmem.cap,@object
	.size		.nv.reservedSmem.cap,0x4
	.type		__assertfail,@function
